	.target	sm_90a

	.elftype	@"ET_EXEC"


//--------------------- .note.nv.tkinfo           --------------------------
	.section	.note.nv.tkinfo,"",@"SHT_NOTE"
	.sectionflags	@"SHF_NOTE_NV_TKINFO"
	.tkinfo
        /*0018*/ 	.word	0x00000002
        /*0030*/ 	.string	""
        /*0030*/ 	.string	"ptxas"
        /*0030*/ 	.string	"Cuda compilation tools, release 13.0, V13.0.88"
        /*0030*/ 	.string	"Build cuda_13.0.r13.0/compiler.36424714_0"
        /*0030*/ 	.string	"-arch sm_90a -m 64 "



//--------------------- .note.nv.cuinfo           --------------------------
	.section	.note.nv.cuinfo,"",@"SHT_NOTE"
	.sectionflags	@"SHF_NOTE_NV_CUINFO"
        /*0018*/ 	.short	0x0002
        /*001a*/ 	.short	0x005a
        /*001c*/ 	.short	0x0082
	.zero		2


//--------------------- .nv.info                  --------------------------
	.section	.nv.info,"",@"SHT_CUDA_INFO"
	.align	4


	//----- nvinfo : EIATTR_REGCOUNT
	.align		4
        /*0000*/ 	.byte	0x04, 0x2f
        /*0002*/ 	.short	(.L_15 - .L_14)
	.align		4
.L_14:
        /*0004*/ 	.word	index@(_ZN7cutlass13device_kernelINS_4gemm6kernel13GemmUniversalIN4cute5tupleIJiiiiEEENS1_10collective13CollectiveMmaINS1_34MainloopSm90TmaGmmaWarpSpecializedILi4ENS5_IJNS4_1CILi1EEESB_SB_EEENS1_35KernelTmaWarpSpecializedCooperativeEEENS5_IJNSA_ILi256EEENSA_ILi512EEENSA_ILi64EEEEEEaNS5_IJlSB_lEEEaSJ_NS4_8TiledMMAINS4_8MMA_AtomIJNS4_4SM904GMMA27MMA_64x256x32_S32S8S8_SS_TNEEEENS4_6LayoutINS5_IJNSA_ILi2EEESB_SB_EEENS5_IJSB_NSA_ILi0EEEST_EEEEENS5_IJNS4_10UnderscoreESW_SW_EEEEENS4_13SM90_TMA_LOADENS4_14ComposedLayoutINS4_7SwizzleILi2ELi4ELi3EEENS4_18smem_ptr_flag_bitsILi8EEENSQ_INS5_IJNSA_ILi8EEESH_EEENS5_IJSH_SB_EEEEEEEvNS4_8identityESZ_S19_vS1A_EENS_8epilogue10collective6detail29Sm90TmaWarpSpecializedAdapterINS1D_15DefaultEpilogueIaSJ_SJ_NS1C_6thread17LinearCombinationIaLi1EiiLNS1H_9ScaleType4KindE0ELNS_15FloatRoundStyleE2EaEENS1_15EpilogueDefaultEEEEEvvEEEEvNT_6ParamsE)
        /*0008*/ 	.word	0x000000a8


	//----- nvinfo : EIATTR_FRAME_SIZE
	.align		4
.L_15:
        /*000c*/ 	.byte	0x04, 0x11
        /*000e*/ 	.short	(.L_17 - .L_16)
	.align		4
.L_16:
        /*0010*/ 	.word	index@(_ZN7cutlass13device_kernelINS_4gemm6kernel13GemmUniversalIN4cute5tupleIJiiiiEEENS1_10collective13CollectiveMmaINS1_34MainloopSm90TmaGmmaWarpSpecializedILi4ENS5_IJNS4_1CILi1EEESB_SB_EEENS1_35KernelTmaWarpSpecializedCooperativeEEENS5_IJNSA_ILi256EEENSA_ILi512EEENSA_ILi64EEEEEEaNS5_IJlSB_lEEEaSJ_NS4_8TiledMMAINS4_8MMA_AtomIJNS4_4SM904GMMA27MMA_64x256x32_S32S8S8_SS_TNEEEENS4_6LayoutINS5_IJNSA_ILi2EEESB_SB_EEENS5_IJSB_NSA_ILi0EEEST_EEEEENS5_IJNS4_10UnderscoreESW_SW_EEEEENS4_13SM90_TMA_LOADENS4_14ComposedLayoutINS4_7SwizzleILi2ELi4ELi3EEENS4_18smem_ptr_flag_bitsILi8EEENSQ_INS5_IJNSA_ILi8EEESH_EEENS5_IJSH_SB_EEEEEEEvNS4_8identityESZ_S19_vS1A_EENS_8epilogue10collective6detail29Sm90TmaWarpSpecializedAdapterINS1D_15DefaultEpilogueIaSJ_SJ_NS1C_6thread17LinearCombinationIaLi1EiiLNS1H_9ScaleType4KindE0ELNS_15FloatRoundStyleE2EaEENS1_15EpilogueDefaultEEEEEvvEEEEvNT_6ParamsE)
        /*0014*/ 	.word	0x000010f0


	//----- nvinfo : EIATTR_MIN_STACK_SIZE
	.align		4
.L_17:
        /*0018*/ 	.byte	0x04, 0x12
        /*001a*/ 	.short	(.L_19 - .L_18)
	.align		4
.L_18:
        /*001c*/ 	.word	index@(_ZN7cutlass13device_kernelINS_4gemm6kernel13GemmUniversalIN4cute5tupleIJiiiiEEENS1_10collective13CollectiveMmaINS1_34MainloopSm90TmaGmmaWarpSpecializedILi4ENS5_IJNS4_1CILi1EEESB_SB_EEENS1_35KernelTmaWarpSpecializedCooperativeEEENS5_IJNSA_ILi256EEENSA_ILi512EEENSA_ILi64EEEEEEaNS5_IJlSB_lEEEaSJ_NS4_8TiledMMAINS4_8MMA_AtomIJNS4_4SM904GMMA27MMA_64x256x32_S32S8S8_SS_TNEEEENS4_6LayoutINS5_IJNSA_ILi2EEESB_SB_EEENS5_IJSB_NSA_ILi0EEEST_EEEEENS5_IJNS4_10UnderscoreESW_SW_EEEEENS4_13SM90_TMA_LOADENS4_14ComposedLayoutINS4_7SwizzleILi2ELi4ELi3EEENS4_18smem_ptr_flag_bitsILi8EEENSQ_INS5_IJNSA_ILi8EEESH_EEENS5_IJSH_SB_EEEEEEEvNS4_8identityESZ_S19_vS1A_EENS_8epilogue10collective6detail29Sm90TmaWarpSpecializedAdapterINS1D_15DefaultEpilogueIaSJ_SJ_NS1C_6thread17LinearCombinationIaLi1EiiLNS1H_9ScaleType4KindE0ELNS_15FloatRoundStyleE2EaEENS1_15EpilogueDefaultEEEEEvvEEEEvNT_6ParamsE)
        /*0020*/ 	.word	0x000010f0
.L_19:


//--------------------- .nv.compat                --------------------------
	.section	.nv.compat,"",@"SHT_CUDA_COMPAT_INFO"
	.align	4
        /*0000*/ 	.byte	0x02, 0x09, 0x01, 0x00, 0x02, 0x02, 0x04, 0x00, 0x02, 0x05, 0x05, 0x00, 0x03, 0x07, 0x01, 0x01
        /*0010*/ 	.byte	0x02, 0x03, 0x01, 0x00, 0x02, 0x06, 0x01, 0x00, 0x04, 0x0b, 0x08, 0x00, 0x00, 0x00, 0x00, 0x00
        /*0020*/ 	.byte	0x00, 0x00, 0x00, 0x00


//--------------------- .nv.info._ZN7cutlass13device_kernelINS_4gemm6kernel13GemmUniversalIN4cute5tupleIJiiiiEEENS1_10collective13CollectiveMmaINS1_34MainloopSm90TmaGmmaWarpSpecializedILi4ENS5_IJNS4_1CILi1EEESB_SB_EEENS1_35KernelTmaWarpSpecializedCooperativeEEENS5_IJNSA_ILi256EEENSA_ILi512EEENSA_ILi64EEEEEEaNS5_IJlSB_lEEEaSJ_NS4_8TiledMMAINS4_8MMA_AtomIJNS4_4SM904GMMA27MMA_64x256x32_S32S8S8_SS_TNEEEENS4_6LayoutINS5_IJNSA_ILi2EEESB_SB_EEENS5_IJSB_NSA_ILi0EEEST_EEEEENS5_IJNS4_10UnderscoreESW_SW_EEEEENS4_13SM90_TMA_LOADENS4_14ComposedLayoutINS4_7SwizzleILi2ELi4ELi3EEENS4_18smem_ptr_flag_bitsILi8EEENSQ_INS5_IJNSA_ILi8EEESH_EEENS5_IJSH_SB_EEEEEEEvNS4_8identityESZ_S19_vS1A_EENS_8epilogue10collective6detail29Sm90TmaWarpSpecializedAdapterINS1D_15DefaultEpilogueIaSJ_SJ_NS1C_6thread17LinearCombinationIaLi1EiiLNS1H_9ScaleType4KindE0ELNS_15FloatRoundStyleE2EaEENS1_15EpilogueDefaultEEEEEvvEEEEvNT_6ParamsE --------------------------
	.section	.nv.info._ZN7cutlass13device_kernelINS_4gemm6kernel13GemmUniversalIN4cute5tupleIJiiiiEEENS1_10collective13CollectiveMmaINS1_34MainloopSm90TmaGmmaWarpSpecializedILi4ENS5_IJNS4_1CILi1EEESB_SB_EEENS1_35KernelTmaWarpSpecializedCooperativeEEENS5_IJNSA_ILi256EEENSA_ILi512EEENSA_ILi64EEEEEEaNS5_IJlSB_lEEEaSJ_NS4_8TiledMMAINS4_8MMA_AtomIJNS4_4SM904GMMA27MMA_64x256x32_S32S8S8_SS_TNEEEENS4_6LayoutINS5_IJNSA_ILi2EEESB_SB_EEENS5_IJSB_NSA_ILi0EEEST_EEEEENS5_IJNS4_10UnderscoreESW_SW_EEEEENS4_13SM90_TMA_LOADENS4_14ComposedLayoutINS4_7SwizzleILi2ELi4ELi3EEENS4_18smem_ptr_flag_bitsILi8EEENSQ_INS5_IJNSA_ILi8EEESH_EEENS5_IJSH_SB_EEEEEEEvNS4_8identityESZ_S19_vS1A_EENS_8epilogue10collective6detail29Sm90TmaWarpSpecializedAdapterINS1D_15DefaultEpilogueIaSJ_SJ_NS1C_6thread17LinearCombinationIaLi1EiiLNS1H_9ScaleType4KindE0ELNS_15FloatRoundStyleE2EaEENS1_15EpilogueDefaultEEEEEvvEEEEvNT_6ParamsE,"",@"SHT_CUDA_INFO"
	.sectionflags	@""
	.align	4


	//----- nvinfo : EIATTR_CUDA_API_VERSION
	.align		4
        /*0000*/ 	.byte	0x04, 0x37
        /*0002*/ 	.short	(.L_21 - .L_20)
.L_20:
        /*0004*/ 	.word	0x00000082


	//----- nvinfo : EIATTR_KPARAM_INFO
	.align		4
.L_21:
        /*0008*/ 	.byte	0x04, 0x17
        /*000a*/ 	.short	(.L_23 - .L_22)
.L_22:
        /*000c*/ 	.word	0x00000000
        /*0010*/ 	.short	0x0000
        /*0012*/ 	.short	0x0070
        /*0014*/ 	.byte	0x00, 0xf0, 0x01, 0x10


	//----- nvinfo : EIATTR_SPARSE_MMA_MASK
	.align		4
.L_23:
        /*0018*/ 	.byte	0x03, 0x50
        /*001a*/ 	.short	0x0000


	//----- nvinfo : EIATTR_MAXREG_COUNT
	.align		4
        /*001c*/ 	.byte	0x03, 0x1b
        /*001e*/ 	.short	0x00a8


	//----- nvinfo : EIATTR_NUM_BARRIERS
	.align		4
        /*0020*/ 	.byte	0x02, 0x4c
        /*0022*/ 	.byte	0x01
	.zero		1


	//----- nvinfo : EIATTR_EXTERNS
	.align		4
        /*0024*/ 	.byte	0x04, 0x0f
        /*0026*/ 	.short	(.L_25 - .L_24)


	//   ....[0]....
	.align		4
.L_24:
        /*0028*/ 	.word	index@(__assertfail)


	//----- nvinfo : EIATTR_ANNOTATIONS
	.align		4
.L_25:
        /*002c*/ 	.byte	0x04, 0x55
        /*002e*/ 	.short	(.L_27 - .L_26)


	//   ....[0]....
.L_26:
        /*0030*/ 	.word	0x00000001
        /*0034*/ 	.byte	0xa0, 0x05, 0x00, 0x00, 0x01, 0x00, 0x00, 0x00, 0xd0, 0x05, 0x00, 0x00, 0x01, 0x00, 0x00, 0x00
        /* <DEDUP_REMOVED lines=1511> */
        /*5eb4*/ 	.byte	0x70, 0xa2, 0x02, 0x00, 0x01, 0x00, 0x00, 0x00, 0x90, 0xa2, 0x02, 0x00


	//----- nvinfo : EIATTR_MERCURY_ISA_VERSION
	.align		4
.L_27:
        /*5ec0*/ 	.byte	0x03, 0x5f
        /*5ec2*/ 	.short	0x0101


	//----- nvinfo : EIATTR_INT_WARP_WIDE_INSTR_OFFSETS
	.align		4
        /*5ec4*/ 	.byte	0x04, 0x31
        /*5ec6*/ 	.short	(.L_29 - .L_28)


	//   ....[0]....
.L_28:
        /*5ec8*/ 	.word	0x000003d0


	//   ....[1]....
        /*5ecc*/ 	.word	0x000003e0


	//   ....[2]....
        /*5ed0*/ 	.word	0x000004e0


	//----- nvinfo : EIATTR_COOP_GROUP_MASK_REGIDS
	.align		4
.L_29:
        /*5ed4*/ 	.byte	0x04, 0x29
        /*5ed6*/ 	.short	(.L_31 - .L_30)


	//   ....[0]....
.L_30:
        /*5ed8*/ 	.word	0xffffffff


	//   ....[1]....
        /*5edc*/ 	.word	0xffffffff


	//   ....[2]....
        /*5ee0*/ 	.word	0xffffffff


	//   ....[3]....
        /*5ee4*/ 	.word	0xffffffff


	//   ....[4]....
        /*5ee8*/ 	.word	0xffffffff


	//----- nvinfo : EIATTR_COOP_GROUP_INSTR_OFFSETS
	.align		4
.L_31:
        /*5eec*/ 	.byte	0x04, 0x28
        /*5eee*/ 	.short	(.L_33 - .L_32)


	//   ....[0]....
.L_32:
        /*5ef0*/ 	.word	0x00000070


	//   ....[1]....
        /*5ef4*/ 	.word	0x00000080


	//   ....[2]....
        /*5ef8*/ 	.word	0x00000140


	//   ....[3]....
        /*5efc*/ 	.word	0x000002d0


	//   ....[4]....
        /*5f00*/ 	.word	0x00000fe0


	//----- nvinfo : EIATTR_REG_RECONFIG
	.align		4
.L_33:
        /*5f04*/ 	.byte	0x01, 0x54
	.zero		2


	//----- nvinfo : EIATTR_SYSCALL_OFFSETS
	.align		4
        /*5f08*/ 	.byte	0x04, 0x46
        /*5f0a*/ 	.short	(.L_35 - .L_34)


	//   ....[0]....
.L_34:
        /*5f0c*/ 	.word	0x000011a0


	//----- nvinfo : EIATTR_MBARRIER_INSTR_OFFSETS
	.align		4
.L_35:
        /*5f10*/ 	.byte	0x04, 0x39
        /*5f12*/ 	.short	(.L_37 - .L_36)


	//   ....[0]....
.L_36:
        /*5f14*/ 	.word	0x00000240
        /*5f18*/ 	.word	0x000000ff
        /*5f1c*/ 	.word	0x00000000
        /*5f20*/ 	.short	0x0100
        /*5f22*/ 	.byte	0x08
	.zero		1


	//   ....[1]....
        /*5f24*/ 	.word	0x00000250
        /*5f28*/ 	.word	0x000000ff
        /*5f2c*/ 	.word	0x00000020
        /*5f30*/ 	.short	0x0100
        /*5f32*/ 	.byte	0x08
	.zero		1


	//   ....[2]....
        /*5f34*/ 	.word	0x00000260
        /*5f38*/ 	.word	0x000000ff
        /*5f3c*/ 	.word	0x00000008
        /*5f40*/ 	.short	0x0100
        /*5f42*/ 	.byte	0x08
	.zero		1


	//   ....[3]....
        /*5f44*/ 	.word	0x00000270
        /*5f48*/ 	.word	0x000000ff
        /*5f4c*/ 	.word	0x00000028
        /*5f50*/ 	.short	0x0100
        /*5f52*/ 	.byte	0x08
	.zero		1


	//   ....[4]....
        /*5f54*/ 	.word	0x00000280
        /*5f58*/ 	.word	0x000000ff
        /*5f5c*/ 	.word	0x00000010
        /*5f60*/ 	.short	0x0100
        /*5f62*/ 	.byte	0x08
	.zero		1


	//   ....[5]....
        /*5f64*/ 	.word	0x00000290
        /*5f68*/ 	.word	0x000000ff
        /*5f6c*/ 	.word	0x00000030
        /*5f70*/ 	.short	0x0100
        /*5f72*/ 	.byte	0x08
	.zero		1


	//   ....[6]....
        /*5f74*/ 	.word	0x000002a0
        /*5f78*/ 	.word	0x000000ff
        /*5f7c*/ 	.word	0x00000018
        /*5f80*/ 	.short	0x0100
        /*5f82*/ 	.byte	0x08
	.zero		1


	//   ....[7]....
        /*5f84*/ 	.word	0x000002b0
        /*5f88*/ 	.word	0x000000ff
        /*5f8c*/ 	.word	0x00000038
        /*5f90*/ 	.short	0x0100
        /*5f92*/ 	.byte	0x08
	.zero		1


	//   ....[8]....
        /*5f94*/ 	.word	0x00000530
        /*5f98*/ 	.word	0x000000ff
        /*5f9c*/ 	.word	0x00000050
        /*5fa0*/ 	.short	0x0100
        /*5fa2*/ 	.byte	0x06
	.zero		1


	//   ....[9]....
        /*5fa4*/ 	.word	0x000005b0
        /*5fa8*/ 	.word	0x000000ff
        /*5fac*/ 	.word	0x00000058
        /*5fb0*/ 	.short	0x0100
        /*5fb2*/ 	.byte	0x06
	.zero		1


	//   ....[10]....
        /*5fb4*/ 	.word	0x00001270
        /*5fb8*/ 	.word	0x00000003
        /*5fbc*/ 	.word	0x00000000
        /*5fc0*/ 	.short	0x010a
        /*5fc2*/ 	.byte	0x3f
	.zero		1


	//   ....[11]....
        /*5fc4*/ 	.word	0x000012b0
        /*5fc8*/ 	.word	0x00000003
        /*5fcc*/ 	.word	0x00000000
        /*5fd0*/ 	.short	0x010a
        /*5fd2*/ 	.byte	0x3f
	.zero		1


	//   ....[12]....
        /*5fd4*/ 	.word	0x00006620
        /*5fd8*/ 	.word	0x00000005
        /*5fdc*/ 	.word	0x00000000
        /*5fe0*/ 	.short	0x010a
        /*5fe2*/ 	.byte	0x3f
	.zero		1


	//   ....[13]....
        /*5fe4*/ 	.word	0x00006660
        /*5fe8*/ 	.word	0x00000005
        /*5fec*/ 	.word	0x00000000
        /*5ff0*/ 	.short	0x010a
        /*5ff2*/ 	.byte	0x3f
	.zero		1


	//   ....[14]....
        /*5ff4*/ 	.word	0x0000d490
        /*5ff8*/ 	.word	0x00000005
        /*5ffc*/ 	.word	0x00000000
        /*6000*/ 	.short	0x0101
        /*6002*/ 	.byte	0x3f
	.zero		1


	//   ....[15]....
        /*6004*/ 	.word	0x0000d650
        /*6008*/ 	.word	0x00000000
        /*600c*/ 	.word	0x00000000
        /*6010*/ 	.short	0x0101
        /*6012*/ 	.byte	0x3f
	.zero		1


	//   ....[16]....
        /*6014*/ 	.word	0x00029e20
        /*6018*/ 	.word	0x0000000d
        /*601c*/ 	.word	0x00000020
        /*6020*/ 	.short	0x010a
        /*6022*/ 	.byte	0x3f
	.zero		1


	//   ....[17]....
        /*6024*/ 	.word	0x0002a200
        /*6028*/ 	.word	0x00000002
        /*602c*/ 	.word	0x00000058
        /*6030*/ 	.short	0x0101
        /*6032*/ 	.byte	0x3f
	.zero		1


	//   ....[18]....
        /*6034*/ 	.word	0x0002a950
        /*6038*/ 	.word	0x00000005
        /*603c*/ 	.word	0x00000000
        /*6040*/ 	.short	0x010a
        /*6042*/ 	.byte	0x3f
	.zero		1


	//   ....[19]....
        /*6044*/ 	.word	0x0002a9e0
        /*6048*/ 	.word	0x00000007
        /*604c*/ 	.word	0x00000000
        /*6050*/ 	.short	0x010a
        /*6052*/ 	.byte	0x3f
	.zero		1


	//   ....[20]....
        /*6054*/ 	.word	0x0002aa70
        /*6058*/ 	.word	0x00000007
        /*605c*/ 	.word	0x00000000
        /*6060*/ 	.short	0x010a
        /*6062*/ 	.byte	0x3f
	.zero		1


	//   ....[21]....
        /*6064*/ 	.word	0x0002ab00
        /*6068*/ 	.word	0x00000003
        /*606c*/ 	.word	0x00000000
        /*6070*/ 	.short	0x010a
        /*6072*/ 	.byte	0x3f
	.zero		1


	//   ....[22]....
        /*6074*/ 	.word	0x0002ab60
        /*6078*/ 	.word	0x00000003
        /*607c*/ 	.word	0x00000000
        /*6080*/ 	.short	0x010a
        /*6082*/ 	.byte	0x3f
	.zero		1


	//   ....[23]....
        /*6084*/ 	.word	0x0002abb0
        /*6088*/ 	.word	0x00000005
        /*608c*/ 	.word	0x00000000
        /*6090*/ 	.short	0x010a
        /*6092*/ 	.byte	0x3f
	.zero		1


	//   ....[24]....
        /*6094*/ 	.word	0x0002ac80
        /*6098*/ 	.word	0x0000000d
        /*609c*/ 	.word	0x00000020
        /*60a0*/ 	.short	0x010a
        /*60a2*/ 	.byte	0x3f
	.zero		1


	//   ....[25]....
        /*60a4*/ 	.word	0x0002ad50
        /*60a8*/ 	.word	0x00000005
        /*60ac*/ 	.word	0x00000000
        /*60b0*/ 	.short	0x010a
        /*60b2*/ 	.byte	0x3f
	.zero		1


	//   ....[26]....
        /*60b4*/ 	.word	0x0002ada0
        /*60b8*/ 	.word	0x00000007
        /*60bc*/ 	.word	0x00000000
        /*60c0*/ 	.short	0x010a
        /*60c2*/ 	.byte	0x3f
	.zero		1


	//   ....[27]....
        /*60c4*/ 	.word	0x0002adf0
        /*60c8*/ 	.word	0x00000007
        /*60cc*/ 	.word	0x00000000
        /*60d0*/ 	.short	0x010a
        /*60d2*/ 	.byte	0x3f
	.zero		1


	//----- nvinfo : EIATTR_NUM_MBARRIERS
	.align		4
.L_37:
        /*60d4*/ 	.byte	0x03, 0x38
        /*60d6*/ 	.short	0x000a


	//----- nvinfo : EIATTR_EXIT_INSTR_OFFSETS
	.align		4
        /*60d8*/ 	.byte	0x04, 0x1c
        /*60da*/ 	.short	(.L_39 - .L_38)


	//   ....[0]....
.L_38:
        /*60dc*/ 	.word	0x00000610


	//   ....[1]....
        /*60e0*/ 	.word	0x00000f00


	//   ....[2]....
        /*60e4*/ 	.word	0x00029440


	//   ....[3]....
        /*60e8*/ 	.word	0x00029ac0


	//   ....[4]....
        /*60ec*/ 	.word	0x0002ab50


	//----- nvinfo : EIATTR_MAX_THREADS
	.align		4
.L_39:
        /*60f0*/ 	.byte	0x04, 0x05
        /*60f2*/ 	.short	(.L_41 - .L_40)
.L_40:
        /*60f4*/ 	.word	0x00000180
        /*60f8*/ 	.word	0x00000001
        /*60fc*/ 	.word	0x00000001


	//----- nvinfo : EIATTR_CRS_STACK_SIZE
	.align		4
.L_41:
        /*6100*/ 	.byte	0x04, 0x1e
        /*6102*/ 	.short	(.L_43 - .L_42)
.L_42:
        /*6104*/ 	.word	0x00000000


	//----- nvinfo : EIATTR_CBANK_PARAM_SIZE
	.align		4
.L_43:
        /*6108*/ 	.byte	0x03, 0x19
        /*610a*/ 	.short	0x0470


	//----- nvinfo : EIATTR_PARAM_CBANK
	.align		4
        /*610c*/ 	.byte	0x04, 0x0a
        /*610e*/ 	.short	(.L_45 - .L_44)
	.align		4
.L_44:
        /*6110*/ 	.word	index@(.nv.constant0._ZN7cutlass13device_kernelINS_4gemm6kernel13GemmUniversalIN4cute5tupleIJiiiiEEENS1_10collective13CollectiveMmaINS1_34MainloopSm90TmaGmmaWarpSpecializedILi4ENS5_IJNS4_1CILi1EEESB_SB_EEENS1_35KernelTmaWarpSpecializedCooperativeEEENS5_IJNSA_ILi256EEENSA_ILi512EEENSA_ILi64EEEEEEaNS5_IJlSB_lEEEaSJ_NS4_8TiledMMAINS4_8MMA_AtomIJNS4_4SM904GMMA27MMA_64x256x32_S32S8S8_SS_TNEEEENS4_6LayoutINS5_IJNSA_ILi2EEESB_SB_EEENS5_IJSB_NSA_ILi0EEEST_EEEEENS5_IJNS4_10UnderscoreESW_SW_EEEEENS4_13SM90_TMA_LOADENS4_14ComposedLayoutINS4_7SwizzleILi2ELi4ELi3EEENS4_18smem_ptr_flag_bitsILi8EEENSQ_INS5_IJNSA_ILi8EEESH_EEENS5_IJSH_SB_EEEEEEEvNS4_8identityESZ_S19_vS1A_EENS_8epilogue10collective6detail29Sm90TmaWarpSpecializedAdapterINS1D_15DefaultEpilogueIaSJ_SJ_NS1C_6thread17LinearCombinationIaLi1EiiLNS1H_9ScaleType4KindE0ELNS_15FloatRoundStyleE2EaEENS1_15EpilogueDefaultEEEEEvvEEEEvNT_6ParamsE)
        /*6114*/ 	.short	0x0210
        /*6116*/ 	.short	0x0470


	//----- nvinfo : EIATTR_SW_WAR
	.align		4
.L_45:
        /*6118*/ 	.byte	0x04, 0x36
        /*611a*/ 	.short	(.L_47 - .L_46)
.L_46:
        /*611c*/ 	.word	0x00000008
.L_47:


//--------------------- .nv.callgraph             --------------------------
	.section	.nv.callgraph,"",@"SHT_CUDA_CALLGRAPH"
	.align	4
	.sectionentsize	8
	.align		4
        /*0000*/ 	.word	0x00000000
	.align		4
        /*0004*/ 	.word	0xffffffff
	.align		4
        /*0008*/ 	.word	index@(_ZN7cutlass13device_kernelINS_4gemm6kernel13GemmUniversalIN4cute5tupleIJiiiiEEENS1_10collective13CollectiveMmaINS1_34MainloopSm90TmaGmmaWarpSpecializedILi4ENS5_IJNS4_1CILi1EEESB_SB_EEENS1_35KernelTmaWarpSpecializedCooperativeEEENS5_IJNSA_ILi256EEENSA_ILi512EEENSA_ILi64EEEEEEaNS5_IJlSB_lEEEaSJ_NS4_8TiledMMAINS4_8MMA_AtomIJNS4_4SM904GMMA27MMA_64x256x32_S32S8S8_SS_TNEEEENS4_6LayoutINS5_IJNSA_ILi2EEESB_SB_EEENS5_IJSB_NSA_ILi0EEEST_EEEEENS5_IJNS4_10UnderscoreESW_SW_EEEEENS4_13SM90_TMA_LOADENS4_14ComposedLayoutINS4_7SwizzleILi2ELi4ELi3EEENS4_18smem_ptr_flag_bitsILi8EEENSQ_INS5_IJNSA_ILi8EEESH_EEENS5_IJSH_SB_EEEEEEEvNS4_8identityESZ_S19_vS1A_EENS_8epilogue10collective6detail29Sm90TmaWarpSpecializedAdapterINS1D_15DefaultEpilogueIaSJ_SJ_NS1C_6thread17LinearCombinationIaLi1EiiLNS1H_9ScaleType4KindE0ELNS_15FloatRoundStyleE2EaEENS1_15EpilogueDefaultEEEEEvvEEEEvNT_6ParamsE)
	.align		4
        /*000c*/ 	.word	index@(__assertfail)
	.align		4
        /*0010*/ 	.word	0x00000000
	.align		4
        /*0014*/ 	.word	0xfffffffe
	.align		4
        /*0018*/ 	.word	0x00000000
	.align		4
        /*001c*/ 	.word	0xfffffffd
	.align		4
        /*0020*/ 	.word	0x00000000
	.align		4
        /*0024*/ 	.word	0xfffffffc


//--------------------- .nv.constant4             --------------------------
	.section	.nv.constant4,"a",@progbits
	.align	8
	.align		8
.nv.constant4:
        /*0000*/ 	.dword	__assertfail
	.align		8
        /*0008*/ 	.dword	__unnamed_1
	.align		8
        /*0010*/ 	.dword	_ZN39_INTERNAL_8a2a954d_4_k_cu_dd9a8108_71554cuda3std3__45__cpo5beginE
	.align		8
        /*0018*/ 	.dword	_ZN39_INTERNAL_8a2a954d_4_k_cu_dd9a8108_71554cuda3std3__45__cpo3endE
	.align		8
        /*0020*/ 	.dword	_ZN39_INTERNAL_8a2a954d_4_k_cu_dd9a8108_71554cuda3std3__45__cpo6cbeginE
	.align		8
        /*0028*/ 	.dword	_ZN39_INTERNAL_8a2a954d_4_k_cu_dd9a8108_71554cuda3std3__45__cpo4cendE
	.align		8
        /*0030*/ 	.dword	_ZN39_INTERNAL_8a2a954d_4_k_cu_dd9a8108_71554cuda3std3__441_GLOBAL__N__8a2a954d_4_k_cu_dd9a8108_71556ignoreE
	.align		8
        /*0038*/ 	.dword	_ZN39_INTERNAL_8a2a954d_4_k_cu_dd9a8108_71554cuda3std3__419piecewise_constructE
	.align		8
        /*0040*/ 	.dword	_ZN39_INTERNAL_8a2a954d_4_k_cu_dd9a8108_71554cuda3std3__48in_placeE
	.align		8
        /*0048*/ 	.dword	_ZN39_INTERNAL_8a2a954d_4_k_cu_dd9a8108_71554cuda3std6ranges3__45__cpo4swapE
	.align		8
        /*0050*/ 	.dword	_ZN39_INTERNAL_8a2a954d_4_k_cu_dd9a8108_71554cuda3std6ranges3__45__cpo9iter_moveE
	.align		8
        /*0058*/ 	.dword	_ZN39_INTERNAL_8a2a954d_4_k_cu_dd9a8108_71554cute7productE
	.align		8
        /*0060*/ 	.dword	_ZN39_INTERNAL_8a2a954d_4_k_cu_dd9a8108_71554cute1_E
	.align		8
        /*0068*/ 	.dword	$str$22
	.align		8
        /*0070*/ 	.dword	$str$23


//--------------------- .text._ZN7cutlass13device_kernelINS_4gemm6kernel13GemmUniversalIN4cute5tupleIJiiiiEEENS1_10collective13CollectiveMmaINS1_34MainloopSm90TmaGmmaWarpSpecializedILi4ENS5_IJNS4_1CILi1EEESB_SB_EEENS1_35KernelTmaWarpSpecializedCooperativeEEENS5_IJNSA_ILi256EEENSA_ILi512EEENSA_ILi64EEEEEEaNS5_IJlSB_lEEEaSJ_NS4_8TiledMMAINS4_8MMA_AtomIJNS4_4SM904GMMA27MMA_64x256x32_S32S8S8_SS_TNEEEENS4_6LayoutINS5_IJNSA_ILi2EEESB_SB_EEENS5_IJSB_NSA_ILi0EEEST_EEEEENS5_IJNS4_10UnderscoreESW_SW_EEEEENS4_13SM90_TMA_LOADENS4_14ComposedLayoutINS4_7SwizzleILi2ELi4ELi3EEENS4_18smem_ptr_flag_bitsILi8EEENSQ_INS5_IJNSA_ILi8EEESH_EEENS5_IJSH_SB_EEEEEEEvNS4_8identityESZ_S19_vS1A_EENS_8epilogue10collective6detail29Sm90TmaWarpSpecializedAdapterINS1D_15DefaultEpilogueIaSJ_SJ_NS1C_6thread17LinearCombinationIaLi1EiiLNS1H_9ScaleType4KindE0ELNS_15FloatRoundStyleE2EaEENS1_15EpilogueDefaultEEEEEvvEEEEvNT_6ParamsE --------------------------
	.section	.text._ZN7cutlass13device_kernelINS_4gemm6kernel13GemmUniversalIN4cute5tupleIJiiiiEEENS1_10collective13CollectiveMmaINS1_34MainloopSm90TmaGmmaWarpSpecializedILi4ENS5_IJNS4_1CILi1EEESB_SB_EEENS1_35KernelTmaWarpSpecializedCooperativeEEENS5_IJNSA_ILi256EEENSA_ILi512EEENSA_ILi64EEEEEEaNS5_IJlSB_lEEEaSJ_NS4_8TiledMMAINS4_8MMA_AtomIJNS4_4SM904GMMA27MMA_64x256x32_S32S8S8_SS_TNEEEENS4_6LayoutINS5_IJNSA_ILi2EEESB_SB_EEENS5_IJSB_NSA_ILi0EEEST_EEEEENS5_IJNS4_10UnderscoreESW_SW_EEEEENS4_13SM90_TMA_LOADENS4_14ComposedLayoutINS4_7SwizzleILi2ELi4ELi3EEENS4_18smem_ptr_flag_bitsILi8EEENSQ_INS5_IJNSA_ILi8EEESH_EEENS5_IJSH_SB_EEEEEEEvNS4_8identityESZ_S19_vS1A_EENS_8epilogue10collective6detail29Sm90TmaWarpSpecializedAdapterINS1D_15DefaultEpilogueIaSJ_SJ_NS1C_6thread17LinearCombinationIaLi1EiiLNS1H_9ScaleType4KindE0ELNS_15FloatRoundStyleE2EaEENS1_15EpilogueDefaultEEEEEvvEEEEvNT_6ParamsE,"ax",@progbits
	.align	128
.text._ZN7cutlass13device_kernelINS_4gemm6kernel13GemmUniversalIN4cute5tupleIJiiiiEEENS1_10collective13CollectiveMmaINS1_34MainloopSm90TmaGmmaWarpSpecializedILi4ENS5_IJNS4_1CILi1EEESB_SB_EEENS1_35KernelTmaWarpSpecializedCooperativeEEENS5_IJNSA_ILi256EEENSA_ILi512EEENSA_ILi64EEEEEEaNS5_IJlSB_lEEEaSJ_NS4_8TiledMMAINS4_8MMA_AtomIJNS4_4SM904GMMA27MMA_64x256x32_S32S8S8_SS_TNEEEENS4_6LayoutINS5_IJNSA_ILi2EEESB_SB_EEENS5_IJSB_NSA_ILi0EEEST_EEEEENS5_IJNS4_10UnderscoreESW_SW_EEEEENS4_13SM90_TMA_LOADENS4_14ComposedLayoutINS4_7SwizzleILi2ELi4ELi3EEENS4_18smem_ptr_flag_bitsILi8EEENSQ_INS5_IJNSA_ILi8EEESH_EEENS5_IJSH_SB_EEEEEEEvNS4_8identityESZ_S19_vS1A_EENS_8epilogue10collective6detail29Sm90TmaWarpSpecializedAdapterINS1D_15DefaultEpilogueIaSJ_SJ_NS1C_6thread17LinearCombinationIaLi1EiiLNS1H_9ScaleType4KindE0ELNS_15FloatRoundStyleE2EaEENS1_15EpilogueDefaultEEEEEvvEEEEvNT_6ParamsE:
        .type           _ZN7cutlass13device_kernelINS_4gemm6kernel13GemmUniversalIN4cute5tupleIJiiiiEEENS1_10collective13CollectiveMmaINS1_34MainloopSm90TmaGmmaWarpSpecializedILi4ENS5_IJNS4_1CILi1EEESB_SB_EEENS1_35KernelTmaWarpSpecializedCooperativeEEENS5_IJNSA_ILi256EEENSA_ILi512EEENSA_ILi64EEEEEEaNS5_IJlSB_lEEEaSJ_NS4_8TiledMMAINS4_8MMA_AtomIJNS4_4SM904GMMA27MMA_64x256x32_S32S8S8_SS_TNEEEENS4_6LayoutINS5_IJNSA_ILi2EEESB_SB_EEENS5_IJSB_NSA_ILi0EEEST_EEEEENS5_IJNS4_10UnderscoreESW_SW_EEEEENS4_13SM90_TMA_LOADENS4_14ComposedLayoutINS4_7SwizzleILi2ELi4ELi3EEENS4_18smem_ptr_flag_bitsILi8EEENSQ_INS5_IJNSA_ILi8EEESH_EEENS5_IJSH_SB_EEEEEEEvNS4_8identityESZ_S19_vS1A_EENS_8epilogue10collective6detail29Sm90TmaWarpSpecializedAdapterINS1D_15DefaultEpilogueIaSJ_SJ_NS1C_6thread17LinearCombinationIaLi1EiiLNS1H_9ScaleType4KindE0ELNS_15FloatRoundStyleE2EaEENS1_15EpilogueDefaultEEEEEvvEEEEvNT_6ParamsE,@function
        .size           _ZN7cutlass13device_kernelINS_4gemm6kernel13GemmUniversalIN4cute5tupleIJiiiiEEENS1_10collective13CollectiveMmaINS1_34MainloopSm90TmaGmmaWarpSpecializedILi4ENS5_IJNS4_1CILi1EEESB_SB_EEENS1_35KernelTmaWarpSpecializedCooperativeEEENS5_IJNSA_ILi256EEENSA_ILi512EEENSA_ILi64EEEEEEaNS5_IJlSB_lEEEaSJ_NS4_8TiledMMAINS4_8MMA_AtomIJNS4_4SM904GMMA27MMA_64x256x32_S32S8S8_SS_TNEEEENS4_6LayoutINS5_IJNSA_ILi2EEESB_SB_EEENS5_IJSB_NSA_ILi0EEEST_EEEEENS5_IJNS4_10UnderscoreESW_SW_EEEEENS4_13SM90_TMA_LOADENS4_14ComposedLayoutINS4_7SwizzleILi2ELi4ELi3EEENS4_18smem_ptr_flag_bitsILi8EEENSQ_INS5_IJNSA_ILi8EEESH_EEENS5_IJSH_SB_EEEEEEEvNS4_8identityESZ_S19_vS1A_EENS_8epilogue10collective6detail29Sm90TmaWarpSpecializedAdapterINS1D_15DefaultEpilogueIaSJ_SJ_NS1C_6thread17LinearCombinationIaLi1EiiLNS1H_9ScaleType4KindE0ELNS_15FloatRoundStyleE2EaEENS1_15EpilogueDefaultEEEEEvvEEEEvNT_6ParamsE,(.L_x_1094 - _ZN7cutlass13device_kernelINS_4gemm6kernel13GemmUniversalIN4cute5tupleIJiiiiEEENS1_10collective13CollectiveMmaINS1_34MainloopSm90TmaGmmaWarpSpecializedILi4ENS5_IJNS4_1CILi1EEESB_SB_EEENS1_35KernelTmaWarpSpecializedCooperativeEEENS5_IJNSA_ILi256EEENSA_ILi512EEENSA_ILi64EEEEEEaNS5_IJlSB_lEEEaSJ_NS4_8TiledMMAINS4_8MMA_AtomIJNS4_4SM904GMMA27MMA_64x256x32_S32S8S8_SS_TNEEEENS4_6LayoutINS5_IJNSA_ILi2EEESB_SB_EEENS5_IJSB_NSA_ILi0EEEST_EEEEENS5_IJNS4_10UnderscoreESW_SW_EEEEENS4_13SM90_TMA_LOADENS4_14ComposedLayoutINS4_7SwizzleILi2ELi4ELi3EEENS4_18smem_ptr_flag_bitsILi8EEENSQ_INS5_IJNSA_ILi8EEESH_EEENS5_IJSH_SB_EEEEEEEvNS4_8identityESZ_S19_vS1A_EENS_8epilogue10collective6detail29Sm90TmaWarpSpecializedAdapterINS1D_15DefaultEpilogueIaSJ_SJ_NS1C_6thread17LinearCombinationIaLi1EiiLNS1H_9ScaleType4KindE0ELNS_15FloatRoundStyleE2EaEENS1_15EpilogueDefaultEEEEEvvEEEEvNT_6ParamsE)
        .other          _ZN7cutlass13device_kernelINS_4gemm6kernel13GemmUniversalIN4cute5tupleIJiiiiEEENS1_10collective13CollectiveMmaINS1_34MainloopSm90TmaGmmaWarpSpecializedILi4ENS5_IJNS4_1CILi1EEESB_SB_EEENS1_35KernelTmaWarpSpecializedCooperativeEEENS5_IJNSA_ILi256EEENSA_ILi512EEENSA_ILi64EEEEEEaNS5_IJlSB_lEEEaSJ_NS4_8TiledMMAINS4_8MMA_AtomIJNS4_4SM904GMMA27MMA_64x256x32_S32S8S8_SS_TNEEEENS4_6LayoutINS5_IJNSA_ILi2EEESB_SB_EEENS5_IJSB_NSA_ILi0EEEST_EEEEENS5_IJNS4_10UnderscoreESW_SW_EEEEENS4_13SM90_TMA_LOADENS4_14ComposedLayoutINS4_7SwizzleILi2ELi4ELi3EEENS4_18smem_ptr_flag_bitsILi8EEENSQ_INS5_IJNSA_ILi8EEESH_EEENS5_IJSH_SB_EEEEEEEvNS4_8identityESZ_S19_vS1A_EENS_8epilogue10collective6detail29Sm90TmaWarpSpecializedAdapterINS1D_15DefaultEpilogueIaSJ_SJ_NS1C_6thread17LinearCombinationIaLi1EiiLNS1H_9ScaleType4KindE0ELNS_15FloatRoundStyleE2EaEENS1_15EpilogueDefaultEEEEEvvEEEEvNT_6ParamsE,@"STO_CUDA_ENTRY STV_DEFAULT"
_ZN7cutlass13device_kernelINS_4gemm6kernel13GemmUniversalIN4cute5tupleIJiiiiEEENS1_10collective13CollectiveMmaINS1_34MainloopSm90TmaGmmaWarpSpecializedILi4ENS5_IJNS4_1CILi1EEESB_SB_EEENS1_35KernelTmaWarpSpecializedCooperativeEEENS5_IJNSA_ILi256EEENSA_ILi512EEENSA_ILi64EEEEEEaNS5_IJlSB_lEEEaSJ_NS4_8TiledMMAINS4_8MMA_AtomIJNS4_4SM904GMMA27MMA_64x256x32_S32S8S8_SS_TNEEEENS4_6LayoutINS5_IJNSA_ILi2EEESB_SB_EEENS5_IJSB_NSA_ILi0EEEST_EEEEENS5_IJNS4_10UnderscoreESW_SW_EEEEENS4_13SM90_TMA_LOADENS4_14ComposedLayoutINS4_7SwizzleILi2ELi4ELi3EEENS4_18smem_ptr_flag_bitsILi8EEENSQ_INS5_IJNSA_ILi8EEESH_EEENS5_IJSH_SB_EEEEEEEvNS4_8identityESZ_S19_vS1A_EENS_8epilogue10collective6detail29Sm90TmaWarpSpecializedAdapterINS1D_15DefaultEpilogueIaSJ_SJ_NS1C_6thread17LinearCombinationIaLi1EiiLNS1H_9ScaleType4KindE0ELNS_15FloatRoundStyleE2EaEENS1_15EpilogueDefaultEEEEEvvEEEEvNT_6ParamsE:
[----:B------:R-:W0:Y:S02]  /*0000*/  LDC R1, c[0x0][0x28] ;  /* 0x00000a00ff017b82 */ /* 0x000e240000000800 */
[----:B0-----:R-:W-:Y:S01]  /*0010*/  VIADD R1, R1, 0xffffef10 ;  /* 0xffffef1001017836 */ /* 0x001fe20000000000 */
[----:B------:R-:W0:Y:S01]  /*0020*/  S2R R3, SR_TID.X ;  /* 0x0000000000037919 */ /* 0x000e220000002100 */
[----:B------:R-:W-:Y:S01]  /*0030*/  ELECT P0, URZ, PT ;  /* 0x00000000003f782f */ /* 0x000fe20003800000 */
[----:B------:R-:W-:Y:S01]  /*0040*/  BSSY B0, `(.L_x_0) ;  /* 0x000000f000007945 */ /* 0x000fe20003800000 */
[--C-:B0-----:R-:W-:Y:S02]  /*0050*/  SHF.R.U32.HI R0, RZ, 0x5, R3.reuse ;  /* 0x00000005ff007819 */ /* 0x101fe40000011603 */
[----:B------:R-:W-:-:S03]  /*0060*/  SHF.R.U32.HI R3, RZ, 0x7, R3 ;  /* 0x00000007ff037819 */ /* 0x000fc60000011603 */
[----:B------:R-:W0:Y:S04]  /*0070*/  SHFL.IDX PT, R2, R0, RZ, 0x1f ;  /* 0x00001fff00027589 */ /* 0x000e2800000e0000 */
[----:B------:R1:W2:Y:S01]  /*0080*/  SHFL.IDX PT, R5, R3, RZ, 0x1f ;  /* 0x00001fff03057589 */ /* 0x0002a200000e0000 */
[----:B0-----:R-:W-:-:S13]  /*0090*/  ISETP.NE.OR P0, PT, R2, RZ, !P0 ;  /* 0x000000ff0200720c */ /* 0x001fda0004705670 */
[----:B-12---:R-:W-:Y:S05]  /*00a0*/  @P0 BRA `(.L_x_1) ;  /* 0x0000000000200947 */ /* 0x006fea0003800000 */
[----:B------:R-:W-:Y:S02]  /*00b0*/  ULDC.64 UR4, c[0x0][0x198] ;  /* 0x0000660000047ab9 */ /* 0x000fe40000000a00 */
[----:B------:R-:W-:Y:S02]  /*00c0*/  UIADD3 UR6, UP0, UR4, 0xf0, URZ ;  /* 0x000000f004067890 */ /* 0x000fe4000ff1e03f */
[----:B------:R-:W-:Y:S02]  /*00d0*/  UIADD3 UR4, UP1, UR4, 0x1f0, URZ ;  /* 0x000001f004047890 */ /* 0x000fe4000ff3e03f */
[----:B------:R-:W-:Y:S02]  /*00e0*/  UIADD3.X UR7, URZ, UR5, URZ, UP0, !UPT ;  /* 0x000000053f077290 */ /* 0x000fe400087fe43f */
[----:B------:R-:W-:-:S07]  /*00f0*/  UIADD3.X UR5, URZ, UR5, URZ, UP1, !UPT ;  /* 0x000000053f057290 */ /* 0x000fce0008ffe43f */
[----:B------:R0:W-:Y:S02]  /*0100*/  UTMACCTL.PF [UR6] ;  /* 0x00000000060079b9 */ /* 0x0001e40008040000 */
[----:B------:R0:W-:Y:S02]  /*0110*/  UTMACCTL.PF [UR4] ;  /* 0x00000000040079b9 */ /* 0x0001e40008040000 */
[----:B0-----:R-:W-:Y:S01]  /*0120*/  NOP ;  /* 0x0000000000007918 */ /* 0x001fe20000000000 */
.L_x_1:
[----:B------:R-:W-:Y:S05]  /*0130*/  BSYNC B0 ;  /* 0x0000000000007941 */ /* 0x000fea0003800000 */
.L_x_0:
[----:B------:R-:W0:Y:S02]  /*0140*/  SHFL.IDX PT, R3, R0, RZ, 0x1f ;  /* 0x00001fff00037589 */ /* 0x000e2400000e0000 */
[----:B0-----:R-:W-:-:S13]  /*0150*/  ISETP.NE.AND P0, PT, R3, RZ, PT ;  /* 0x000000ff0300720c */ /* 0x001fda0003f05270 */
[----:B------:R-:W-:Y:S05]  /*0160*/  @P0 BRA `(.L_x_2) ;  /* 0x0000000000580947 */ /* 0x000fea0003800000 */
[----:B------:R-:W0:Y:S01]  /*0170*/  S2UR UR8, SR_CgaCtaId ;  /* 0x00000000000879c3 */ /* 0x000e220000008800 */
[----:B------:R-:W-:Y:S01]  /*0180*/  UMOV UR4, 0x400 ;  /* 0x0000040000047882 */ /* 0x000fe20000000000 */
[----:B------:R-:W-:Y:S01]  /*0190*/  UMOV UR5, 0x1 ;  /* 0x0000000100057882 */ /* 0x000fe20000000000 */
[----:B------:R-:W-:Y:S01]  /*01a0*/  UMOV UR6, 0x100 ;  /* 0x0000010000067882 */ /* 0x000fe20000000000 */
[----:B------:R-:W-:Y:S01]  /*01b0*/  ELECT P0, URZ, PT ;  /* 0x00000000003f782f */ /* 0x000fe20003800000 */
[----:B------:R-:W-:-:S04]  /*01c0*/  UIADD3 UR6, -UR6, 0x100000, URZ ;  /* 0x0010000006067890 */ /* 0x000fc8000fffe13f */
[----:B------:R-:W-:Y:S02]  /*01d0*/  USHF.L.U32 UR7, UR6, 0xb, URZ ;  /* 0x0000000b06077899 */ /* 0x000fe4000800063f */
[----:B------:R-:W-:Y:S02]  /*01e0*/  USHF.L.U32 UR6, UR6, 0x1, URZ ;  /* 0x0000000106067899 */ /* 0x000fe4000800063f */
[----:B0-----:R-:W-:Y:S02]  /*01f0*/  ULEA UR8, UR8, UR4, 0x18 ;  /* 0x0000000408087291 */ /* 0x001fe4000f8ec03f */
[----:B------:R-:W-:-:S04]  /*0200*/  UIADD3 UR4, -UR5, 0x100000, URZ ;  /* 0x0010000005047890 */ /* 0x000fc8000fffe13f */
[----:B------:R-:W-:Y:S02]  /*0210*/  USHF.L.U32 UR5, UR4, 0xb, URZ ;  /* 0x0000000b04057899 */ /* 0x000fe4000800063f */
[----:B------:R-:W-:Y:S01]  /*0220*/  USHF.L.U32 UR4, UR4, 0x1, URZ ;  /* 0x0000000104047899 */ /* 0x000fe2000800063f */
[----:B------:R-:W0:Y:S11]  /*0230*/  FENCE.VIEW.ASYNC.S ;  /* 0x00000000000073c6 */ /* 0x000e360000000000 */
[----:B0-----:R0:W1:Y:S01]  /*0240*/  SYNCS.EXCH.64 URZ, [UR8], UR4 ;  /* 0x00000004083f75b2 */ /* 0x0010620008000100 */
[----:B------:R0:W2:Y:S01]  /*0250*/  SYNCS.EXCH.64 URZ, [UR8+0x20], UR6 ;  /* 0x00002006083f75b2 */ /* 0x0000a20008000100 */
[----:B------:R0:W3:Y:S01]  /*0260*/  SYNCS.EXCH.64 URZ, [UR8+0x8], UR4 ;  /* 0x00000804083f75b2 */ /* 0x0000e20008000100 */
[----:B------:R0:W4:Y:S01]  /*0270*/  SYNCS.EXCH.64 URZ, [UR8+0x28], UR6 ;  /* 0x00002806083f75b2 */ /* 0x0001220008000100 */
[----:B------:R0:W0:Y:S01]  /*0280*/  SYNCS.EXCH.64 URZ, [UR8+0x10], UR4 ;  /* 0x00001004083f75b2 */ /* 0x0000220008000100 */
[----:B------:R0:W0:Y:S01]  /*0290*/  SYNCS.EXCH.64 URZ, [UR8+0x30], UR6 ;  /* 0x00003006083f75b2 */ /* 0x0000220008000100 */
[----:B------:R0:W0:Y:S01]  /*02a0*/  SYNCS.EXCH.64 URZ, [UR8+0x18], UR4 ;  /* 0x00001804083f75b2 */ /* 0x0000220008000100 */
[----:B------:R0:W0:Y:S01]  /*02b0*/  SYNCS.EXCH.64 URZ, [UR8+0x38], UR6 ;  /* 0x00003806083f75b2 */ /* 0x0000220008000100 */
[----:B------:R-:W-:Y:S01]  /*02c0*/  NOP ;  /* 0x0000000000007918 */ /* 0x000fe20000000000 */
.L_x_2:
[----:B------:R-:W5:Y:S01]  /*02d0*/  SHFL.IDX PT, R0, R0, RZ, 0x1f ;  /* 0x00001fff00007589 */ /* 0x000f6200000e0000 */
[----:B------:R-:W-:Y:S01]  /*02e0*/  ELECT P0, URZ, PT ;  /* 0x00000000003f782f */ /* 0x000fe20003800000 */
[----:B------:R-:W1:Y:S01]  /*02f0*/  LDC R3, c[0x0][0x65c] ;  /* 0x00019700ff037b82 */ /* 0x000e620000000800 */
[----:B0-----:R-:W-:Y:S01]  /*0300*/  UMOV UR4, 0x20 ;  /* 0x0000002000047882 */ /* 0x001fe20000000000 */
[----:B------:R-:W0:Y:S01]  /*0310*/  S2R R6, SR_CTAID.Y ;  /* 0x0000000000067919 */ /* 0x000e220000002600 */
[C---:B------:R-:W-:Y:S01]  /*0320*/  ISETP.NE.AND P2, PT, R5.reuse, RZ, PT ;  /* 0x000000ff0500720c */ /* 0x040fe20003f45270 */
[----:B------:R-:W-:Y:S01]  /*0330*/  VIADD R7, R5, 0xffffffff ;  /* 0xffffffff05077836 */ /* 0x000fe20000000000 */
[----:B------:R-:W-:Y:S01]  /*0340*/  NOP ;  /* 0x0000000000007918 */ /* 0x000fe20000000000 */
[----:B------:R-:W2:Y:S01]  /*0350*/  S2R R4, SR_CTAID.X ;  /* 0x0000000000047919 */ /* 0x000ea20000002500 */
[----:B------:R-:W-:Y:S02]  /*0360*/  NOP ;  /* 0x0000000000007918 */ /* 0x000fe40000000000 */
[----:B------:R-:W-:-:S02]  /*0370*/  ISETP.GE.U32.AND P1, PT, R7, 0x2, PT ;  /* 0x000000020700780c */ /* 0x000fc40003f26070 */
[----:B-----5:R-:W-:Y:S02]  /*0380*/  ISETP.NE.OR P0, PT, R0, RZ, !P0 ;  /* 0x000000ff0000720c */ /* 0x020fe40004705670 */
[----:B-1----:R-:W-:Y:S02]  /*0390*/  ISETP.NE.AND P3, PT, R3, 0x1, PT ;  /* 0x000000010300780c */ /* 0x002fe40003f65270 */
[----:B------:R-:W-:-:S04]  /*03a0*/  SHF.R.S32.HI R3, RZ, 0x1f, R2 ;  /* 0x0000001fff037819 */ /* 0x000fc80000011402 */
[----:B------:R-:W-:-:S04]  /*03b0*/  LEA.HI R3, R3, R2, RZ, 0x2 ;  /* 0x0000000203037211 */ /* 0x000fc800078f10ff */
[----:B------:R-:W-:Y:S01]  /*03c0*/  LOP3.LUT R3, R3, 0xfffffffc, RZ, 0xc0, !PT ;  /* 0xfffffffc03037812 */ /* 0x000fe200078ec0ff */
[----:B------:R-:W-:Y:S01]  /*03d0*/  VOTEU.ALL UP0, P0 ;  /* 0x00000000003f7886 */ /* 0x000fe20000000000 */
[----:B------:R-:W-:Y:S01]  /*03e0*/  VOTEU.ALL UP1, P0 ;  /* 0x00000000003f7886 */ /* 0x000fe20000020000 */
[----:B------:R-:W2:Y:S01]  /*03f0*/  @P3 LDC R9, c[0x0][0x10] ;  /* 0x00000400ff093b82 */ /* 0x000ea20000000800 */
[----:B------:R-:W-:Y:S02]  /*0400*/  @P3 IMAD.MOV.U32 R13, RZ, RZ, RZ ;  /* 0x000000ffff0d3224 */ /* 0x000fe400078e00ff */
[----:B------:R-:W-:Y:S01]  /*0410*/  IMAD.IADD R0, R2, 0x1, -R3 ;  /* 0x0000000102007824 */ /* 0x000fe200078e0a03 */
[----:B------:R-:W-:Y:S01]  /*0420*/  @!UP0 UMOV UR6, 0x400 ;  /* 0x0000040000068882 */ /* 0x000fe20000000000 */
[----:B------:R-:W-:-:S04]  /*0430*/  @!UP0 UIADD3 UR4, -UR4, 0x100000, URZ ;  /* 0x0010000004048890 */ /* 0x000fc8000fffe13f */
[----:B------:R-:W-:Y:S02]  /*0440*/  @!UP0 USHF.L.U32 UR5, UR4, 0xb, URZ ;  /* 0x0000000b04058899 */ /* 0x000fe4000800063f */
[----:B------:R-:W-:Y:S01]  /*0450*/  @!UP0 USHF.L.U32 UR4, UR4, 0x1, URZ ;  /* 0x0000000104048899 */ /* 0x000fe2000800063f */
[----:B0-----:R-:W-:Y:S01]  /*0460*/  @P3 MOV R2, R6 ;  /* 0x0000000600023202 */ /* 0x001fe20000000f00 */
[----:B------:R-:W-:Y:S01]  /*0470*/  @P3 IMAD.MOV.U32 R3, RZ, RZ, RZ ;  /* 0x000000ffff033224 */ /* 0x000fe200078e00ff */
[----:B------:R-:W0:Y:S08]  /*0480*/  @!UP0 S2UR UR7, SR_CgaCtaId ;  /* 0x00000000000789c3 */ /* 0x000e300000008800 */
[----:B------:R-:W1:Y:S01]  /*0490*/  @!P3 LDC R11, c[0x0][0xc] ;  /* 0x00000300ff0bbb82 */ /* 0x000e620000000800 */
[----:B--2---:R-:W-:-:S04]  /*04a0*/  @P3 IMAD.WIDE.U32 R8, R4, R9, R2 ;  /* 0x0000000904083225 */ /* 0x004fc800078e0002 */
[----:B------:R-:W-:Y:S01]  /*04b0*/  @P3 IMAD.MOV.U32 R12, RZ, RZ, R8 ;  /* 0x000000ffff0c3224 */ /* 0x000fe200078e0008 */
[----:B------:R-:W-:Y:S01]  /*04c0*/  @P3 IADD3 R18, R9, R13, RZ ;  /* 0x0000000d09123210 */ /* 0x000fe20007ffe0ff */
[----:B0-----:R-:W-:Y:S01]  /*04d0*/  @!UP0 ULEA UR6, UR7, UR6, 0x18 ;  /* 0x0000000607068291 */ /* 0x001fe2000f8ec03f */
[----:B------:R-:W-:Y:S01]  /*04e0*/  VOTEU.ALL UP0, P0 ;  /* 0x00000000003f7886 */ /* 0x000fe20000000000 */
[----:B------:R-:W-:-:S04]  /*04f0*/  ISETP.NE.AND P0, PT, R0, 0x3, PT ;  /* 0x000000030000780c */ /* 0x000fc80003f05270 */
[----:B------:R-:W-:-:S04]  /*0500*/  ISETP.EQ.OR P0, PT, R0, RZ, !P0 ;  /* 0x000000ff0000720c */ /* 0x000fc80004702670 */
[----:B------:R-:W-:Y:S01]  /*0510*/  ISETP.EQ.AND P0, PT, R5, RZ, P0 ;  /* 0x000000ff0500720c */ /* 0x000fe20000702270 */
[----:B------:R-:W0:Y:S02]  /*0520*/  FENCE.VIEW.ASYNC.S ;  /* 0x00000000000073c6 */ /* 0x000e240000000000 */
[----:B0-----:R0:W3:Y:S01]  /*0530*/  @!UP0 SYNCS.EXCH.64 URZ, [UR6+0x50], UR4 ;  /* 0x00005004063f85b2 */ /* 0x0010e20008000100 */
[----:B------:R-:W-:Y:S02]  /*0540*/  MOV R5, RZ ;  /* 0x000000ff00057202 */ /* 0x000fe40000000f00 */
[----:B------:R-:W-:Y:S01]  /*0550*/  SEL R19, RZ, 0x1, !P0 ;  /* 0x00000001ff137807 */ /* 0x000fe20004000000 */
[----:B-1----:R-:W-:-:S03]  /*0560*/  @!P3 IMAD.WIDE.U32 R2, R11, R6, R4 ;  /* 0x000000060b02b225 */ /* 0x002fc600078e0004 */
[----:B------:R-:W-:Y:S01]  /*0570*/  SEL R19, R19, 0x2, P1 ;  /* 0x0000000213137807 */ /* 0x000fe20000800000 */
[----:B------:R-:W-:Y:S02]  /*0580*/  @!P3 IMAD.MOV.U32 R12, RZ, RZ, R2 ;  /* 0x000000ffff0cb224 */ /* 0x000fe400078e0002 */
[----:B------:R-:W-:-:S03]  /*0590*/  @!P3 IMAD.MOV.U32 R18, RZ, RZ, R3 ;  /* 0x000000ffff12b224 */ /* 0x000fc600078e0003 */
[----:B------:R0:W-:Y:S01]  /*05a0*/  STL [R1+0x604], R12 ;  /* 0x0006040c01007387 */ /* 0x0001e20000100800 */
[----:B------:R0:W3:Y:S01]  /*05b0*/  @!UP1 SYNCS.EXCH.64 URZ, [UR6+0x58], UR4 ;  /* 0x00005804063f95b2 */ /* 0x0000e20008000100 */
[----:B------:R-:W-:Y:S02]  /*05c0*/  NOP ;  /* 0x0000000000007918 */ /* 0x000fe40000000000 */
[----:B------:R0:W-:Y:S01]  /*05d0*/  STL [R1+0x600], R18 ;  /* 0x0006001201007387 */ /* 0x0001e20000100800 */
[----:B---34-:R-:W-:Y:S06]  /*05e0*/  BAR.SYNC.DEFER_BLOCKING 0x0 ;  /* 0x0000000000007b1d */ /* 0x018fec0000010000 */
[----:B------:R-:W-:Y:S05]  /*05f0*/  @!P2 BRA `(.L_x_3) ;  /* 0x0000028c0094a947 */ /* 0x000fea0003800000 */
[----:B------:R-:W-:-:S13]  /*0600*/  ISETP.GT.U32.AND P0, PT, R7, 0x1, PT ;  /* 0x000000010700780c */ /* 0x000fda0003f04070 */
[----:B0-----:R-:W-:Y:S05]  /*0610*/  @P0 EXIT ;  /* 0x000000000000094d */ /* 0x001fea0003800000 */
[----:B------:R-:W-:Y:S01]  /*0620*/  ULDC.64 UR4, c[0x0][0x650] ;  /* 0x0001940000047ab9 */ /* 0x000fe20000000a00 */
[----:B------:R-:W-:Y:S01]  /*0630*/  PRMT R0, RZ, 0x7610, R0 ;  /* 0x00007610ff007816 */ /* 0x000fe20000000000 */
[----:B------:R-:W-:Y:S01]  /*0640*/  IMAD.MOV.U32 R23, RZ, RZ, -0x1 ;  /* 0xffffffffff177424 */ /* 0x000fe200078e00ff */
[----:B------:R-:W-:Y:S01]  /*0650*/  ISETP.GE.U32.AND P0, PT, R12, UR4, PT ;  /* 0x000000040c007c0c */ /* 0x000fe2000bf06070 */
[----:B------:R-:W-:Y:S01]  /*0660*/  IMAD.MOV.U32 R22, RZ, RZ, -0x1 ;  /* 0xffffffffff167424 */ /* 0x000fe200078e00ff */
[----:B------:R-:W-:Y:S02]  /*0670*/  MOV R152, 0xffffffff ;  /* 0xffffffff00987802 */ /* 0x000fe40000000f00 */
[----:B------:R-:W-:-:S13]  /*0680*/  ISETP.GE.U32.AND.EX P0, PT, R18, UR5, PT, P0 ;  /* 0x0000000512007c0c */ /* 0x000fda000bf06100 */
[----:B------:R-:W-:Y:S05]  /*0690*/  @P0 BRA `(.L_x_4) ;  /* 0x0000000400600947 */ /* 0x000fea0003800000 */
[----:B------:R-:W0:Y:S01]  /*06a0*/  LDC.64 R14, c[0x0][0x628] ;  /* 0x00018a00ff0e7b82 */ /* 0x000e220000000a00 */
[----:B------:R-:W-:Y:S01]  /*06b0*/  MOV R2, R12 ;  /* 0x0000000c00027202 */ /* 0x000fe20000000f00 */
[----:B------:R-:W-:-:S06]  /*06c0*/  IMAD.MOV.U32 R3, RZ, RZ, R18 ;  /* 0x000000ffff037224 */ /* 0x000fcc00078e0012 */
[----:B------:R-:W1:Y:S08]  /*06d0*/  LDC R0, c[0x0][0x630] ;  /* 0x00018c00ff007b82 */ /* 0x000e700000000800 */
[----:B------:R-:W2:Y:S01]  /*06e0*/  LDC.64 R16, c[0x0][0x620] ;  /* 0x00018800ff107b82 */ /* 0x000ea20000000a00 */
[----:B0-----:R-:W-:-:S04]  /*06f0*/  ISETP.NE.U32.AND P0, PT, R14, RZ, PT ;  /* 0x000000ff0e00720c */ /* 0x001fc80003f05070 */
[----:B------:R-:W-:-:S13]  /*0700*/  ISETP.NE.AND.EX P0, PT, R15, RZ, PT, P0 ;  /* 0x000000ff0f00720c */ /* 0x000fda0003f05300 */
[----:B-12---:R-:W-:Y:S05]  /*0710*/  @!P0 BRA `(.L_x_5) ;  /* 0x0000000000288947 */ /* 0x006fea0003800000 */
[----:B------:R-:W0:Y:S02]  /*0720*/  LDC R7, c[0x0][0x634] ;  /* 0x00018d00ff077b82 */ /* 0x000e240000000800 */
[----:B0-----:R-:W-:-:S05]  /*0730*/  IADD3 R7, P0, R12, R7, RZ ;  /* 0x000000070c077210 */ /* 0x001fca0007f1e0ff */
[----:B------:R-:W-:-:S04]  /*0740*/  IMAD.X R13, RZ, RZ, R18, P0 ;  /* 0x000000ffff0d7224 */ /* 0x000fc800000e0612 */
[----:B------:R-:W-:-:S04]  /*0750*/  IMAD.WIDE.U32 R2, R13, R14, RZ ;  /* 0x0000000e0d027225 */ /* 0x000fc800078e00ff */
[----:B------:R-:W-:-:S04]  /*0760*/  IMAD.WIDE.U32 R8, P0, R7, R15, R2 ;  /* 0x0000000f07087225 */ /* 0x000fc80007800002 */
[----:B------:R-:W-:Y:S01]  /*0770*/  IMAD.WIDE.U32 R2, R7, R14, RZ ;  /* 0x0000000e07027225 */ /* 0x000fe200078e00ff */
[----:B------:R-:W-:-:S03]  /*0780*/  IADD3.X R11, RZ, RZ, RZ, P0, !PT ;  /* 0x000000ffff0b7210 */ /* 0x000fc600007fe4ff */
[----:B------:R-:W-:Y:S01]  /*0790*/  IMAD.MOV.U32 R10, RZ, RZ, R9 ;  /* 0x000000ffff0a7224 */ /* 0x000fe200078e0009 */
[----:B------:R-:W-:-:S05]  /*07a0*/  IADD3 RZ, P0, R3, R8, RZ ;  /* 0x0000000803ff7210 */ /* 0x000fca0007f1e0ff */
[----:B------:R-:W-:-:S08]  /*07b0*/  IMAD.WIDE.U32.X R2, R13, R15, R10, P0 ;  /* 0x0000000f0d027225 */ /* 0x000fd000000e040a */
.L_x_5:
[-CC-:B------:R-:W-:Y:S01]  /*07c0*/  SHF.R.U64 R22, R2, R0.reuse, R3.reuse ;  /* 0x0000000002167219 */ /* 0x180fe20000001203 */
[----:B------:R-:W0:Y:S01]  /*07d0*/  LDC.64 R20, c[0x0][0x640] ;  /* 0x00019000ff147b82 */ /* 0x000e220000000a00 */
[----:B------:R-:W-:Y:S01]  /*07e0*/  SHF.R.U32.HI R2, RZ, R0, R3 ;  /* 0x00000000ff027219 */ /* 0x000fe20000011603 */
[----:B------:R-:W-:Y:S01]  /*07f0*/  ULDC UR4, c[0x0][0x150] ;  /* 0x0000540000047ab9 */ /* 0x000fe20000000800 */
[----:B------:R-:W-:Y:S01]  /*0800*/  I2FP.F32.U32 R0, R4 ;  /* 0x0000000400007245 */ /* 0x000fe20000201000 */
[----:B------:R-:W-:Y:S01]  /*0810*/  IMAD.MOV.U32 R3, RZ, RZ, R18 ;  /* 0x000000ffff037224 */ /* 0x000fe200078e0012 */
[----:B------:R-:W-:-:S03]  /*0820*/  IADD3 R7, P0, RZ, -R22, RZ ;  /* 0x80000016ff077210 */ /* 0x000fc60007f1e0ff */
[----:B------:R-:W1:Y:S01]  /*0830*/  LDC R10, c[0x0][0x618] ;  /* 0x00018600ff0a7b82 */ /* 0x000e620000000800 */
[----:B------:R-:W-:Y:S01]  /*0840*/  FMUL R0, R0, UR4 ;  /* 0x0000000400007c20 */ /* 0x000fe20008400000 */
[----:B------:R-:W-:Y:S01]  /*0850*/  IMAD.X R9, RZ, RZ, ~R2, P0 ;  /* 0x000000ffff097224 */ /* 0x000fe200000e0e02 */
[----:B------:R-:W-:Y:S01]  /*0860*/  MOV R2, R12 ;  /* 0x0000000c00027202 */ /* 0x000fe20000000f00 */
[----:B------:R-:W-:Y:S02]  /*0870*/  ULDC UR4, c[0x0][0x154] ;  /* 0x0000550000047ab9 */ /* 0x000fe40000000800 */
[-C--:B------:R-:W-:Y:S01]  /*0880*/  IMAD R8, R9, R16.reuse, RZ ;  /* 0x0000001009087224 */ /* 0x080fe200078e02ff */
[----:B------:R-:W2:Y:S01]  /*0890*/  F2I.U32.TRUNC.NTZ R0, R0 ;  /* 0x0000000000007305 */ /* 0x000ea2000020f000 */
[----:B------:R-:W3:Y:S01]  /*08a0*/  LDC R5, c[0x0][0x144] ;  /* 0x00005100ff057b82 */ /* 0x000ee20000000800 */
[----:B------:R-:W-:-:S04]  /*08b0*/  IMAD.WIDE.U32 R2, R7, R16, R2 ;  /* 0x0000001007027225 */ /* 0x000fc800078e0002 */
[----:B------:R-:W-:Y:S02]  /*08c0*/  IMAD R7, R7, R17, R8 ;  /* 0x0000001107077224 */ /* 0x000fe400078e0208 */
[----:B------:R-:W-:Y:S01]  /*08d0*/  IMAD.MOV.U32 R8, RZ, RZ, 0x1 ;  /* 0x00000001ff087424 */ /* 0x000fe200078e00ff */
[----:B------:R-:W4:Y:S01]  /*08e0*/  LDC R14, c[0x0][0x608] ;  /* 0x00018200ff0e7b82 */ /* 0x000f220000000800 */
[----:B------:R-:W-:Y:S01]  /*08f0*/  IMAD.IADD R7, R3, 0x1, R7 ;  /* 0x0000000103077824 */ /* 0x000fe200078e0207 */
[----:B0-----:R-:W-:Y:S02]  /*0900*/  ISETP.NE.U32.AND P0, PT, R20, RZ, PT ;  /* 0x000000ff1400720c */ /* 0x001fe40003f05070 */
[----:B--2---:R-:W-:-:S04]  /*0910*/  IADD3 R3, -R0, RZ, RZ ;  /* 0x000000ff00037210 */ /* 0x004fc80007ffe1ff */
[----:B------:R-:W0:Y:S01]  /*0920*/  LDC R9, c[0x0][0x658] ;  /* 0x00019600ff097b82 */ /* 0x000e220000000800 */
[--C-:B-1----:R-:W-:Y:S02]  /*0930*/  SHF.R.U64 R12, R2, R10, R7.reuse ;  /* 0x0000000a020c7219 */ /* 0x102fe40000001207 */
[----:B------:R-:W-:Y:S02]  /*0940*/  I2FP.F32.U32 R2, R6 ;  /* 0x0000000600027245 */ /* 0x000fe40000201000 */
[----:B------:R-:W-:Y:S02]  /*0950*/  ISETP.NE.AND.EX P0, PT, R21, RZ, PT, P0 ;  /* 0x000000ff1500720c */ /* 0x000fe40003f05300 */
[----:B------:R-:W-:Y:S01]  /*0960*/  SHF.R.U32.HI R7, RZ, R10, R7 ;  /* 0x0000000aff077219 */ /* 0x000fe20000011607 */
[----:B------:R-:W1:Y:S01]  /*0970*/  LDC R13, c[0x0][0x148] ;  /* 0x00005200ff0d7b82 */ /* 0x000e620000000800 */
[----:B---3--:R-:W-:Y:S02]  /*0980*/  IMAD R0, R5, R3, R4 ;  /* 0x0000000305007224 */ /* 0x008fe400078e0204 */
[----:B------:R-:W-:Y:S01]  /*0990*/  FMUL R3, R2, UR4 ;  /* 0x0000000402037c20 */ /* 0x000fe20008400000 */
[----:B------:R-:W-:-:S03]  /*09a0*/  IMAD.MOV.U32 R2, RZ, RZ, -0x1 ;  /* 0xffffffffff027424 */ /* 0x000fc600078e00ff */
[----:B------:R2:W3:Y:S01]  /*09b0*/  F2I.U32.TRUNC.NTZ R11, R3 ;  /* 0x00000003000b7305 */ /* 0x0004e2000020f000 */
[----:B------:R-:W1:Y:S01]  /*09c0*/  LDC R17, c[0x0][0x600] ;  /* 0x00018000ff117b82 */ /* 0x000e620000000800 */
[-CC-:B----4-:R-:W-:Y:S02]  /*09d0*/  SHF.R.U64 R25, R12, R14.reuse, R7.reuse ;  /* 0x0000000e0c197219 */ /* 0x190fe40000001207 */
[----:B------:R-:W-:-:S05]  /*09e0*/  SHF.R.U32.HI R4, RZ, R14, R7 ;  /* 0x0000000eff047219 */ /* 0x000fca0000011607 */
[----:B------:R-:W4:Y:S01]  /*09f0*/  LDC R16, c[0x0][0x648] ;  /* 0x00019200ff107b82 */ /* 0x000f220000000800 */
[-CC-:B0-----:R-:W-:Y:S02]  /*0a00*/  SHF.R.U64 R14, R25, R9.reuse, R4.reuse ;  /* 0x00000009190e7219 */ /* 0x181fe40000001204 */
[-C--:B------:R-:W-:Y:S02]  /*0a10*/  SHF.L.U32 R2, R2, R9.reuse, RZ ;  /* 0x0000000902027219 */ /* 0x080fe400000006ff */
[-C--:B------:R-:W-:Y:S02]  /*0a20*/  SHF.R.U32.HI R4, RZ, R9.reuse, R4 ;  /* 0x00000009ff047219 */ /* 0x080fe40000011604 */
[----:B------:R-:W-:Y:S01]  /*0a30*/  LOP3.LUT R10, RZ, R2, RZ, 0x33, !PT ;  /* 0x00000002ff0a7212 */ /* 0x000fe200078e33ff */
[----:B------:R-:W0:Y:S01]  /*0a40*/  LDC R23, c[0x0][0x638] ;  /* 0x00018e00ff177b82 */ /* 0x000e220000000800 */
[----:B------:R-:W-:Y:S01]  /*0a50*/  SHF.L.U32 R7, R8, R9, RZ ;  /* 0x0000000908077219 */ /* 0x000fe200000006ff */
[----:B--2---:R-:W-:Y:S01]  /*0a60*/  IMAD.MOV.U32 R3, RZ, RZ, R4 ;  /* 0x000000ffff037224 */ /* 0x004fe200078e0004 */
[----:B------:R-:W-:-:S05]  /*0a70*/  MOV R2, R14 ;  /* 0x0000000e00027202 */ /* 0x000fca0000000f00 */
[----:B------:R-:W2:Y:S01]  /*0a80*/  LDC R152, c[0x0][0x610] ;  /* 0x00018400ff987b82 */ /* 0x000ea20000000800 */
[----:B---3--:R-:W-:Y:S05]  /*0a90*/  @!P0 BRA `(.L_x_6) ;  /* 0x0000000000288947 */ /* 0x008fea0003800000 */
[----:B------:R-:W3:Y:S02]  /*0aa0*/  LDC R9, c[0x0][0x64c] ;  /* 0x00019300ff097b82 */ /* 0x000ee40000000800 */
[----:B---3--:R-:W-:-:S05]  /*0ab0*/  IADD3 R9, P0, R14, R9, RZ ;  /* 0x000000090e097210 */ /* 0x008fca0007f1e0ff */
        /* <DEDUP_REMOVED lines=8> */
.L_x_6:
[----:B----4-:R-:W-:Y:S01]  /*0b40*/  SHF.R.U64 R2, R2, R16, R3 ;  /* 0x0000001002027219 */ /* 0x010fe20000001203 */
[----:B------:R-:W-:Y:S01]  /*0b50*/  IMAD.MOV R11, RZ, RZ, -R11 ;  /* 0x000000ffff0b7224 */ /* 0x000fe200078e0a0b */
[----:B------:R-:W-:Y:S02]  /*0b60*/  LOP3.LUT R10, R25, R10, RZ, 0xc0, !PT ;  /* 0x0000000a190a7212 */ /* 0x000fe400078ec0ff */
[----:B-1----:R-:W-:Y:S01]  /*0b70*/  IADD3 R3, R17, -0x1, RZ ;  /* 0xffffffff11037810 */ /* 0x002fe20007ffe0ff */
[----:B------:R-:W-:Y:S02]  /*0b80*/  IMAD.MOV R4, RZ, RZ, -R2 ;  /* 0x000000ffff047224 */ /* 0x000fe400078e0a02 */
[----:B------:R-:W-:Y:S01]  /*0b90*/  IMAD R7, R7, R2, R10 ;  /* 0x0000000207077224 */ /* 0x000fe200078e020a */
[----:B------:R-:W-:Y:S01]  /*0ba0*/  LOP3.LUT R3, R12, R3, RZ, 0xc0, !PT ;  /* 0x000000030c037212 */ /* 0x000fe200078ec0ff */
[----:B------:R-:W-:Y:S02]  /*0bb0*/  @P3 IMAD R0, R13, R11, R6 ;  /* 0x0000000b0d003224 */ /* 0x000fe400078e0206 */
[----:B0-----:R-:W-:-:S02]  /*0bc0*/  IMAD R2, R4, R23, R14 ;  /* 0x0000001704027224 */ /* 0x001fc400078e020e */
[----:B--2---:R-:W-:Y:S02]  /*0bd0*/  IMAD R152, R7, R152, R0 ;  /* 0x0000009807987224 */ /* 0x004fe400078e0200 */
[----:B------:R-:W-:Y:S02]  /*0be0*/  IMAD R3, R2, R17, R3 ;  /* 0x0000001102037224 */ /* 0x000fe400078e0203 */
[----:B------:R-:W-:-:S03]  /*0bf0*/  IMAD.MOV.U32 R0, RZ, RZ, 0x1 ;  /* 0x00000001ff007424 */ /* 0x000fc600078e00ff */
[----:B------:R-:W-:Y:S02]  /*0c00*/  SEL R23, R3, R152, !P3 ;  /* 0x0000009803177207 */ /* 0x000fe40005800000 */
[----:B------:R-:W-:-:S07]  /*0c10*/  SEL R152, R152, R3, !P3 ;  /* 0x0000000398987207 */ /* 0x000fce0005800000 */
.L_x_4:
[----:B------:R-:W-:-:S08]  /*0c20*/  NOP ;  /* 0x0000000000007918 */ /* 0x000fd00000000000 */
[----:B------:R-:W0:Y:S02]  /*0c30*/  USETMAXREG.TRY_ALLOC.CTAPOOL UP0, 0xf0 ;  /* 0x000000f0000079c8 */ /* 0x000e240008000600 */
[----:B0-----:R-:W-:-:S13]  /*0c40*/  PLOP3.LUT P0, PT, PT, PT, UP0, 0x80, 0x0 ;  /* 0x000000000000781c */ /* 0x001fda0003f0f008 */
[----:B------:R-:W-:Y:S05]  /*0c50*/  @!P0 BRA `(.L_x_4) ;  /* 0xfffffffc00f08947 */ /* 0x000fea000383ffff */
[----:B------:R-:W-:Y:S01]  /*0c60*/  ULDC.64 UR4, c[0x0][0x598] ;  /* 0x0001660000047ab9 */ /* 0x000fe20000000a00 */
[----:B------:R-:W-:Y:S01]  /*0c70*/  ULDC.64 UR36, c[0x0][0x208] ;  /* 0x0000820000247ab9 */ /* 0x000fe20000000a00 */
[----:B------:R-:W-:-:S04]  /*0c80*/  ISETP.NE.U32.AND P0, PT, RZ, UR4, PT ;  /* 0x00000004ff007c0c */ /* 0x000fc8000bf05070 */
[----:B------:R-:W-:-:S13]  /*0c90*/  ISETP.NE.AND.EX P0, PT, RZ, UR5, PT, P0 ;  /* 0x00000005ff007c0c */ /* 0x000fda000bf05300 */
[----:B------:R-:W-:Y:S05]  /*0ca0*/  @!P0 BRA `(.L_x_7) ;  /* 0x00000000001c8947 */ /* 0x000fea0003800000 */
[----:B------:R-:W0:Y:S02]  /*0cb0*/  LDC.64 R2, c[0x0][0x598] ;  /* 0x00016600ff027b82 */ /* 0x000e240000000a00 */
[----:B0-----:R-:W2:Y:S02]  /*0cc0*/  LDG.E.64 R2, desc[UR36][R2.64] ;  /* 0x0000002402027981 */ /* 0x001ea4000c1e1b00 */
[----:B--2---:R-:W-:-:S04]  /*0cd0*/  ISETP.NE.U32.AND P0, PT, R2, RZ, PT ;  /* 0x000000ff0200720c */ /* 0x004fc80003f05070 */
[----:B------:R-:W-:-:S13]  /*0ce0*/  ISETP.NE.AND.EX P0, PT, R3, RZ, PT, P0 ;  /* 0x000000ff0300720c */ /* 0x000fda0003f05300 */
[----:B------:R-:W-:Y:S05]  /*0cf0*/  @!P0 BRA `(.L_x_7) ;  /* 0x0000000000088947 */ /* 0x000fea0003800000 */
[----:B------:R0:W5:Y:S01]  /*0d00*/  LD.E R17, desc[UR36][R2.64] ;  /* 0x0000002402117980 */ /* 0x000162000c101900 */
[----:B------:R-:W-:Y:S05]  /*0d10*/  BRA `(.L_x_8) ;  /* 0x0000000000247947 */ /* 0x000fea0003800000 */
.L_x_7:
[----:B------:R-:W-:Y:S02]  /*0d20*/  ULDC.64 UR4, c[0x0][0x588] ;  /* 0x0001620000047ab9 */ /* 0x000fe40000000a00 */
[----:B------:R-:W-:-:S04]  /*0d30*/  ISETP.NE.U32.AND P0, PT, RZ, UR4, PT ;  /* 0x00000004ff007c0c */ /* 0x000fc8000bf05070 */
[----:B------:R-:W-:-:S13]  /*0d40*/  ISETP.NE.AND.EX P0, PT, RZ, UR5, PT, P0 ;  /* 0x00000005ff007c0c */ /* 0x000fda000bf05300 */
[----:B------:R-:W-:Y:S05]  /*0d50*/  @!P0 BRA `(.L_x_9) ;  /* 0x00000000000c8947 */ /* 0x000fea0003800000 */
[----:B------:R-:W0:Y:S02]  /*0d60*/  LDC.64 R2, c[0x0][0x588] ;  /* 0x00016200ff027b82 */ /* 0x000e240000000a00 */
[----:B0-----:R1:W5:Y:S01]  /*0d70*/  LDG.E R17, desc[UR36][R2.64] ;  /* 0x0000002402117981 */ /* 0x001362000c1e1900 */
[----:B------:R-:W-:Y:S05]  /*0d80*/  BRA `(.L_x_8) ;  /* 0x0000000000087947 */ /* 0x000fea0003800000 */
.L_x_9:
[----:B------:R-:W-:Y:S02]  /*0d90*/  ULDC UR4, c[0x0][0x580] ;  /* 0x0001600000047ab9 */ /* 0x000fe40000000800 */
[----:B------:R-:W-:-:S07]  /*0da0*/  MOV R17, UR4 ;  /* 0x0000000400117c02 */ /* 0x000fce0008000f00 */
.L_x_8:
[----:B------:R-:W-:Y:S02]  /*0db0*/  ULDC.64 UR4, c[0x0][0x5a0] ;  /* 0x0001680000047ab9 */ /* 0x000fe40000000a00 */
[----:B------:R-:W-:-:S04]  /*0dc0*/  ISETP.NE.U32.AND P0, PT, RZ, UR4, PT ;  /* 0x00000004ff007c0c */ /* 0x000fc8000bf05070 */
[----:B------:R-:W-:-:S13]  /*0dd0*/  ISETP.NE.AND.EX P0, PT, RZ, UR5, PT, P0 ;  /* 0x00000005ff007c0c */ /* 0x000fda000bf05300 */
[----:B------:R-:W-:Y:S05]  /*0de0*/  @!P0 BRA `(.L_x_10) ;  /* 0x00000000001c8947 */ /* 0x000fea0003800000 */
[----:B01----:R-:W0:Y:S02]  /*0df0*/  LDC.64 R2, c[0x0][0x5a0] ;  /* 0x00016800ff027b82 */ /* 0x003e240000000a00 */
[----:B0-----:R-:W2:Y:S02]  /*0e00*/  LDG.E.64 R2, desc[UR36][R2.64] ;  /* 0x0000002402027981 */ /* 0x001ea4000c1e1b00 */
[----:B--2---:R-:W-:-:S04]  /*0e10*/  ISETP.NE.U32.AND P0, PT, R2, RZ, PT ;  /* 0x000000ff0200720c */ /* 0x004fc80003f05070 */
[----:B------:R-:W-:-:S13]  /*0e20*/  ISETP.NE.AND.EX P0, PT, R3, RZ, PT, P0 ;  /* 0x000000ff0300720c */ /* 0x000fda0003f05300 */
[----:B------:R-:W-:Y:S05]  /*0e30*/  @!P0 BRA `(.L_x_10) ;  /* 0x0000000000088947 */ /* 0x000fea0003800000 */
[----:B------:R0:W5:Y:S01]  /*0e40*/  LD.E R18, desc[UR36][R2.64] ;  /* 0x0000002402127980 */ /* 0x000162000c101900 */
[----:B------:R-:W-:Y:S05]  /*0e50*/  BRA `(.L_x_11) ;  /* 0x0000000000247947 */ /* 0x000fea0003800000 */
.L_x_10:
[----:B------:R-:W-:Y:S02]  /*0e60*/  ULDC.64 UR4, c[0x0][0x590] ;  /* 0x0001640000047ab9 */ /* 0x000fe40000000a00 */
[----:B------:R-:W-:-:S04]  /*0e70*/  ISETP.NE.U32.AND P0, PT, RZ, UR4, PT ;  /* 0x00000004ff007c0c */ /* 0x000fc8000bf05070 */
[----:B------:R-:W-:-:S13]  /*0e80*/  ISETP.NE.AND.EX P0, PT, RZ, UR5, PT, P0 ;  /* 0x00000005ff007c0c */ /* 0x000fda000bf05300 */
[----:B------:R-:W-:Y:S05]  /*0e90*/  @!P0 BRA `(.L_x_12) ;  /* 0x00000000000c8947 */ /* 0x000fea0003800000 */
[----:B01----:R-:W0:Y:S02]  /*0ea0*/  LDC.64 R2, c[0x0][0x590] ;  /* 0x00016400ff027b82 */ /* 0x003e240000000a00 */
[----:B0-----:R1:W5:Y:S01]  /*0eb0*/  LDG.E R18, desc[UR36][R2.64] ;  /* 0x0000002402127981 */ /* 0x001362000c1e1900 */
[----:B------:R-:W-:Y:S05]  /*0ec0*/  BRA `(.L_x_11) ;  /* 0x0000000000087947 */ /* 0x000fea0003800000 */
.L_x_12:
[----:B------:R-:W-:Y:S02]  /*0ed0*/  ULDC UR4, c[0x0][0x584] ;  /* 0x0001610000047ab9 */ /* 0x000fe40000000800 */
[----:B------:R-:W-:-:S07]  /*0ee0*/  IMAD.U32 R18, RZ, RZ, UR4 ;  /* 0x00000004ff127e24 */ /* 0x000fce000f8e00ff */
.L_x_11:
[----:B------:R-:W-:-:S13]  /*0ef0*/  LOP3.LUT P0, RZ, R0, 0xff, RZ, 0xc0, !PT ;  /* 0x000000ff00ff7812 */ /* 0x000fda000780c0ff */
[----:B------:R-:W-:Y:S05]  /*0f00*/  @!P0 EXIT ;  /* 0x000000000000894d */ /* 0x000fea0003800000 */
[----:B------:R-:W-:Y:S01]  /*0f10*/  ULDC UR4, c[0x0][0x28c] ;  /* 0x0000a30000047ab9 */ /* 0x000fe20000000800 */
[----:B------:R-:W-:Y:S01]  /*0f20*/  UMOV UR38, URZ ;  /* 0x0000003f00267c82 */ /* 0x000fe20008000000 */
[----:B------:R-:W-:Y:S01]  /*0f30*/  UIADD3 UR4, UR4, 0x3f, URZ ;  /* 0x0000003f04047890 */ /* 0x000fe2000fffe03f */
[----:B------:R-:W-:-:S03]  /*0f40*/  UMOV UR39, URZ ;  /* 0x0000003f00277c82 */ /* 0x000fc60008000000 */
[----:B------:R-:W-:-:S04]  /*0f50*/  USHF.R.S32.HI UR5, URZ, 0x1f, UR4 ;  /* 0x0000001f3f057899 */ /* 0x000fc80008011404 */
[----:B------:R-:W-:-:S04]  /*0f60*/  ULEA.HI UR5, UR5, UR4, URZ, 0x6 ;  /* 0x0000000405057291 */ /* 0x000fc8000f8f303f */
[----:B------:R-:W-:-:S12]  /*0f70*/  USHF.R.S32.HI UR40, URZ, 0x6, UR5 ;  /* 0x000000063f287899 */ /* 0x000fd80008011405 */
.L_x_1058:
[----:B--2---:R-:W2:Y:S01]  /*0f80*/  S2R R0, SR_TID.X ;  /* 0x0000000000007919 */ /* 0x004ea20000002100 */
[----:B------:R-:W3:Y:S01]  /*0f90*/  S2UR UR7, SR_CgaCtaId ;  /* 0x00000000000779c3 */ /* 0x000ee20000008800 */
[----:B------:R-:W-:Y:S02]  /*0fa0*/  UMOV UR6, 0x400 ;  /* 0x0000040000067882 */ /* 0x000fe40000000000 */
[----:B---3--:R-:W-:Y:S01]  /*0fb0*/  ULEA UR6, UR7, UR6, 0x18 ;  /* 0x0000000607067291 */ /* 0x008fe2000f8ec03f */
[----:B--2---:R-:W-:-:S04]  /*0fc0*/  LOP3.LUT R0, R0, 0x80, RZ, 0xc0, !PT ;  /* 0x0000008000007812 */ /* 0x004fc800078ec0ff */
[----:B------:R-:W-:-:S06]  /*0fd0*/  SHF.R.U32.HI R0, RZ, 0x7, R0 ;  /* 0x00000007ff007819 */ /* 0x000fcc0000011600 */
[----:B------:R-:W2:Y:S02]  /*0fe0*/  SHFL.IDX PT, R0, R0, RZ, 0x1f ;  /* 0x00001fff00007589 */ /* 0x000ea400000e0000 */
[----:B--2---:R-:W-:-:S13]  /*0ff0*/  R2UR UR4, R0 ;  /* 0x00000000000472ca */ /* 0x004fda00000e0000 */
[----:B------:R-:W-:-:S04]  /*1000*/  ULEA.HI UR5, UR4, UR4, URZ, 0x1 ;  /* 0x0000000404057291 */ /* 0x000fc8000f8f083f */
[----:B------:R-:W-:-:S04]  /*1010*/  ULOP3.LUT UR5, UR5, 0xffffe, URZ, 0xc0, !UPT ;  /* 0x000ffffe05057892 */ /* 0x000fc8000f8ec03f */
[----:B------:R-:W-:-:S03]  /*1020*/  UIADD3 UR5, UR4, -UR5, URZ ;  /* 0x8000000504057290 */ /* 0x000fc6000fffe03f */
[----:B------:R-:W-:Y:S01]  /*1030*/  ULDC UR4, c[0x0][0x28c] ;  /* 0x0000a30000047ab9 */ /* 0x000fe20000000800 */
[----:B------:R-:W-:Y:S01]  /*1040*/  ULEA UR5, UR5, UR6, 0xc ;  /* 0x0000000605057291 */ /* 0x000fe2000f8e603f */
[----:B------:R-:W-:-:S03]  /*1050*/  ISETP.LT.AND P0, PT, RZ, UR4, PT ;  /* 0x00000004ff007c0c */ /* 0x000fc6000bf01270 */
[----:B------:R-:W-:-:S04]  /*1060*/  UIADD3 UR5, UR5, 0x100, URZ ;  /* 0x0000010005057890 */ /* 0x000fc8000fffe03f */
[----:B------:R-:W-:-:S04]  /*1070*/  USHF.R.U32.HI UR5, URZ, 0x4, UR5 ;  /* 0x000000043f057899 */ /* 0x000fc80008011605 */
[----:B------:R-:W-:-:S04]  /*1080*/  ULOP3.LUT UR5, UR5, 0x3fff, URZ, 0xc0, !UPT ;  /* 0x00003fff05057892 */ /* 0x000fc8000f8ec03f */
[----:B------:R-:W-:Y:S01]  /*1090*/  ULOP3.LUT UR41, UR5, 0x10000, URZ, 0xfc, !UPT ;  /* 0x0001000005297892 */ /* 0x000fe2000f8efc3f */
[----:B-1----:R-:W-:Y:S11]  /*10a0*/  @P0 BRA `(.L_x_13) ;  /* 0x0000000000400947 */ /* 0x002ff60003800000 */
[----:B------:R-:W-:Y:S01]  /*10b0*/  MOV R0, 0x0 ;  /* 0x0000000000007802 */ /* 0x000fe20000000f00 */
[----:B------:R-:W-:Y:S01]  /*10c0*/  ULDC.64 UR4, c[0x4][0x68] ;  /* 0x01001a0000047ab9 */ /* 0x000fe20000000a00 */
[----:B------:R-:W-:Y:S01]  /*10d0*/  ULDC.64 UR6, c[0x4][0x8] ;  /* 0x0100020000067ab9 */ /* 0x000fe20000000a00 */
[----:B------:R-:W-:Y:S01]  /*10e0*/  IMAD.U32 R4, RZ, RZ, UR4 ;  /* 0x00000004ff047e24 */ /* 0x000fe2000f8e00ff */
[----:B01----:R0:W1:Y:S01]  /*10f0*/  LDC.64 R2, c[0x4][R0] ;  /* 0x0100000000027b82 */ /* 0x0030620000000a00 */
[----:B------:R-:W-:Y:S01]  /*1100*/  MOV R5, UR5 ;  /* 0x0000000500057c02 */ /* 0x000fe20008000f00 */
[----:B------:R-:W-:Y:S01]  /*1110*/  ULDC.64 UR4, c[0x4][0x70] ;  /* 0x01001c0000047ab9 */ /* 0x000fe20000000a00 */
[----:B------:R-:W-:Y:S01]  /*1120*/  MOV R10, UR6 ;  /* 0x00000006000a7c02 */ /* 0x000fe20008000f00 */
[----:B------:R-:W-:Y:S01]  /*1130*/  IMAD.U32 R6, RZ, RZ, UR4 ;  /* 0x00000004ff067e24 */ /* 0x000fe2000f8e00ff */
[----:B------:R-:W-:Y:S01]  /*1140*/  MOV R12, 0x1 ;  /* 0x00000001000c7802 */ /* 0x000fe20000000f00 */
[----:B------:R-:W-:-:S02]  /*1150*/  IMAD.U32 R7, RZ, RZ, UR5 ;  /* 0x00000005ff077e24 */ /* 0x000fc4000f8e00ff */
[----:B------:R-:W-:Y:S02]  /*1160*/  IMAD.U32 R11, RZ, RZ, UR7 ;  /* 0x00000007ff0b7e24 */ /* 0x000fe4000f8e00ff */
[----:B------:R-:W-:Y:S02]  /*1170*/  IMAD.MOV.U32 R8, RZ, RZ, 0x1e1 ;  /* 0x000001e1ff087424 */ /* 0x000fe400078e00ff */
[----:B0-----:R-:W-:-:S07]  /*1180*/  IMAD.MOV.U32 R13, RZ, RZ, RZ ;  /* 0x000000ffff0d7224 */ /* 0x001fce00078e00ff */
[----:B------:R-:W-:-:S07]  /*1190*/  LEPC R20, `(.L_x_13) ;  /* 0x000000001014794e */ /* 0x000fce0000000000 */
[----:B-1---5:R-:W-:Y:S05]  /*11a0*/  CALL.ABS.NOINC R2 ;  /* 0x0000000002007343 */ /* 0x022fea0003c00000 */
.L_x_13:
[----:B------:R-:W-:-:S04]  /*11b0*/  LOP3.LUT R0, R19, 0x1, RZ, 0xfc, !PT ;  /* 0x0000000113007812 */ /* 0x000fc800078efcff */
[----:B------:R-:W-:-:S13]  /*11c0*/  ISETP.NE.AND P0, PT, R0, 0x3, PT ;  /* 0x000000030000780c */ /* 0x000fda0003f05270 */
[----:B------:R-:W-:Y:S05]  /*11d0*/  @!P0 BRA `(.L_x_14) ;  /* 0x0000000000048947 */ /* 0x000fea0003800000 */
[----:B------:R-:W-:Y:S01]  /*11e0*/  BPT.TRAP 0x1 ;  /* 0x000000040000795c */ /* 0x000fe20000300000 */
.L_x_14:
[----:B------:R-:W2:Y:S01]  /*11f0*/  S2UR UR5, SR_CgaCtaId ;  /* 0x00000000000579c3 */ /* 0x000ea20000008800 */
[----:B------:R-:W-:Y:S01]  /*1200*/  UMOV UR4, 0x400 ;  /* 0x0000040000047882 */ /* 0x000fe20000000000 */
[----:B01----:R-:W-:Y:S01]  /*1210*/  IMAD.U32 R3, RZ, RZ, UR39 ;  /* 0x00000027ff037e24 */ /* 0x003fe2000f8e00ff */
[----:B------:R-:W-:-:S04]  /*1220*/  MOV R2, UR38 ;  /* 0x0000002600027c02 */ /* 0x000fc80008000f00 */
[----:B------:R-:W-:Y:S01]  /*1230*/  SHF.L.U32 R2, R2, 0x1f, RZ ;  /* 0x0000001f02027819 */ /* 0x000fe200000006ff */
[----:B--2---:R-:W-:-:S06]  /*1240*/  ULEA UR4, UR5, UR4, 0x18 ;  /* 0x0000000405047291 */ /* 0x004fcc000f8ec03f */
[----:B------:R-:W-:-:S04]  /*1250*/  IMAD.U32 R0, RZ, RZ, UR4 ;  /* 0x00000004ff007e24 */ /* 0x000fc8000f8e00ff */
[----:B------:R-:W-:-:S04]  /*1260*/  IMAD R3, R3, 0x8, R0 ;  /* 0x0000000803037824 */ /* 0x000fc800078e0200 */
[----:B------:R0:W1:Y:S01]  /*1270*/  SYNCS.PHASECHK.TRANS64.TRYWAIT P1, [R3+URZ], R2 ;  /* 0x00000002030075a7 */ /* 0x000062000802017f */
[----:B------:R-:W-:Y:S05]  /*1280*/  @!P0 BRA `(.L_x_15) ;  /* 0x0000000000048947 */ /* 0x000fea0003800000 */
[----:B------:R-:W-:Y:S01]  /*1290*/  BPT.TRAP 0x1 ;  /* 0x000000040000795c */ /* 0x000fe20000300000 */
.L_x_15:
[----:B-1----:R-:W-:Y:S05]  /*12a0*/  @P1 BRA `(.L_x_16) ;  /* 0x0000000000081947 */ /* 0x002fea0003800000 */
[----:B------:R-:W1:Y:S02]  /*12b0*/  SYNCS.PHASECHK.TRANS64.TRYWAIT P1, [R3+URZ], R2 ;  /* 0x00000002030075a7 */ /* 0x000e64000802017f */
[----:B-1----:R-:W-:Y:S05]  /*12c0*/  @!P1 BRA `(.L_x_17) ;  /* 0x0000029800249947 */ /* 0x002fea0003800000 */
.L_x_16:
[----:B------:R-:W-:-:S04]  /*12d0*/  UISETP.LT.AND UP0, UPT, UR40, 0x1, UPT ;  /* 0x000000012800788c */ /* 0x000fc8000bf01270 */
[----:B------:R-:W-:-:S06]  /*12e0*/  USEL UR4, UR40, 0x1, UP0 ;  /* 0x0000000128047887 */ /* 0x000fcc0008000000 */
[----:B------:R-:W-:Y:S01]  /*12f0*/  MOV R4, UR4 ;  /* 0x0000000400047c02 */ /* 0x000fe20008000f00 */
[----:B------:R-:W-:Y:S05]  /*1300*/  WARPSYNC.ALL ;  /* 0x0000000000007948 */ /* 0x000fea0003800000 */
[----:B------:R-:W-:-:S04]  /*1310*/  IADD3 R4, -R4, UR40, RZ ;  /* 0x0000002804047c10 */ /* 0x000fc8000fffe1ff */
[----:B------:R-:W-:Y:S02]  /*1320*/  ISETP.GE.AND P1, PT, R4, 0x1, PT ;  /* 0x000000010400780c */ /* 0x000fe40003f26270 */
[----:B------:R-:W-:Y:S01]  /*1330*/  R2UR UR4, R0 ;  /* 0x00000000000472ca */ /* 0x000fe200000e0000 */
[----:B------:R-:W-:Y:S01]  /*1340*/  ULEA UR5, UR39, UR41, 0xa ;  /* 0x0000002927057291 */ /* 0x000fe2000f8e503f */
[----:B------:R-:W-:Y:S01]  /*1350*/  WARPGROUP.ARRIVE ;  /* 0x00000000000079c5 */ /* 0x000fe20000000000 */
[----:B------:R-:W-:Y:S01]  /*1360*/  UMOV UR9, 0x80000020 ;  /* 0x8000002000097882 */ /* 0x000fe20000000000 */
[----:B------:R-:W-:Y:S01]  /*1370*/  UMOV UR11, 0x80000020 ;  /* 0x80000020000b7882 */ /* 0x000fe20000000000 */
[----:B------:R-:W-:Y:S01]  /*1380*/  STL [R1+0xce0], R152 ;  /* 0x000ce09801007387 */ /* 0x000fe20000100800 */
[----:B------:R-:W-:Y:S01]  /*1390*/  UMOV UR13, UR9 ;  /* 0x00000009000d7c82 */ /* 0x000fe20008000000 */
[----:B------:R-:W-:Y:S01]  /*13a0*/  UMOV UR15, 0x80000020 ;  /* 0x80000020000f7882 */ /* 0x000fe20000000000 */
[----:B------:R-:W-:Y:S01]  /*13b0*/  UMOV UR8, UR5 ;  /* 0x0000000500087c82 */ /* 0x000fe20008000000 */
[----:B------:R2:W-:Y:S01]  /*13c0*/  STL [R1+0x6d4], R23 ;  /* 0x0006d41701007387 */ /* 0x0005e20000100800 */
[----:B------:R-:W-:-:S03]  /*13d0*/  UMOV UR12, UR8 ;  /* 0x00000008000c7c82 */ /* 0x000fc60008000000 */
[----:B------:R-:W-:Y:S01]  /*13e0*/  UIADD3 UR4, UR4, 0x10100, URZ ;  /* 0x0001010004047890 */ /* 0x000fe2000fffe03f */
[----:B------:R-:W-:Y:S03]  /*13f0*/  STL [R1+0x6d0], R22 ;  /* 0x0006d01601007387 */ /* 0x000fe60000100800 */
[----:B------:R-:W-:Y:S01]  /*1400*/  USHF.R.U32.HI UR4, URZ, 0x4, UR4 ;  /* 0x000000043f047899 */ /* 0x000fe20008011604 */
[----:B------:R-:W-:Y:S03]  /*1410*/  STL [R1+0x6cc], R19 ;  /* 0x0006cc1301007387 */ /* 0x000fe60000100800 */
[----:B------:R-:W-:Y:S01]  /*1420*/  ULOP3.LUT UR4, UR4, 0x3fff, URZ, 0xc0, !UPT ;  /* 0x00003fff04047892 */ /* 0x000fe2000f8ec03f */
[----:B-----5:R-:W-:Y:S03]  /*1430*/  STL [R1+0x6c8], R18 ;  /* 0x0006c81201007387 */ /* 0x020fe60000100800 */
[----:B------:R-:W-:Y:S01]  /*1440*/  ULOP3.LUT UR4, UR4, 0x10000, URZ, 0xfc, !UPT ;  /* 0x0001000004047892 */ /* 0x000fe2000f8efc3f */
[----:B------:R3:W-:Y:S03]  /*1450*/  STL [R1+0x6c4], R17 ;  /* 0x0006c41101007387 */ /* 0x0007e60000100800 */
[----:B------:R-:W-:Y:S01]  /*1460*/  ULEA UR6, UR39, UR4, 0xb ;  /* 0x0000000427067291 */ /* 0x000fe2000f8e583f */
[----:B------:R4:W-:Y:S03]  /*1470*/  STL [R1+0x6c0], R16 ;  /* 0x0006c01001007387 */ /* 0x0009e60000100800 */
[----:B------:R-:W-:Y:S01]  /*1480*/  UIADD3 UR14, UR6, 0x400, URZ ;  /* 0x00000400060e7890 */ /* 0x000fe2000fffe03f */
[----:B------:R4:W-:Y:S02]  /*1490*/  STL [R1+0x6bc], R4 ;  /* 0x0006bc0401007387 */ /* 0x0009e40000100800 */
[----:B------:R-:W-:-:S02]  /*14a0*/  UMOV UR10, UR6 ;  /* 0x00000006000a7c82 */ /* 0x000fc40008000000 */
[----:B------:R-:W-:Y:S01]  /*14b0*/  IGMMA.64x256x32.S8.S8 R24, gdesc[UR8], RZ, !UPT, gsb0 ;  /* 0x06600000081879f1 */ /* 0x000fe2000c0410ff */
[----:B------:R4:W-:Y:S02]  /*14c0*/  STL [R1+0x6d8], R0 ;  /* 0x0006d80001007387 */ /* 0x0009e40000100800 */
[----:B------:R-:W-:Y:S02]  /*14d0*/  WARPGROUP.DEPBAR.LE gsb0, 0x0 ;  /* 0x00008000000079c5 */ /* 0x000fe40000010000 */
[----:B------:R-:W-:Y:S01]  /*14e0*/  STL.64 [R1+0x400], R24 ;  /* 0x0004001801007387 */ /* 0x000fe20000100a00 */
[----:B------:R-:W-:Y:S01]  /*14f0*/  IMAD.MOV.U32 R235, RZ, RZ, R46 ;  /* 0x000000ffffeb7224 */ /* 0x000fe200078e002e */
[----:B------:R-:W-:Y:S01]  /*1500*/  MOV R233, R48 ;  /* 0x0000003000e97202 */ /* 0x000fe20000000f00 */
[----:B------:R-:W-:Y:S01]  /*1510*/  IMAD.MOV.U32 R234, RZ, RZ, R47 ;  /* 0x000000ffffea7224 */ /* 0x000fe200078e002f */
        /* <DEDUP_REMOVED lines=70> */
[----:B--2---:R-:W-:Y:S01]  /*1980*/  MOV R23, R129 ;  /* 0x0000008100177202 */ /* 0x004fe20000000f00 */
[----:B------:R-:W-:Y:S01]  /*1990*/  IMAD.MOV.U32 R180, RZ, RZ, R101 ;  /* 0x000000ffffb47224 */ /* 0x000fe200078e0065 */
[----:B------:R-:W-:Y:S01]  /*19a0*/  MOV R20, R132 ;  /* 0x0000008400147202 */ /* 0x000fe20000000f00 */
[----:B------:R-:W-:Y:S01]  /*19b0*/  IMAD.MOV.U32 R178, RZ, RZ, R103 ;  /* 0x000000ffffb27224 */ /* 0x000fe200078e0067 */
[----:B---3--:R-:W-:Y:S01]  /*19c0*/  MOV R17, R135 ;  /* 0x0000008700117202 */ /* 0x008fe20000000f00 */
        /* <DEDUP_REMOVED lines=9> */
[----:B01----:R-:W-:Y:S01]  /*1a60*/  MOV R2, R150 ;  /* 0x0000009600027202 */ /* 0x003fe20000000f00 */
[----:B------:R-:W-:Y:S01]  /*1a70*/  IMAD.MOV.U32 R169, RZ, RZ, R112 ;  /* 0x000000ffffa97224 */ /* 0x000fe200078e0070 */
[----:B------:R0:W-:Y:S01]  /*1a80*/  STL.64 [R1+0x450], R44 ;  /* 0x0004502c01007387 */ /* 0x0001e20000100a00 */
[----:B------:R-:W-:-:S02]  /*1a90*/  IMAD.MOV.U32 R168, RZ, RZ, R113 ;  /* 0x000000ffffa87224 */ /* 0x000fc400078e0071 */
[----:B------:R-:W-:Y:S02]  /*1aa0*/  IMAD.MOV.U32 R166, RZ, RZ, R115 ;  /* 0x000000ffffa67224 */ /* 0x000fe400078e0073 */
[----:B------:R-:W-:Y:S02]  /*1ab0*/  IMAD.MOV.U32 R165, RZ, RZ, R116 ;  /* 0x000000ffffa57224 */ /* 0x000fe400078e0074 */
[----:B------:R-:W-:Y:S02]  /*1ac0*/  IMAD.MOV.U32 R163, RZ, RZ, R118 ;  /* 0x000000ffffa37224 */ /* 0x000fe400078e0076 */
[----:B------:R-:W-:Y:S02]  /*1ad0*/  IMAD.MOV.U32 R162, RZ, RZ, R119 ;  /* 0x000000ffffa27224 */ /* 0x000fe400078e0077 */
[----:B------:R-:W-:Y:S02]  /*1ae0*/  IMAD.MOV.U32 R160, RZ, RZ, R121 ;  /* 0x000000ffffa07224 */ /* 0x000fe400078e0079 */
        /* <DEDUP_REMOVED lines=9> */
[----:B----4-:R-:W-:Y:S02]  /*1b80*/  IMAD.MOV.U32 R16, RZ, RZ, R136 ;  /* 0x000000ffff107224 */ /* 0x010fe400078e0088 */
        /* <DEDUP_REMOVED lines=10> */
[----:B0-----:R-:W-:-:S06]  /*1c30*/  WARPGROUP.ARRIVE ;  /* 0x00000000000079c5 */ /* 0x001fcc0000000000 */
[----:B------:R-:W-:Y:S01]  /*1c40*/  IGMMA.64x256x32.S8.S8 R24, gdesc[UR12], RZ, !UPT, gsb0 ;  /* 0x066000000c1879f1 */ /* 0x000fe2000c0410ff */
[----:B------:R-:W-:Y:S01]  /*1c50*/  UIADD3 UR12, UR5, 0x200, URZ ;  /* 0x00000200050c7890 */ /* 0x000fe2000fffe03f */
[----:B------:R-:W-:Y:S01]  /*1c60*/  UMOV UR13, 0x80000020 ;  /* 0x80000020000d7882 */ /* 0x000fe20000000000 */
[----:B------:R-:W-:Y:S02]  /*1c70*/  WARPGROUP.DEPBAR.LE gsb0, 0x0 ;  /* 0x00008000000079c5 */ /* 0x000fe40000010000 */
[----:B------:R-:W-:Y:S01]  /*1c80*/  STL.64 [R1], R24 ;  /* 0x0000001801007387 */ /* 0x000fe20000100a00 */
[----:B------:R-:W-:-:S03]  /*1c90*/  IMAD.MOV.U32 R152, RZ, RZ, R151 ;  /* 0x000000ffff987224 */ /* 0x000fc600078e0097 */
[----:B------:R-:W-:Y:S04]  /*1ca0*/  STL.64 [R1+0x8], R26 ;  /* 0x0000081a01007387 */ /* 0x000fe80000100a00 */
        /* <DEDUP_REMOVED lines=61> */
[----:B------:R0:W-:Y:S02]  /*2080*/  STL [R1+0x1f8], R150 ;  /* 0x0001f89601007387 */ /* 0x0001e40000100800 */
[----:B0-----:R-:W-:-:S06]  /*2090*/  WARPGROUP.ARRIVE ;  /* 0x00000000000079c5 */ /* 0x001fcc0000000000 */
[----:B------:R-:W-:Y:S03]  /*20a0*/  IGMMA.64x256x32.S8.S8 R24, gdesc[UR12], RZ, !UPT, gsb0 ;  /* 0x066000000c1879f1 */ /* 0x000fe6000c0410ff */
[----:B------:R-:W-:Y:S02]  /*20b0*/  WARPGROUP.DEPBAR.LE gsb0, 0x0 ;  /* 0x00008000000079c5 */ /* 0x000fe40000010000 */
        /* <DEDUP_REMOVED lines=63> */
[----:B------:R0:W-:Y:S04]  /*24b0*/  STL.64 [R1+0x6e0], R24 ;  /* 0x0006e01801007387 */ /* 0x0001e80000100a00 */
[----:B0-----:R-:W2:Y:S04]  /*24c0*/  LDL.LU R24, [R1] ;  /* 0x0000000001187983 */ /* 0x001ea80000300800 */
[----:B------:R-:W2:Y:S04]  /*24d0*/  LDL.LU R25, [R1+0x4] ;  /* 0x0000040001197983 */ /* 0x000ea80000300800 */
[----:B------:R-:W3:Y:S04]  /*24e0*/  LDL.LU R26, [R1+0x8] ;  /* 0x00000800011a7983 */ /* 0x000ee80000300800 */
[----:B------:R-:W3:Y:S04]  /*24f0*/  LDL.LU R27, [R1+0xc] ;  /* 0x00000c00011b7983 */ /* 0x000ee80000300800 */
[----:B------:R-:W4:Y:S04]  /*2500*/  LDL.LU R28, [R1+0x10] ;  /* 0x00001000011c7983 */ /* 0x000f280000300800 */
[----:B------:R-:W4:Y:S04]  /*2510*/  LDL.LU R29, [R1+0x14] ;  /* 0x00001400011d7983 */ /* 0x000f280000300800 */
[----:B------:R-:W2:Y:S04]  /*2520*/  LDL.LU R30, [R1+0x18] ;  /* 0x00001800011e7983 */ /* 0x000ea80000300800 */
        /* <DEDUP_REMOVED lines=119> */
[----:B------:R-:W2:Y:S01]  /*2ca0*/  LDL.LU R150, [R1+0x1f8] ;  /* 0x0001f80001967983 */ /* 0x000ea20000300800 */
[----:B------:R-:W-:-:S03]  /*2cb0*/  MOV R151, R152 ;  /* 0x0000009800977202 */ /* 0x000fc60000000f00 */
[----:B------:R-:W3:Y:S04]  /*2cc0*/  LDL.LU R152, [R1+0xce0] ;  /* 0x000ce00001987983 */ /* 0x000ee80000300800 */
[----:B--2---:R-:W-:Y:S04]  /*2cd0*/  STL.64 [R1+0xad8], R150 ;  /* 0x000ad89601007387 */ /* 0x004fe80000100a00 */
[----:B----4-:R-:W-:Y:S04]  /*2ce0*/  STL.64 [R1+0xad0], R148 ;  /* 0x000ad09401007387 */ /* 0x010fe80000100a00 */
[----:B---3--:R-:W-:Y:S04]  /*2cf0*/  STL.64 [R1+0xac8], R146 ;  /* 0x000ac89201007387 */ /* 0x008fe80000100a00 */
        /* <DEDUP_REMOVED lines=61> */
[----:B0-----:R-:W2:Y:S04]  /*30d0*/  LDL.LU R24, [R1+0x400] ;  /* 0x0004000001187983 */ /* 0x001ea80000300800 */
        /* <DEDUP_REMOVED lines=20> */
[----:B------:R-:W3:Y:S01]  /*3220*/  LDL.LU R45, [R1+0x454] ;  /* 0x00045400012d7983 */ /* 0x000ee20000300800 */
        /* <DEDUP_REMOVED lines=134> */
[----:B------:R-:W-:Y:S01]  /*3a90*/  UMOV UR14, UR10 ;  /* 0x0000000a000e7c82 */ /* 0x000fe20008000000 */
[----:B------:R-:W-:Y:S01]  /*3aa0*/  IMAD.MOV.U32 R50, RZ, RZ, R231 ;  /* 0x000000ffff327224 */ /* 0x000fe200078e00e7 */
[----:B------:R-:W-:Y:S01]  /*3ab0*/  STL.64 [R1+0xbd8], R86 ;  /* 0x000bd85601007387 */ /* 0x000fe20000100a00 */
[----:B------:R-:W-:Y:S01]  /*3ac0*/  IMAD.MOV.U32 R49, RZ, RZ, R232 ;  /* 0x000000ffff317224 */ /* 0x000fe200078e00e8 */
[----:B------:R-:W-:Y:S01]  /*3ad0*/  UMOV UR15, UR11 ;  /* 0x0000000b000f7c82 */ /* 0x000fe20008000000 */
[----:B------:R-:W-:Y:S01]  /*3ae0*/  IMAD.MOV.U32 R46, RZ, RZ, R235 ;  /* 0x000000ffff2e7224 */ /* 0x000fe200078e00eb */
[----:B------:R-:W-:Y:S01]  /*3af0*/  STL.64 [R1+0xbd0], R84 ;  /* 0x000bd05401007387 */ /* 0x000fe20000100a00 */
        /* <DEDUP_REMOVED lines=20> */
[----:B---3--:R-:W-:Y:S04]  /*3c40*/  STL.64 [R1+0xb30], R44 ;  /* 0x000b302c01007387 */ /* 0x008fe80000100a00 */
[----:B--2---:R-:W-:Y:S04]  /*3c50*/  STL.64 [R1+0xb28], R42 ;  /* 0x000b282a01007387 */ /* 0x004fe80000100a00 */
[----:B----4-:R-:W-:Y:S04]  /*3c60*/  STL.64 [R1+0xb20], R40 ;  /* 0x000b202801007387 */ /* 0x010fe80000100a00 */
[----:B------:R-:W-:Y:S04]  /*3c70*/  STL.64 [R1+0xb18], R38 ;  /* 0x000b182601007387 */ /* 0x000fe80000100a00 */
[----:B------:R-:W-:Y:S04]  /*3c80*/  STL.64 [R1+0xb10], R36 ;  /* 0x000b102401007387 */ /* 0x000fe80000100a00 */
[----:B------:R-:W-:Y:S04]  /*3c90*/  STL.64 [R1+0xb08], R34 ;  /* 0x000b082201007387 */ /* 0x000fe80000100a00 */
[----:B------:R-:W-:Y:S04]  /*3ca0*/  STL.64 [R1+0xb00], R32 ;  /* 0x000b002001007387 */ /* 0x000fe80000100a00 */
[----:B------:R-:W-:Y:S04]  /*3cb0*/  STL.64 [R1+0xaf8], R30 ;  /* 0x000af81e01007387 */ /* 0x000fe80000100a00 */
[----:B------:R-:W-:Y:S04]  /*3cc0*/  STL.64 [R1+0xaf0], R28 ;  /* 0x000af01c01007387 */ /* 0x000fe80000100a00 */
[----:B------:R-:W-:Y:S04]  /*3cd0*/  STL.64 [R1+0xae8], R26 ;  /* 0x000ae81a01007387 */ /* 0x000fe80000100a00 */
[----:B------:R0:W-:Y:S02]  /*3ce0*/  STL.64 [R1+0xae0], R24 ;  /* 0x000ae01801007387 */ /* 0x0001e40000100a00 */
[----:B0-----:R-:W-:-:S06]  /*3cf0*/  WARPGROUP.ARRIVE ;  /* 0x00000000000079c5 */ /* 0x001fcc0000000000 */
[----:B------:R-:W-:Y:S03]  /*3d00*/  IGMMA.64x256x32.S8.S8 R24, gdesc[UR12], RZ, !UPT, gsb0 ;  /* 0x066000000c1879f1 */ /* 0x000fe6000c0410ff */
        /* <DEDUP_REMOVED lines=41> */
[----:B------:R0:W-:Y:S01]  /*3fa0*/  STL.64 [R1+0x250], R44 ;  /* 0x0002502c01007387 */ /* 0x0001e20000100a00 */
[----:B------:R-:W-:Y:S01]  /*3fb0*/  IMAD.MOV.U32 R204, RZ, RZ, R120 ;  /* 0x000000ffffcc7224 */ /* 0x000fe200078e0078 */
[----:B------:R-:W-:Y:S01]  /*3fc0*/  MOV R203, R119 ;  /* 0x0000007700cb7202 */ /* 0x000fe20000000f00 */
[----:B------:R-:W-:Y:S01]  /*3fd0*/  IMAD.MOV.U32 R205, RZ, RZ, R121 ;  /* 0x000000ffffcd7224 */ /* 0x000fe200078e0079 */
[----:B------:R-:W2:Y:S01]  /*3fe0*/  LDL.LU.64 R150, [R1+0xcd8] ;  /* 0x000cd80001967983 */ /* 0x000ea20000300a00 */
        /* <DEDUP_REMOVED lines=96> */
[----:B------:R-:W-:-:S03]  /*45f0*/  IMAD.MOV.U32 R0, RZ, RZ, R46 ;  /* 0x000000ffff007224 */ /* 0x000fc600078e002e */
[----:B------:R-:W2:Y:S04]  /*4600*/  LDL.LU.64 R100, [R1+0xc10] ;  /* 0x000c100001647983 */ /* 0x000ea80000300a00 */
        /* <DEDUP_REMOVED lines=27> */
[----:B0-----:R-:W2:Y:S04]  /*47c0*/  LDL.LU.64 R44, [R1+0xb30] ;  /* 0x000b3000012c7983 */ /* 0x001ea80000300a00 */
        /* <DEDUP_REMOVED lines=9> */
[----:B------:R-:W2:Y:S01]  /*4860*/  LDL.LU.64 R24, [R1+0xae0] ;  /* 0x000ae00001187983 */ /* 0x000ea20000300a00 */
[----:B------:R-:W-:-:S02]  /*4870*/  UIADD3 UR8, UR5, 0x2, URZ ;  /* 0x0000000205087890 */ /* 0x000fc4000fffe03f */
[----:B------:R-:W-:Y:S01]  /*4880*/  UIADD3 UR10, UR6, 0x2, URZ ;  /* 0x00000002060a7890 */ /* 0x000fe2000fffe03f */
[----:B------:R-:W-:Y:S01]  /*4890*/  UMOV UR9, 0x80000020 ;  /* 0x8000002000097882 */ /* 0x000fe20000000000 */
[----:B------:R-:W-:Y:S01]  /*48a0*/  UMOV UR11, 0x80000020 ;  /* 0x80000020000b7882 */ /* 0x000fe20000000000 */
[----:B--2---:R-:W-:-:S06]  /*48b0*/  WARPGROUP.ARRIVE ;  /* 0x00000000000079c5 */ /* 0x004fcc0000000000 */
[----:B------:R-:W-:Y:S03]  /*48c0*/  IGMMA.64x256x32.S8.S8 R24, gdesc[UR8], R24, gsb0 ;  /* 0x06600000081879f1 */ /* 0x000fe60008041018 */
        /* <DEDUP_REMOVED lines=129> */
[----:B------:R-:W-:Y:S01]  /*50e0*/  UIADD3 UR14, UR6, 0x402, URZ ;  /* 0x00000402060e7890 */ /* 0x000fe2000fffe03f */
[----:B------:R-:W-:Y:S01]  /*50f0*/  UMOV UR12, UR8 ;  /* 0x00000008000c7c82 */ /* 0x000fe20008000000 */
[----:B------:R-:W-:Y:S01]  /*5100*/  UMOV UR13, UR9 ;  /* 0x00000009000d7c82 */ /* 0x000fe20008000000 */
[----:B------:R-:W-:Y:S01]  /*5110*/  UMOV UR15, 0x80000020 ;  /* 0x80000020000f7882 */ /* 0x000fe20000000000 */
[----:B--2---:R-:W-:-:S06]  /*5120*/  WARPGROUP.ARRIVE ;  /* 0x00000000000079c5 */ /* 0x004fcc0000000000 */
[----:B------:R-:W-:Y:S03]  /*5130*/  IGMMA.64x256x32.S8.S8 R24, gdesc[UR12], R24, gsb0 ;  /* 0x066000000c1879f1 */ /* 0x000fe60008041018 */
[----:B------:R-:W-:Y:S02]  /*5140*/  WARPGROUP.DEPBAR.LE gsb0, 0x0 ;  /* 0x00008000000079c5 */ /* 0x000fe40000010000 */
[----:B------:R-:W-:Y:S04]  /*5150*/  STL.64 [R1], R24 ;  /* 0x0000001801007387 */ /* 0x000fe80000100a00 */
        /* <DEDUP_REMOVED lines=128> */
[----:B------:R-:W-:-:S02]  /*5960*/  UMOV UR13, 0x80000020 ;  /* 0x80000020000d7882 */ /* 0x000fc40000000000 */
[----:B------:R-:W-:Y:S01]  /*5970*/  STL [R1+0x6b8], R152 ;  /* 0x0006b89801007387 */ /* 0x000fe20000100800 */
        /* <DEDUP_REMOVED lines=46> */
[----:B------:R-:W2:Y:S01]  /*5c60*/  LDL.LU R129, [R1+0x254] ;  /* 0x0002540001817983 */ /* 0x000ea20000300800 */
        /* <DEDUP_REMOVED lines=27> */
[----:B------:R-:W-:Y:S01]  /*5e20*/  UMOV UR8, UR12 ;  /* 0x0000000c00087c82 */ /* 0x000fe20008000000 */
[----:B------:R-:W-:Y:S01]  /*5e30*/  IMAD.MOV.U32 R137, RZ, RZ, R4 ;  /* 0x000000ffff897224 */ /* 0x000fe200078e0004 */
[----:B------:R-:W-:Y:S01]  /*5e40*/  UMOV UR9, UR13 ;  /* 0x0000000d00097c82 */ /* 0x000fe20008000000 */
[----:B------:R-:W-:Y:S01]  /*5e50*/  IMAD.MOV.U32 R221, RZ, RZ, R21 ;  /* 0x000000ffffdd7224 */ /* 0x000fe200078e0015 */
[----:B------:R0:W5:Y:S01]  /*5e60*/  LDL.LU R0, [R1+0x6d8] ;  /* 0x0006d80001007983 */ /* 0x0001620000300800 */
[----:B------:R-:W-:-:S02]  /*5e70*/  IMAD.MOV.U32 R223, RZ, RZ, R15 ;  /* 0x000000ffffdf7224 */ /* 0x000fc400078e000f */
[----:B------:R-:W-:Y:S01]  /*5e80*/  IMAD.MOV.U32 R224, RZ, RZ, R14 ;  /* 0x000000ffffe07224 */ /* 0x000fe200078e000e */
[----:B------:R0:W5:Y:S01]  /*5e90*/  LDL.LU R23, [R1+0x6d4] ;  /* 0x0006d40001177983 */ /* 0x0001620000300800 */
[----:B------:R-:W-:Y:S02]  /*5ea0*/  IMAD.MOV.U32 R226, RZ, RZ, R12 ;  /* 0x000000ffffe27224 */ /* 0x000fe400078e000c */
[----:B------:R-:W-:Y:S01]  /*5eb0*/  IMAD.MOV.U32 R227, RZ, RZ, R11 ;  /* 0x000000ffffe37224 */ /* 0x000fe200078e000b */
[----:B------:R0:W5:Y:S01]  /*5ec0*/  LDL.LU R22, [R1+0x6d0] ;  /* 0x0006d00001167983 */ /* 0x0001620000300800 */
[----:B------:R-:W-:Y:S02]  /*5ed0*/  IMAD.MOV.U32 R229, RZ, RZ, R9 ;  /* 0x000000ffffe57224 */ /* 0x000fe400078e0009 */
[----:B------:R-:W-:Y:S01]  /*5ee0*/  IMAD.MOV.U32 R230, RZ, RZ, R8 ;  /* 0x000000ffffe67224 */ /* 0x000fe200078e0008 */
[----:B------:R0:W5:Y:S01]  /*5ef0*/  LDL.LU R19, [R1+0x6cc] ;  /* 0x0006cc0001137983 */ /* 0x0001620000300800 */
[----:B------:R-:W-:-:S02]  /*5f00*/  IMAD.MOV.U32 R232, RZ, RZ, R6 ;  /* 0x000000ffffe87224 */ /* 0x000fc400078e0006 */
[----:B------:R-:W-:Y:S01]  /*5f10*/  IMAD.MOV.U32 R233, RZ, RZ, R5 ;  /* 0x000000ffffe97224 */ /* 0x000fe200078e0005 */
[----:B------:R0:W5:Y:S01]  /*5f20*/  LDL.LU R18, [R1+0x6c8] ;  /* 0x0006c80001127983 */ /* 0x0001620000300800 */
[----:B------:R-:W-:-:S03]  /*5f30*/  IMAD.MOV.U32 R235, RZ, RZ, R2 ;  /* 0x000000ffffeb7224 */ /* 0x000fc600078e0002 */
[----:B------:R0:W5:Y:S04]  /*5f40*/  LDL.LU R17, [R1+0x6c4] ;  /* 0x0006c40001117983 */ /* 0x0001680000300800 */
[----:B------:R0:W5:Y:S04]  /*5f50*/  LDL.LU R16, [R1+0x6c0] ;  /* 0x0006c00001107983 */ /* 0x0001680000300800 */
[----:B------:R0:W5:Y:S01]  /*5f60*/  LDL.LU R4, [R1+0x6bc] ;  /* 0x0006bc0001047983 */ /* 0x0001620000300800 */
        /* <DEDUP_REMOVED lines=67> */
[----:B-1----:R0:W5:Y:S04]  /*63a0*/  LDL.LU R152, [R1+0x6b8] ;  /* 0x0006b80001987983 */ /* 0x0021680000300800 */
[----:B------:R0:W5:Y:S04]  /*63b0*/  LDL.LU.64 R150, [R1+0x6b0] ;  /* 0x0006b00001967983 */ /* 0x0001680000300a00 */
        /* <DEDUP_REMOVED lines=20> */
[----:B------:R0:W5:Y:S01]  /*6500*/  LDL.LU.64 R108, [R1+0x608] ;  /* 0x00060800016c7983 */ /* 0x0001620000300a00 */
[----:B------:R-:W-:Y:S05]  /*6510*/  @!P1 BRA `(.L_x_18) ;  /* 0x0000007000149947 */ /* 0x000fea0003800000 */
[----:B------:R-:W-:Y:S02]  /*6520*/  UIADD3 UR5, UR39, 0x1, URZ ;  /* 0x0000000127057890 */ /* 0x000fe4000fffe03f */
[----:B------:R-:W-:Y:S02]  /*6530*/  IMAD.U32 R2, RZ, RZ, UR39 ;  /* 0x00000027ff027e24 */ /* 0x000fe4000f8e00ff */
[----:B------:R-:W-:-:S04]  /*6540*/  UISETP.NE.AND UP0, UPT, UR5, 0x4, UPT ;  /* 0x000000040500788c */ /* 0x000fc8000bf05270 */
[----:B------:R-:W-:Y:S02]  /*6550*/  USEL UR6, URZ, 0x1, UP0 ;  /* 0x000000013f067887 */ /* 0x000fe40008000000 */
[----:B------:R-:W-:Y:S02]  /*6560*/  USEL UR5, UR5, URZ, UP0 ;  /* 0x0000003f05057287 */ /* 0x000fe40008000000 */
[----:B------:R-:W-:-:S06]  /*6570*/  ULOP3.LUT UR6, UR38, UR6, URZ, 0x3c, !UPT ;  /* 0x0000000626067292 */ /* 0x000fcc000f8e3c3f */
[----:B------:R-:W-:-:S07]  /*6580*/  MOV R3, UR6 ;  /* 0x0000000600037c02 */ /* 0x000fce0008000f00 */
.L_x_25:
[----:B-1----:R-:W-:Y:S05]  /*6590*/  @!P0 BRA `(.L_x_19) ;  /* 0x0000000000048947 */ /* 0x002fea0003800000 */
[----:B------:R-:W-:Y:S01]  /*65a0*/  BPT.TRAP 0x1 ;  /* 0x000000040000795c */ /* 0x000fe20000300000 */
.L_x_19:
[----:B------:R-:W1:Y:S01]  /*65b0*/  S2UR UR7, SR_CgaCtaId ;  /* 0x00000000000779c3 */ /* 0x000e620000008800 */
[----:B------:R-:W-:Y:S01]  /*65c0*/  UMOV UR6, 0x400 ;  /* 0x0000040000067882 */ /* 0x000fe20000000000 */
[----:B------:R-:W-:Y:S01]  /*65d0*/  IMAD.U32 R5, RZ, RZ, UR5 ;  /* 0x00000005ff057e24 */ /* 0x000fe2000f8e00ff */
[----:B------:R-:W-:Y:S01]  /*65e0*/  SHF.L.U32 R6, R3, 0x1f, RZ ;  /* 0x0000001f03067819 */ /* 0x000fe200000006ff */
[----:B-1----:R-:W-:-:S06]  /*65f0*/  ULEA UR6, UR7, UR6, 0x18 ;  /* 0x0000000607067291 */ /* 0x002fcc000f8ec03f */
[----:B-----5:R-:W-:-:S05]  /*6600*/  IMAD.U32 R0, RZ, RZ, UR6 ;  /* 0x00000006ff007e24 */ /* 0x020fca000f8e00ff */
[----:B------:R-:W-:-:S04]  /*6610*/  LEA R5, R5, R0, 0x3 ;  /* 0x0000000005057211 */ /* 0x000fc800078e18ff */
[----:B------:R1:W2:Y:S01]  /*6620*/  SYNCS.PHASECHK.TRANS64.TRYWAIT P1, [R5+URZ], R6 ;  /* 0x00000006050075a7 */ /* 0x0002a2000802017f */
[----:B------:R-:W-:Y:S05]  /*6630*/  @!P0 BRA `(.L_x_20) ;  /* 0x0000000000048947 */ /* 0x000fea0003800000 */
[----:B------:R-:W-:Y:S01]  /*6640*/  BPT.TRAP 0x1 ;  /* 0x000000040000795c */ /* 0x000fe20000300000 */
.L_x_20:
[----:B--2---:R-:W-:Y:S05]  /*6650*/  @P1 BRA `(.L_x_21) ;  /* 0x0000000000081947 */ /* 0x004fea0003800000 */
[----:B------:R-:W2:Y:S02]  /*6660*/  SYNCS.PHASECHK.TRANS64.TRYWAIT P1, [R5+URZ], R6 ;  /* 0x00000006050075a7 */ /* 0x000ea4000802017f */
[----:B--2---:R-:W-:Y:S05]  /*6670*/  @!P1 BRA `(.L_x_22) ;  /* 0x00000244004c9947 */ /* 0x004fea0003800000 */
.L_x_21:
        /* <DEDUP_REMOVED lines=64> */
[----:B---3--:R-:W3:Y:S04]  /*6a80*/  LDL.LU.64 R24, [R1] ;  /* 0x0000000001187983 */ /* 0x008ee80000300a00 */
[----:B------:R-:W4:Y:S04]  /*6a90*/  LDL.LU.64 R26, [R1+0x8] ;  /* 0x00000800011a7983 */ /* 0x000f280000300a00 */
[----:B------:R-:W2:Y:S04]  /*6aa0*/  LDL.LU.64 R28, [R1+0x10] ;  /* 0x00001000011c7983 */ /* 0x000ea80000300a00 */
[----:B------:R-:W3:Y:S04]  /*6ab0*/  LDL.LU.64 R30, [R1+0x18] ;  /* 0x00001800011e7983 */ /* 0x000ee80000300a00 */
        /* <DEDUP_REMOVED lines=124> */
[----:B--2---:R-:W2:Y:S04]  /*7280*/  LDL.LU.64 R24, [R1+0x400] ;  /* 0x0004000001187983 */ /* 0x004ea80000300a00 */
        /* <DEDUP_REMOVED lines=63> */
[----:B------:R-:W-:-:S02]  /*7680*/  ULEA UR6, UR5, UR41, 0xa ;  /* 0x0000002905067291 */ /* 0x000fc4000f8e503f */
[----:B------:R-:W-:Y:S01]  /*7690*/  ULEA UR7, UR5, UR4, 0xb ;  /* 0x0000000405077291 */ /* 0x000fe2000f8e583f */
[----:B------:R-:W-:Y:S01]  /*76a0*/  STL [R1+0xce8], R152 ;  /* 0x000ce89801007387 */ /* 0x000fe20000100800 */
[----:B------:R-:W-:Y:S01]  /*76b0*/  UMOV UR9, 0x80000020 ;  /* 0x8000002000097882 */ /* 0x000fe20000000000 */
[----:B------:R-:W-:Y:S02]  /*76c0*/  UMOV UR11, 0x80000020 ;  /* 0x80000020000b7882 */ /* 0x000fe40000000000 */
[----:B------:R-:W-:Y:S01]  /*76d0*/  UMOV UR8, UR6 ;  /* 0x0000000600087c82 */ /* 0x000fe20008000000 */
[----:B------:R-:W-:Y:S01]  /*76e0*/  STL [R1+0x6e0], R23 ;  /* 0x0006e01701007387 */ /* 0x000fe20000100800 */
[----:B------:R-:W-:-:S03]  /*76f0*/  UMOV UR10, UR7 ;  /* 0x00000007000a7c82 */ /* 0x000fc60008000000 */
[----:B------:R-:W-:Y:S04]  /*7700*/  STL [R1+0x6dc], R22 ;  /* 0x0006dc1601007387 */ /* 0x000fe80000100800 */
[----:B------:R-:W-:Y:S04]  /*7710*/  STL [R1+0x6d8], R19 ;  /* 0x0006d81301007387 */ /* 0x000fe80000100800 */
[----:B------:R-:W-:Y:S04]  /*7720*/  STL [R1+0x6d4], R18 ;  /* 0x0006d41201007387 */ /* 0x000fe80000100800 */
[----:B------:R-:W-:Y:S04]  /*7730*/  STL [R1+0x6d0], R17 ;  /* 0x0006d01101007387 */ /* 0x000fe80000100800 */
[----:B------:R-:W-:Y:S04]  /*7740*/  STL [R1+0x6cc], R16 ;  /* 0x0006cc1001007387 */ /* 0x000fe80000100800 */
[----:B------:R-:W-:Y:S04]  /*7750*/  STL [R1+0x6c8], R4 ;  /* 0x0006c80401007387 */ /* 0x000fe80000100800 */
[----:B------:R-:W-:Y:S04]  /*7760*/  STL [R1+0x6c4], R3 ;  /* 0x0006c40301007387 */ /* 0x000fe80000100800 */
[----:B------:R3:W-:Y:S04]  /*7770*/  STL [R1+0x6c0], R2 ;  /* 0x0006c00201007387 */ /* 0x0007e80000100800 */
[----:B------:R4:W-:Y:S01]  /*7780*/  STL [R1+0x6bc], R0 ;  /* 0x0006bc0001007387 */ /* 0x0009e20000100800 */
[----:B--2---:R-:W-:-:S06]  /*7790*/  WARPGROUP.ARRIVE ;  /* 0x00000000000079c5 */ /* 0x004fcc0000000000 */
[----:B------:R-:W-:Y:S03]  /*77a0*/  IGMMA.64x256x32.S8.S8 R24, gdesc[UR8], R24, gsb0 ;  /* 0x06600000081879f1 */ /* 0x000fe60008041018 */
[----:B------:R-:W-:Y:S02]  /*77b0*/  WARPGROUP.DEPBAR.LE gsb0, 0x0 ;  /* 0x00008000000079c5 */ /* 0x000fe40000010000 */
[----:B------:R-:W-:Y:S01]  /*77c0*/  STL.64 [R1+0x400], R24 ;  /* 0x0004001801007387 */ /* 0x000fe20000100a00 */
[----:B---3--:R-:W-:Y:S01]  /*77d0*/  MOV R2, R150 ;  /* 0x0000009600027202 */ /* 0x008fe20000000f00 */
[----:B----4-:R-:W-:Y:S01]  /*77e0*/  IMAD.MOV.U32 R0, RZ, RZ, R151 ;  /* 0x000000ffff007224 */ /* 0x010fe200078e0097 */
[----:B-1----:R-:W-:Y:S01]  /*77f0*/  MOV R5, R147 ;  /* 0x0000009300057202 */ /* 0x002fe20000000f00 */
        /* <DEDUP_REMOVED lines=26> */
[----:B0-----:R-:W-:Y:S01]  /*79a0*/  MOV R155, R126 ;  /* 0x0000007e009b7202 */ /* 0x001fe20000000f00 */
        /* <DEDUP_REMOVED lines=106> */
[----:B------:R-:W-:-:S02]  /*8050*/  IMAD.MOV.U32 R231, RZ, RZ, R50 ;  /* 0x000000ffffe77224 */ /* 0x000fc400078e0032 */
[----:B------:R-:W-:Y:S01]  /*8060*/  IMAD.MOV.U32 R232, RZ, RZ, R49 ;  /* 0x000000ffffe87224 */ /* 0x000fe200078e0031 */
[----:B------:R-:W2:Y:S01]  /*8070*/  LDL.LU.64 R102, [R1+0x1028] ;  /* 0x0010280001667983 */ /* 0x000ea20000300a00 */
[----:B------:R-:W-:Y:S02]  /*8080*/  IMAD.MOV.U32 R235, RZ, RZ, R46 ;  /* 0x000000ffffeb7224 */ /* 0x000fe400078e002e */
[----:B------:R-:W-:Y:S01]  /*8090*/  IMAD.MOV.U32 R234, RZ, RZ, R47 ;  /* 0x000000ffffea7224 */ /* 0x000fe200078e002f */
        /* <DEDUP_REMOVED lines=105> */
[----:B------:R-:W-:Y:S01]  /*8730*/  STL.64 [R1+0x1d8], R142 ;  /* 0x0001d88e01007387 */ /* 0x000fe20000100a00 */
[----:B------:R-:W-:-:S03]  /*8740*/  IMAD.MOV.U32 R152, RZ, RZ, R151 ;  /* 0x000000ffff987224 */ /* 0x000fc600078e0097 */
[----:B------:R-:W-:Y:S04]  /*8750*/  STL.64 [R1+0x1e0], R144 ;  /* 0x0001e09001007387 */ /* 0x000fe80000100a00 */
[----:B------:R-:W-:Y:S04]  /*8760*/  STL.64 [R1+0x1e8], R146 ;  /* 0x0001e89201007387 */ /* 0x000fe80000100a00 */
[----:B------:R-:W-:Y:S04]  /*8770*/  STL.64 [R1+0x1f0], R148 ;  /* 0x0001f09401007387 */ /* 0x000fe80000100a00 */
[----:B------:R0:W-:Y:S04]  /*8780*/  STL [R1+0x1f8], R150 ;  /* 0x0001f89601007387 */ /* 0x0001e80000100800 */
        /* <DEDUP_REMOVED lines=65> */
[----:B------:R-:W-:Y:S01]  /*8ba0*/  UMOV UR13, 0x80000020 ;  /* 0x80000020000d7882 */ /* 0x000fe20000000000 */
[----:B--2---:R-:W-:-:S07]  /*8bb0*/  WARPGROUP.ARRIVE ;  /* 0x00000000000079c5 */ /* 0x004fce0000000000 */
        /* <DEDUP_REMOVED lines=293> */
[----:B------:R-:W-:Y:S01]  /*9e10*/  STL.64 [R1+0xce0], R150 ;  /* 0x000ce09601007387 */ /* 0x000fe20000100a00 */
[----:B------:R-:W-:Y:S01]  /*9e20*/  IMAD.MOV.U32 R138, RZ, RZ, R14 ;  /* 0x000000ffff8a7224 */ /* 0x000fe200078e000e */
[----:B------:R-:W-:Y:S01]  /*9e30*/  MOV R139, R13 ;  /* 0x0000000d008b7202 */ /* 0x000fe20000000f00 */
[----:B------:R-:W-:Y:S01]  /*9e40*/  IMAD.MOV.U32 R136, RZ, RZ, R16 ;  /* 0x000000ffff887224 */ /* 0x000fe200078e0010 */
[----:B------:R-:W-:Y:S01]  /*9e50*/  STL.64 [R1+0xcd8], R148 ;  /* 0x000cd89401007387 */ /* 0x000fe20000100a00 */
[----:B------:R-:W-:Y:S01]  /*9e60*/  MOV R137, R15 ;  /* 0x0000000f00897202 */ /* 0x000fe20000000f00 */
[----:B------:R-:W-:Y:S01]  /*9e70*/  IMAD.MOV.U32 R134, RZ, RZ, R18 ;  /* 0x000000ffff867224 */ /* 0x000fe200078e0012 */
[----:B------:R-:W-:Y:S01]  /*9e80*/  MOV R135, R17 ;  /* 0x0000001100877202 */ /* 0x000fe20000000f00 */
[----:B------:R-:W-:Y:S01]  /*9e90*/  STL.64 [R1+0xcd0], R146 ;  /* 0x000cd09201007387 */ /* 0x000fe20000100a00 */
[----:B------:R-:W-:Y:S01]  /*9ea0*/  IMAD.MOV.U32 R132, RZ, RZ, R20 ;  /* 0x000000ffff847224 */ /* 0x000fe200078e0014 */
[----:B------:R-:W-:-:S02]  /*9eb0*/  MOV R133, R19 ;  /* 0x0000001300857202 */ /* 0x000fc40000000f00 */
[----:B------:R-:W-:Y:S01]  /*9ec0*/  STL.64 [R1+0xcc8], R144 ;  /* 0x000cc89001007387 */ /* 0x000fe20000100a00 */
[----:B------:R-:W-:Y:S01]  /*9ed0*/  IMAD.MOV.U32 R130, RZ, RZ, R22 ;  /* 0x000000ffff827224 */ /* 0x000fe200078e0016 */
[----:B------:R-:W-:Y:S02]  /*9ee0*/  MOV R131, R21 ;  /* 0x0000001500837202 */ /* 0x000fe40000000f00 */
[----:B------:R-:W-:Y:S01]  /*9ef0*/  STL.64 [R1+0xcc0], R142 ;  /* 0x000cc08e01007387 */ /* 0x000fe20000100a00 */
[----:B------:R-:W-:Y:S01]  /*9f00*/  IMAD.MOV.U32 R128, RZ, RZ, R153 ;  /* 0x000000ffff807224 */ /* 0x000fe200078e0099 */
[----:B------:R-:W-:Y:S02]  /*9f10*/  MOV R129, R23 ;  /* 0x0000001700817202 */ /* 0x000fe40000000f00 */
        /* <DEDUP_REMOVED lines=64> */
[----:B------:R-:W-:Y:S01]  /*a320*/  MOV R84, R197 ;  /* 0x000000c500547202 */ /* 0x000fe20000000f00 */
[----:B------:R-:W-:-:S02]  /*a330*/  IMAD.MOV.U32 R85, RZ, RZ, R196 ;  /* 0x000000ffff557224 */ /* 0x000fc400078e00c4 */
[----:B------:R-:W-:Y:S01]  /*a340*/  STL.64 [R1+0xc08], R96 ;  /* 0x000c086001007387 */ /* 0x000fe20000100a00 */
[----:B------:R-:W-:Y:S01]  /*a350*/  IMAD.MOV.U32 R82, RZ, RZ, R199 ;  /* 0x000000ffff527224 */ /* 0x000fe200078e00c7 */
[----:B------:R-:W-:Y:S01]  /*a360*/  MOV R81, R200 ;  /* 0x000000c800517202 */ /* 0x000fe20000000f00 */
[----:B------:R-:W-:Y:S01]  /*a370*/  IMAD.MOV.U32 R83, RZ, RZ, R198 ;  /* 0x000000ffff537224 */ /* 0x000fe200078e00c6 */
[----:B------:R-:W-:Y:S01]  /*a380*/  STL.64 [R1+0xc00], R94 ;  /* 0x000c005e01007387 */ /* 0x000fe20000100a00 */
[----:B------:R-:W-:Y:S01]  /*a390*/  IMAD.MOV.U32 R80, RZ, RZ, R201 ;  /* 0x000000ffff507224 */ /* 0x000fe200078e00c9 */
[----:B------:R-:W-:Y:S02]  /*a3a0*/  MOV R78, R203 ;  /* 0x000000cb004e7202 */ /* 0x000fe40000000f00 */
[----:B------:R-:W-:Y:S01]  /*a3b0*/  STL.64 [R1+0xbf8], R92 ;  /* 0x000bf85c01007387 */ /* 0x000fe20000100a00 */
[----:B------:R-:W-:-:S03]  /*a3c0*/  IMAD.MOV.U32 R79, RZ, RZ, R202 ;  /* 0x000000ffff4f7224 */ /* 0x000fc600078e00ca */
        /* <DEDUP_REMOVED lines=46> */
[----:B------:R-:W-:Y:S02]  /*a6b0*/  IMAD.MOV.U32 R46, RZ, RZ, R235 ;  /* 0x000000ffff2e7224 */ /* 0x000fe400078e00eb */
[----:B------:R-:W-:Y:S01]  /*a6c0*/  IMAD.MOV.U32 R47, RZ, RZ, R234 ;  /* 0x000000ffff2f7224 */ /* 0x000fe200078e00ea */
        /* <DEDUP_REMOVED lines=82> */
[----:B------:R-:W-:Y:S01]  /*abf0*/  UMOV UR14, UR10 ;  /* 0x0000000a000e7c82 */ /* 0x000fe20008000000 */
[----:B------:R-:W-:Y:S01]  /*ac00*/  UMOV UR15, UR11 ;  /* 0x0000000b000f7c82 */ /* 0x000fe20008000000 */
        /* <DEDUP_REMOVED lines=11> */
[----:B------:R-:W-:Y:S01]  /*acc0*/  STL.64 [R1+0x238], R38 ;  /* 0x0002382601007387 */ /* 0x000fe20000100a00 */
[----:B------:R-:W-:-:S03]  /*acd0*/  MOV R5, R151 ;  /* 0x0000009700057202 */ /* 0x000fc60000000f00 */
[----:B------:R-:W-:Y:S01]  /*ace0*/  STL.64 [R1+0x240], R40 ;  /* 0x0002402801007387 */ /* 0x000fe20000100a00 */
[----:B------:R-:W-:Y:S01]  /*acf0*/  IMAD.MOV.U32 R8, RZ, RZ, R148 ;  /* 0x000000ffff087224 */ /* 0x000fe200078e0094 */
[----:B------:R-:W-:Y:S02]  /*ad00*/  MOV R7, R149 ;  /* 0x0000009500077202 */ /* 0x000fe40000000f00 */
[----:B------:R-:W-:Y:S01]  /*ad10*/  STL.64 [R1+0x248], R42 ;  /* 0x0002482a01007387 */ /* 0x000fe20000100a00 */
[----:B------:R-:W-:Y:S01]  /*ad20*/  IMAD.MOV.U32 R10, RZ, RZ, R146 ;  /* 0x000000ffff0a7224 */ /* 0x000fe200078e0092 */
[----:B------:R-:W-:Y:S02]  /*ad30*/  MOV R9, R147 ;  /* 0x0000009300097202 */ /* 0x000fe40000000f00 */
[----:B------:R0:W-:Y:S01]  /*ad40*/  STL.64 [R1+0x250], R44 ;  /* 0x0002502c01007387 */ /* 0x0001e20000100a00 */
[----:B------:R-:W-:Y:S01]  /*ad50*/  IMAD.MOV.U32 R12, RZ, RZ, R144 ;  /* 0x000000ffff0c7224 */ /* 0x000fe200078e0090 */
[----:B------:R-:W-:-:S02]  /*ad60*/  MOV R11, R145 ;  /* 0x00000091000b7202 */ /* 0x000fc40000000f00 */
[----:B------:R-:W2:Y:S01]  /*ad70*/  LDL.LU.64 R150, [R1+0xce0] ;  /* 0x000ce00001967983 */ /* 0x000ea20000300a00 */
[----:B------:R-:W-:Y:S01]  /*ad80*/  IMAD.MOV.U32 R14, RZ, RZ, R142 ;  /* 0x000000ffff0e7224 */ /* 0x000fe200078e008e */
[----:B------:R-:W-:Y:S02]  /*ad90*/  MOV R13, R143 ;  /* 0x0000008f000d7202 */ /* 0x000fe40000000f00 */
[----:B------:R-:W2:Y:S01]  /*ada0*/  LDL.LU.64 R148, [R1+0xcd8] ;  /* 0x000cd80001947983 */ /* 0x000ea20000300a00 */
[----:B------:R-:W-:Y:S01]  /*adb0*/  IMAD.MOV.U32 R20, RZ, RZ, R140 ;  /* 0x000000ffff147224 */ /* 0x000fe200078e008c */
[----:B------:R-:W-:Y:S02]  /*adc0*/  MOV R15, R141 ;  /* 0x0000008d000f7202 */ /* 0x000fe40000000f00 */
[----:B------:R-:W2:Y:S01]  /*add0*/  LDL.LU.64 R146, [R1+0xcd0] ;  /* 0x000cd00001927983 */ /* 0x000ea20000300a00 */
        /* <DEDUP_REMOVED lines=511> */
[----:B------:R-:W-:Y:S01]  /*cdd0*/  UMOV UR8, UR12 ;  /* 0x0000000c00087c82 */ /* 0x000fe20008000000 */
[----:B------:R-:W-:Y:S01]  /*cde0*/  UMOV UR9, UR13 ;  /* 0x0000000d00097c82 */ /* 0x000fe20008000000 */
[----:B------:R0:W5:Y:S04]  /*cdf0*/  LDL.LU R23, [R1+0x6e0] ;  /* 0x0006e00001177983 */ /* 0x0001680000300800 */
        /* <DEDUP_REMOVED lines=100> */
[----:B------:R-:W-:Y:S01]  /*d440*/  BPT.TRAP 0x1 ;  /* 0x000000040000795c */ /* 0x000fe20000300000 */
.L_x_23:
[----:B-----5:R-:W-:Y:S01]  /*d450*/  IMAD R5, R2, 0x8, R0 ;  /* 0x0000000802057824 */ /* 0x020fe200078e0200 */
[----:B------:R-:W-:-:S04]  /*d460*/  ISETP.GT.U32.AND P1, PT, R19, 0x1, PT ;  /* 0x000000011300780c */ /* 0x000fc80003f24070 */
[----:B------:R-:W-:-:S04]  /*d470*/  IADD3 R5, R5, 0x20, RZ ;  /* 0x0000002005057810 */ /* 0x000fc80007ffe0ff */
[----:B------:R-:W-:-:S04]  /*d480*/  PRMT R5, RZ, 0x654, R5 ;  /* 0x00000654ff057816 */ /* 0x000fc80000000005 */
[----:B------:R1:W-:Y:S01]  /*d490*/  SYNCS.ARRIVE.TRANS64.RED.A1T0 RZ, [R5+URZ], RZ ;  /* 0x000000ff05ff79a7 */ /* 0x0003e2000810043f */
[----:B------:R-:W-:Y:S05]  /*d4a0*/  @P1 BRA `(.L_x_24) ;  /* 0x0000000000041947 */ /* 0x000fea0003800000 */
[----:B------:R-:W-:Y:S01]  /*d4b0*/  BPT.TRAP 0x1 ;  /* 0x000000040000795c */ /* 0x000fe20000300000 */
.L_x_24:
[----:B------:R-:W-:Y:S01]  /*d4c0*/  UIADD3 UR5, UR5, 0x1, URZ ;  /* 0x0000000105057890 */ /* 0x000fe2000fffe03f */
[----:B------:R-:W-:Y:S01]  /*d4d0*/  ISETP.GT.AND P2, PT, R4, 0x1, PT ;  /* 0x000000010400780c */ /* 0x000fe20003f44270 */
[----:B------:R-:W-:Y:S01]  /*d4e0*/  VIADD R2, R2, 0x1 ;  /* 0x0000000102027836 */ /* 0x000fe20000000000 */
[----:B------:R-:W-:Y:S01]  /*d4f0*/  IADD3 R4, R4, -0x1, RZ ;  /* 0xffffffff04047810 */ /* 0x000fe20007ffe0ff */
[----:B------:R-:W-:-:S03]  /*d500*/  UISETP.NE.AND UP0, UPT, UR5, 0x4, UPT ;  /* 0x000000040500788c */ /* 0x000fc6000bf05270 */
[C---:B------:R-:W-:Y:S01]  /*d510*/  ISETP.NE.AND P1, PT, R2.reuse, 0x4, PT ;  /* 0x000000040200780c */ /* 0x040fe20003f25270 */
[----:B------:R-:W-:Y:S02]  /*d520*/  USEL UR6, URZ, 0x1, UP0 ;  /* 0x000000013f067887 */ /* 0x000fe40008000000 */
[----:B------:R-:W-:Y:S01]  /*d530*/  USEL UR5, UR5, URZ, UP0 ;  /* 0x0000003f05057287 */ /* 0x000fe20008000000 */
[----:B------:R-:W-:-:S03]  /*d540*/  SEL R2, R2, RZ, P1 ;  /* 0x000000ff02027207 */ /* 0x000fc60000800000 */
[----:B------:R-:W-:Y:S01]  /*d550*/  LOP3.LUT R3, R3, UR6, RZ, 0x3c, !PT ;  /* 0x0000000603037c12 */ /* 0x000fe2000f8e3cff */
[----:B------:R-:W-:Y:S07]  /*d560*/  @P2 BRA `(.L_x_25) ;  /* 0xffffff9000082947 */ /* 0x000fee000383ffff */
.L_x_18:
[----:B------:R-:W2:Y:S02]  /*d570*/  LDC R2, c[0x0][0x28c] ;  /* 0x0000a300ff027b82 */ /* 0x000ea40000000800 */
[----:B--2---:R-:W-:-:S13]  /*d580*/  ISETP.GE.AND P1, PT, R2, 0x1, PT ;  /* 0x000000010200780c */ /* 0x004fda0003f26270 */
[----:B------:R-:W-:Y:S05]  /*d590*/  @!P1 BRA `(.L_x_26) ;  /* 0x0000000000389947 */ /* 0x000fea0003800000 */
[----:B------:R-:W-:Y:S05]  /*d5a0*/  @!P0 BRA `(.L_x_27) ;  /* 0x0000000000048947 */ /* 0x000fea0003800000 */
[----:B------:R-:W-:Y:S01]  /*d5b0*/  BPT.TRAP 0x1 ;  /* 0x000000040000795c */ /* 0x000fe20000300000 */
.L_x_27:
[----:B------:R-:W-:Y:S01]  /*d5c0*/  UISETP.LT.AND UP0, UPT, UR40, 0x1, UPT ;  /* 0x000000012800788c */ /* 0x000fe2000bf01270 */
[----:B-----5:R-:W-:-:S03]  /*d5d0*/  ISETP.GT.U32.AND P0, PT, R19, 0x1, PT ;  /* 0x000000011300780c */ /* 0x020fc60003f04070 */
[----:B------:R-:W-:-:S04]  /*d5e0*/  USEL UR4, UR40, 0x1, UP0 ;  /* 0x0000000128047887 */ /* 0x000fc80008000000 */
[----:B------:R-:W-:-:S04]  /*d5f0*/  UIADD3 UR4, UR39, UR40, -UR4 ;  /* 0x0000002827047290 */ /* 0x000fc8000fffe804 */
[----:B------:R-:W-:-:S04]  /*d600*/  USHF.L.U32 UR4, UR4, 0x3, URZ ;  /* 0x0000000304047899 */ /* 0x000fc8000800063f */
[----:B------:R-:W-:-:S06]  /*d610*/  ULOP3.LUT UR4, UR4, 0x18, URZ, 0xc0, !UPT ;  /* 0x0000001804047892 */ /* 0x000fcc000f8ec03f */
[----:B------:R-:W-:-:S05]  /*d620*/  IMAD.U32 R2, RZ, RZ, UR4 ;  /* 0x00000004ff027e24 */ /* 0x000fca000f8e00ff */
[----:B------:R-:W-:-:S04]  /*d630*/  IADD3 R0, R0, 0x20, R2 ;  /* 0x0000002000007810 */ /* 0x000fc80007ffe002 */
[----:B------:R-:W-:-:S04]  /*d640*/  PRMT R0, RZ, 0x654, R0 ;  /* 0x00000654ff007816 */ /* 0x000fc80000000000 */
[----:B------:R2:W-:Y:S01]  /*d650*/  SYNCS.ARRIVE.TRANS64.RED.A1T0 RZ, [R0+URZ], RZ ;  /* 0x000000ff00ff79a7 */ /* 0x0005e2000810043f */
[----:B------:R-:W-:Y:S05]  /*d660*/  @P0 BRA `(.L_x_26) ;  /* 0x0000000000040947 */ /* 0x000fea0003800000 */
[----:B------:R-:W-:Y:S01]  /*d670*/  BPT.TRAP 0x1 ;  /* 0x000000040000795c */ /* 0x000fe20000300000 */
.L_x_26:
[----:B-1----:R-:W1:Y:S01]  /*d680*/  S2R R5, SR_TID.X ;  /* 0x0000000000057919 */ /* 0x002e620000002100 */
[----:B-----5:R-:W3:Y:S01]  /*d690*/  LDC R4, c[0x0][0x288] ;  /* 0x0000a200ff047b82 */ /* 0x020ee20000000800 */
[----:B------:R-:W-:Y:S01]  /*d6a0*/  ULDC.64 UR4, c[0x0][0x5d0] ;  /* 0x0001740000047ab9 */ /* 0x000fe20000000a00 */
[----:B------:R-:W-:Y:S01]  /*d6b0*/  UIADD3 UR39, UR40, UR39, URZ ;  /* 0x0000002728277290 */ /* 0x000fe2000fffe03f */
[----:B------:R-:W-:Y:S01]  /*d6c0*/  IMAD.WIDE R14, R152, 0x100, RZ ;  /* 0x00000100980e7825 */ /* 0x000fe200078e02ff */
[----:B0-----:R-:W-:Y:S02]  /*d6d0*/  MOV R166, 0xffffffff ;  /* 0xffffffff00a67802 */ /* 0x001fe40000000f00 */
[----:B------:R-:W-:-:S04]  /*d6e0*/  UISETP.GT.U32.AND UP1, UPT, UR39, 0x3, UPT ;  /* 0x000000032700788c */ /* 0x000fc8000bf24070 */
[----:B------:R-:W-:Y:S01]  /*d6f0*/  UISETP.LT.U32.AND UP1, UPT, UR40, 0x4, UP1 ;  /* 0x000000042800788c */ /* 0x000fe20008f21070 */
[--C-:B-1----:R-:W-:Y:S02]  /*d700*/  SHF.R.U32.HI R2, RZ, 0x2, R5.reuse ;  /* 0x00000002ff027819 */ /* 0x102fe40000011605 */
[----:B------:R-:W-:Y:S02]  /*d710*/  LOP3.LUT R6, R5, 0x60, RZ, 0xc0, !PT ;  /* 0x0000006005067812 */ /* 0x000fe400078ec0ff */
[----:B------:R-:W-:Y:S02]  /*d720*/  SHF.R.U32.HI R158, RZ, 0x7, R5 ;  /* 0x00000007ff9e7819 */ /* 0x000fe40000011605 */
[----:B------:R-:W-:Y:S02]  /*d730*/  LOP3.LUT R2, R2, 0x7, RZ, 0xc0, !PT ;  /* 0x0000000702027812 */ /* 0x000fe400078ec0ff */
[----:B------:R-:W-:Y:S02]  /*d740*/  SHF.R.U32.HI R6, RZ, 0x1, R6 ;  /* 0x00000001ff067819 */ /* 0x000fe40000011606 */
[----:B------:R-:W-:-:S02]  /*d750*/  LOP3.LUT R158, R158, 0x1, RZ, 0xc0, !PT ;  /* 0x000000019e9e7812 */ /* 0x000fc400078ec0ff */
[----:B--2---:R-:W-:Y:S02]  /*d760*/  IADD3 R0, RZ, -R6, -R2 ;  /* 0x80000006ff007210 */ /* 0x004fe40007ffe802 */
[C---:B------:R-:W-:Y:S02]  /*d770*/  SHF.L.U32 R159, R158.reuse, 0x6, RZ ;  /* 0x000000069e9f7819 */ /* 0x040fe400000006ff */
[C---:B------:R-:W-:Y:S01]  /*d780*/  SHF.L.U32 R20, R5.reuse, 0x1, RZ ;  /* 0x0000000105147819 */ /* 0x040fe200000006ff */
[----:B------:R-:W-:Y:S01]  /*d790*/  IMAD R158, R158, -0x40, R0 ;  /* 0xffffffc09e9e7824 */ /* 0x000fe200078e0200 */
[----:B------:R-:W-:Y:S01]  /*d7a0*/  LOP3.LUT R3, R5, 0x3, RZ, 0xc0, !PT ;  /* 0x0000000305037812 */ /* 0x000fe200078ec0ff */
[----:B------:R-:W-:Y:S01]  /*d7b0*/  IMAD.SHL.U32 R0, R23, 0x200, RZ ;  /* 0x0000020017007824 */ /* 0x000fe200078e00ff */
[----:B------:R-:W-:Y:S02]  /*d7c0*/  SHF.R.S32.HI R23, RZ, 0x1f, R22 ;  /* 0x0000001fff177819 */ /* 0x000fe40000011416 */
[----:B------:R-:W-:Y:S01]  /*d7d0*/  LOP3.LUT R159, R159, 0x40, R2, 0xe2, !PT ;  /* 0x000000409f9f7812 */ /* 0x000fe200078ee202 */
[----:B---3--:R-:W-:Y:S01]  /*d7e0*/  IMAD R3, R3, -0x2, R4 ;  /* 0xfffffffe03037824 */ /* 0x008fe200078e0204 */
[C---:B------:R-:W-:Y:S01]  /*d7f0*/  LOP3.LUT R20, R0.reuse, 0x6, R20, 0xf8, !PT ;  /* 0x0000000600147812 */ /* 0x040fe200078ef814 */
[----:B------:R-:W-:Y:S01]  /*d800*/  IMAD R2, R23, UR4, RZ ;  /* 0x0000000417027c24 */ /* 0x000fe2000f8e02ff */
[----:B------:R-:W-:-:S02]  /*d810*/  ISETP.GE.AND P0, PT, R0, R4, PT ;  /* 0x000000040000720c */ /* 0x000fc40003f06270 */
[----:B------:R-:W-:Y:S01]  /*d820*/  SHF.R.S32.HI R21, RZ, 0x1f, R20 ;  /* 0x0000001fff157819 */ /* 0x000fe20000011414 */
[----:B------:R-:W-:Y:S01]  /*d830*/  IMAD R2, R22, UR5, R2 ;  /* 0x0000000516027c24 */ /* 0x000fe2000f8e0202 */
[----:B------:R-:W-:Y:S01]  /*d840*/  ULDC UR5, c[0x0][0x284] ;  /* 0x0000a10000057ab9 */ /* 0x000fe20000000800 */
[----:B------:R-:W-:Y:S01]  /*d850*/  IADD3 R0, -R0, R3, RZ ;  /* 0x0000000300007210 */ /* 0x000fe20007ffe1ff */
[----:B------:R-:W-:Y:S01]  /*d860*/  IMAD.WIDE.U32 R4, R22, UR4, R20 ;  /* 0x0000000416047c25 */ /* 0x000fe2000f8e0014 */
[----:B------:R-:W-:Y:S01]  /*d870*/  USHF.R.U32.HI UR4, URZ, 0x2, UR39 ;  /* 0x000000023f047899 */ /* 0x000fe20008011627 */
[----:B------:R-:W-:Y:S01]  /*d880*/  LOP3.LUT R159, R14, R159, R6, 0xfe, !PT ;  /* 0x0000009f0e9f7212 */ /* 0x000fe200078efe06 */
[----:B------:R-:W-:Y:S01]  /*d890*/  ULOP3.LUT UR39, UR39, 0x3, URZ, 0xc0, !UPT ;  /* 0x0000000327277892 */ /* 0x000fe2000f8ec03f */
[----:B------:R-:W-:Y:S01]  /*d8a0*/  IMAD.IADD R5, R5, 0x1, R2 ;  /* 0x0000000105057824 */ /* 0x000fe200078e0202 */
[----:B------:R-:W-:Y:S01]  /*d8b0*/  ULOP3.LUT UR4, UR4, 0x1, URZ, 0xc0, !UPT ;  /* 0x0000000104047892 */ /* 0x000fe2000f8ec03f */
[----:B------:R-:W-:-:S03]  /*d8c0*/  IMAD.SHL.U32 R2, R152, 0x100, RZ ;  /* 0x0000010098027824 */ /* 0x000fc600078e00ff */
[----:B------:R-:W-:Y:S02]  /*d8d0*/  UISETP.NE.U32.AND UP0, UPT, UR4, 0x1, UPT ;  /* 0x000000010400788c */ /* 0x000fe4000bf05070 */
[C---:B------:R-:W-:Y:S02]  /*d8e0*/  ISETP.GE.OR P0, PT, R2.reuse, UR5, P0 ;  /* 0x0000000502007c0c */ /* 0x040fe40008706670 */
[----:B------:R-:W-:Y:S01]  /*d8f0*/  UISETP.GT.U32.AND UP0, UPT, UR40, 0x3, !UP0 ;  /* 0x000000032800788c */ /* 0x000fe2000c704070 */
[----:B------:R-:W-:Y:S01]  /*d900*/  IADD3 R158, -R2, UR5, R158 ;  /* 0x00000005029e7c10 */ /* 0x000fe2000fffe19e */
[----:B------:R-:W-:Y:S02]  /*d910*/  USEL UR5, URZ, 0x1, !UP1 ;  /* 0x000000013f057887 */ /* 0x000fe4000c800000 */
[----:B------:R-:W-:-:S04]  /*d920*/  USEL UR4, URZ, 0x1, !UP0 ;  /* 0x000000013f047887 */ /* 0x000fc8000c000000 */
[----:B------:R-:W-:-:S03]  /*d930*/  ULOP3.LUT UR38, UR4, UR38, UR5, 0x96, !UPT ;  /* 0x0000002604267292 */ /* 0x000fc6000f8e9605 */
[----:B------:R-:W-:Y:S09]  /*d940*/  @P0 BRA `(.L_x_28) ;  /* 0x000001b000f40947 */ /* 0x000ff20003800000 */
[----:B------:R-:W0:Y:S01]  /*d950*/  LDC.64 R2, c[0x0][0x5c8] ;  /* 0x00017200ff027b82 */ /* 0x000e220000000a00 */
[----:B------:R-:W-:Y:S01]  /*d960*/  ULDC.64 UR4, c[0x0][0x5c0] ;  /* 0x0001700000047ab9 */ /* 0x000fe20000000a00 */
[----:B------:R-:W-:Y:S01]  /*d970*/  BSSY B0, `(.L_x_28) ;  /* 0x0001b3a000007945 */ /* 0x000fe20003800000 */
[-C--:B0-----:R-:W-:Y:S01]  /*d980*/  IMAD R6, R15, R2.reuse, RZ ;  /* 0x000000020f067224 */ /* 0x081fe200078e02ff */
[C---:B------:R-:W-:Y:S01]  /*d990*/  SHF.L.U32 R8, R2.reuse, 0x3, RZ ;  /* 0x0000000302087819 */ /* 0x040fe200000006ff */
[----:B------:R-:W-:Y:S01]  /*d9a0*/  IMAD.WIDE.U32 R4, R159, R2, R4 ;  /* 0x000000029f047225 */ /* 0x000fe200078e0004 */
[----:B------:R-:W-:-:S03]  /*d9b0*/  SHF.L.U64.HI R9, R2, 0x3, R3 ;  /* 0x0000000302097819 */ /* 0x000fc60000010203 */
[----:B------:R-:W-:Y:S01]  /*d9c0*/  IMAD R6, R159, R3, R6 ;  /* 0x000000039f067224 */ /* 0x000fe200078e0206 */
[----:B------:R-:W-:-:S03]  /*d9d0*/  IADD3 R4, P0, R4, UR4, RZ ;  /* 0x0000000404047c10 */ /* 0x000fc6000ff1e0ff */
[----:B------:R-:W-:Y:S01]  /*d9e0*/  IMAD.IADD R6, R5, 0x1, R6 ;  /* 0x0000000105067824 */ /* 0x000fe200078e0206 */
[----:B------:R-:W-:-:S04]  /*d9f0*/  IADD3 R10, P1, R8, R4, RZ ;  /* 0x00000004080a7210 */ /* 0x000fc80007f3e0ff */
[----:B------:R-:W-:Y:S02]  /*da00*/  IADD3.X R5, R6, UR5, RZ, P0, !PT ;  /* 0x0000000506057c10 */ /* 0x000fe400087fe4ff */
[----:B------:R-:W-:-:S03]  /*da10*/  LEA R6, P0, R2, R4, 0x7 ;  /* 0x0000000402067211 */ /* 0x000fc600078038ff */
[----:B------:R-:W-:Y:S01]  /*da20*/  IMAD.X R11, R9, 0x1, R5, P1 ;  /* 0x00000001090b7824 */ /* 0x000fe200008e0605 */
[----:B------:R-:W-:Y:S02]  /*da30*/  LEA.HI.X R7, R2, R5, R3, 0x7, P0 ;  /* 0x0000000502077211 */ /* 0x000fe400000f3c03 */
[----:B------:R-:W-:Y:S02]  /*da40*/  ISETP.NE.AND P0, PT, R18, RZ, PT ;  /* 0x000000ff1200720c */ /* 0x000fe40003f05270 */
[----:B------:R-:W-:-:S04]  /*da50*/  IADD3 R8, P2, R8, R6, RZ ;  /* 0x0000000608087210 */ /* 0x000fc80007f5e0ff */
[----:B------:R-:W-:-:S07]  /*da60*/  IADD3.X R9, R9, R7, RZ, P2, !PT ;  /* 0x0000000709097210 */ /* 0x000fce00017fe4ff */
[----:B------:R-:W-:Y:S05]  /*da70*/  @!P0 BRA `(.L_x_29) ;  /* 0x0000013800948947 */ /* 0x000fea0003800000 */
[----:B------:R-:W0:Y:S01]  /*da80*/  LDC.64 R12, c[0x0][0x5b0] ;  /* 0x00016c00ff0c7b82 */ /* 0x000e220000000a00 */
[----:B------:R-:W-:Y:S01]  /*da90*/  ULDC.64 UR4, c[0x0][0x5b8] ;  /* 0x00016e0000047ab9 */ /* 0x000fe20000000a00 */
[----:B------:R-:W-:Y:S01]  /*daa0*/  ISETP.GE.AND P3, PT, R158, 0x1, PT ;  /* 0x000000019e00780c */ /* 0x000fe20003f66270 */
[----:B------:R-:W-:Y:S01]  /*dab0*/  IMAD R23, R23, UR4, RZ ;  /* 0x0000000417177c24 */ /* 0x000fe2000f8e02ff */
[----:B------:R-:W-:Y:S01]  /*dac0*/  BSSY B1, `(.L_x_30) ;  /* 0x000000e000017945 */ /* 0x000fe20003800000 */
[----:B------:R-:W-:Y:S01]  /*dad0*/  IMAD.WIDE.U32 R156, R22, UR4, R20 ;  /* 0x00000004169c7c25 */ /* 0x000fe2000f8e0014 */
[----:B------:R-:W-:Y:S02]  /*dae0*/  ISETP.LT.OR P1, PT, R0, 0x1, !P3 ;  /* 0x000000010000780c */ /* 0x000fe40005f21670 */
[----:B------:R-:W1:Y:S01]  /*daf0*/  LDC.64 R152, c[0x0][0x5a8] ;  /* 0x00016a00ff987b82 */ /* 0x000e620000000a00 */
[----:B------:R-:W-:Y:S01]  /*db00*/  IMAD R22, R22, UR5, R23 ;  /* 0x0000000516167c24 */ /* 0x000fe2000f8e0217 */
[----:B------:R-:W-:-:S03]  /*db10*/  MOV R154, R156 ;  /* 0x0000009c009a7202 */ /* 0x000fc60000000f00 */
[----:B------:R-:W-:Y:S02]  /*db20*/  IMAD.IADD R155, R157, 0x1, R22 ;  /* 0x000000019d9b7824 */ /* 0x000fe400078e0216 */
[-C--:B0-----:R-:W-:Y:S02]  /*db30*/  IMAD R162, R15, R12.reuse, RZ ;  /* 0x0000000c0fa27224 */ /* 0x081fe400078e02ff */
[----:B------:R-:W-:-:S04]  /*db40*/  IMAD.WIDE.U32 R2, R159, R12, R154 ;  /* 0x0000000c9f027225 */ /* 0x000fc800078e009a */
[----:B------:R-:W-:Y:S01]  /*db50*/  IMAD R162, R159, R13, R162 ;  /* 0x0000000d9fa27224 */ /* 0x000fe200078e02a2 */
[----:B-1----:R-:W-:-:S04]  /*db60*/  IADD3 R22, P0, R2, R152, RZ ;  /* 0x0000009802167210 */ /* 0x002fc80007f1e0ff */
[----:B------:R-:W-:Y:S01]  /*db70*/  IADD3.X R23, R153, R3, R162, P0, !PT ;  /* 0x0000000399177210 */ /* 0x000fe200007fe4a2 */
[----:B------:R-:W-:Y:S08]  /*db80*/  @P1 BRA `(.L_x_31) ;  /* 0x0000000000041947 */ /* 0x000ff00003800000 */
[----:B------:R0:W5:Y:S02]  /*db90*/  LDG.E.U8 R16, desc[UR36][R22.64] ;  /* 0x0000002416107981 */ /* 0x000164000c1e1100 */
.L_x_31:
[----:B------:R-:W-:Y:S05]  /*dba0*/  BSYNC B1 ;  /* 0x0000000000017941 */ /* 0x000fea0003800000 */
.L_x_30:
[----:B------:R-:W2:Y:S01]  /*dbb0*/  LDL.LU R3, [R1+0x400] ;  /* 0x0004000001037983 */ /* 0x000ea20000300800 */
[----:B-----5:R-:W-:Y:S01]  /*dbc0*/  LOP3.LUT R2, R16, 0xffff, RZ, 0xc0, !PT ;  /* 0x0000ffff10027812 */ /* 0x020fe200078ec0ff */
[----:B------:R-:W-:Y:S01]  /*dbd0*/  IMAD.SHL.U32 R160, R12, 0x8, RZ ;  /* 0x000000080ca07824 */ /* 0x000fe200078e00ff */
[----:B------:R-:W-:Y:S01]  /*dbe0*/  ISETP.LT.OR P4, PT, R0, 0x2, !P3 ;  /* 0x000000020000780c */ /* 0x000fe20005f81670 */
[----:B------:R-:W-:Y:S01]  /*dbf0*/  BSSY B1, `(.L_x_32) ;  /* 0x000000d000017945 */ /* 0x000fe20003800000 */
[----:B------:R-:W-:Y:S02]  /*dc00*/  PRMT R2, R2, 0x8880, RZ ;  /* 0x0000888002027816 */ /* 0x000fe400000000ff */
[----:B------:R-:W-:-:S03]  /*dc10*/  SHF.L.U64.HI R161, R12, 0x3, R13 ;  /* 0x000000030ca17819 */ /* 0x000fc6000001020d */
[----:B------:R-:W-:Y:S02]  /*dc20*/  IMAD R2, R2, R18, RZ ;  /* 0x0000001202027224 */ /* 0x000fe400078e02ff */
[----:B------:R-:W-:-:S05]  /*dc30*/  IMAD.WIDE.U32 R20, R159, R12, R160 ;  /* 0x0000000c9f147225 */ /* 0x000fca00078e00a0 */
[----:B------:R-:W-:Y:S01]  /*dc40*/  IADD3 R162, R162, R21, RZ ;  /* 0x00000015a2a27210 */ /* 0x000fe20007ffe0ff */
[----:B--2---:R-:W-:-:S05]  /*dc50*/  @!P1 IMAD R3, R3, R17, R2 ;  /* 0x0000001103039224 */ /* 0x004fca00078e0202 */
[----:B------:R1:W-:Y:S01]  /*dc60*/  @!P1 STG.E.U8 desc[UR36][R4.64], R3 ;  /* 0x0000000304009986 */ /* 0x0003e2000c101124 */
[----:B------:R-:W-:Y:S01]  /*dc70*/  IADD3 R20, P2, P1, R156, R152, R20 ;  /* 0x000000989c147210 */ /* 0x000fe2000795e014 */
[----:B------:R-:W-:-:S12]  /*dc80*/  @P4 BRA `(.L_x_33) ;  /* 0x00000000000c4947 */ /* 0x000fd80003800000 */
[----:B------:R-:W2:Y:S02]  /*dc90*/  LDG.E.U8 R16, desc[UR36][R22.64+0x1] ;  /* 0x0000012416107981 */ /* 0x000ea4000c1e1100 */
[----:B--2---:R-:W-:-:S05]  /*dca0*/  PRMT R2, R16, 0x8880, RZ ;  /* 0x0000888010027816 */ /* 0x004fca00000000ff */
[----:B------:R-:W-:-:S07]  /*dcb0*/  IMAD R2, R2, R18, RZ ;  /* 0x0000001202027224 */ /* 0x000fce00078e02ff */
.L_x_33:
[----:B------:R-:W-:Y:S05]  /*dcc0*/  BSYNC B1 ;  /* 0x0000000000017941 */ /* 0x000fea0003800000 */
.L_x_32:
[----:B-1----:R-:W2:Y:S01]  /*dcd0*/  LDL.LU R3, [R1+0x404] ;  /* 0x0004040001037983 */ /* 0x002ea20000300800 */
[----:B------:R-:W-:Y:S01]  /*dce0*/  ISETP.GE.AND P0, PT, R158, 0x9, PT ;  /* 0x000000099e00780c */ /* 0x000fe20003f06270 */
[----:B------:R-:W-:Y:S01]  /*dcf0*/  BSSY B1, `(.L_x_34) ;  /* 0x000000c000017945 */ /* 0x000fe20003800000 */
[----:B------:R-:W-:Y:S02]  /*dd00*/  IADD3.X R21, R155, R153, R162, P2, P1 ;  /* 0x000000999b157210 */ /* 0x000fe400017e24a2 */
[C---:B------:R-:W-:Y:S02]  /*dd10*/  ISETP.LT.OR P5, PT, R0.reuse, 0x1, !P0 ;  /* 0x000000010000780c */ /* 0x040fe400047a1670 */
[C---:B------:R-:W-:Y:S02]  /*dd20*/  ISETP.LT.OR P1, PT, R0.reuse, 0x9, !P3 ;  /* 0x000000090000780c */ /* 0x040fe40005f21670 */
[----:B------:R-:W-:Y:S01]  /*dd30*/  ISETP.LT.OR P2, PT, R0, 0xa, !P3 ;  /* 0x0000000a0000780c */ /* 0x000fe20005f41670 */
[----:B--2---:R-:W-:-:S05]  /*dd40*/  @!P4 IMAD R3, R3, R17, R2 ;  /* 0x000000110303c224 */ /* 0x004fca00078e0202 */
[----:B------:R1:W-:Y:S01]  /*dd50*/  @!P4 STG.E.U8 desc[UR36][R4.64+0x1], R3 ;  /* 0x000001030400c986 */ /* 0x0003e2000c101124 */
[----:B------:R-:W-:Y:S02]  /*dd60*/  ISETP.LT.OR P4, PT, R0, 0x2, !P0 ;  /* 0x000000020000780c */ /* 0x000fe40004781670 */
[----:B------:R-:W-:Y:S11]  /*dd70*/  @P5 BRA `(.L_x_35) ;  /* 0x00000000000c5947 */ /* 0x000ff60003800000 */
[----:B------:R-:W2:Y:S02]  /*dd80*/  LDG.E.U8 R16, desc[UR36][R20.64] ;  /* 0x0000002414107981 */ /* 0x000ea4000c1e1100 */
[----:B--2---:R-:W-:-:S05]  /*dd90*/  PRMT R2, R16, 0x8880, RZ ;  /* 0x0000888010027816 */ /* 0x004fca00000000ff */
[----:B------:R-:W-:-:S07]  /*dda0*/  IMAD R2, R2, R18, RZ ;  /* 0x0000001202027224 */ /* 0x000fce00078e02ff */
.L_x_35:
[----:B------:R-:W-:Y:S05]  /*ddb0*/  BSYNC B1 ;  /* 0x0000000000017941 */ /* 0x000fea0003800000 */
.L_x_34:
[----:B-1----:R-:W2:Y:S01]  /*ddc0*/  LDL.LU R3, [R1+0x408] ;  /* 0x0004080001037983 */ /* 0x002ea20000300800 */
[----:B------:R-:W-:Y:S01]  /*ddd0*/  BSSY B1, `(.L_x_36) ;  /* 0x0000007000017945 */ /* 0x000fe20003800000 */
[----:B--2---:R-:W-:-:S05]  /*dde0*/  @!P5 IMAD R3, R3, R17, R2 ;  /* 0x000000110303d224 */ /* 0x004fca00078e0202 */
[----:B------:R1:W-:Y:S01]  /*ddf0*/  @!P5 STG.E.U8 desc[UR36][R10.64], R3 ;  /* 0x000000030a00d986 */ /* 0x0003e2000c101124 */
[----:B------:R-:W-:Y:S05]  /*de00*/  @P4 BRA `(.L_x_37) ;  /* 0x00000000000c4947 */ /* 0x000fea0003800000 */
[----:B------:R-:W2:Y:S02]  /*de10*/  LDG.E.U8 R16, desc[UR36][R20.64+0x1] ;  /* 0x0000012414107981 */ /* 0x000ea4000c1e1100 */
[----:B--2---:R-:W-:-:S05]  /*de20*/  PRMT R2, R16, 0x8880, RZ ;  /* 0x0000888010027816 */ /* 0x004fca00000000ff */
[----:B------:R-:W-:-:S07]  /*de30*/  IMAD R2, R2, R18, RZ ;  /* 0x0000001202027224 */ /* 0x000fce00078e02ff */
.L_x_37:
[----:B------:R-:W-:Y:S05]  /*de40*/  BSYNC B1 ;  /* 0x0000000000017941 */ /* 0x000fea0003800000 */
.L_x_36:
        /* <DEDUP_REMOVED lines=8> */
.L_x_39:
[----:B------:R-:W-:Y:S05]  /*ded0*/  BSYNC B1 ;  /* 0x0000000000017941 */ /* 0x000fea0003800000 */
.L_x_38:
        /* <DEDUP_REMOVED lines=8> */
.L_x_41:
[----:B------:R-:W-:Y:S05]  /*df60*/  BSYNC B1 ;  /* 0x0000000000017941 */ /* 0x000fea0003800000 */
.L_x_40:
[----:B-1----:R-:W2:Y:S01]  /*df70*/  LDL.LU R3, [R1+0x414] ;  /* 0x0004140001037983 */ /* 0x002ea20000300800 */
[C---:B------:R-:W-:Y:S01]  /*df80*/  ISETP.LT.OR P1, PT, R0.reuse, 0x9, !P0 ;  /* 0x000000090000780c */ /* 0x040fe20004721670 */
[----:B------:R-:W-:Y:S01]  /*df90*/  BSSY B1, `(.L_x_42) ;  /* 0x000000a000017945 */ /* 0x000fe20003800000 */
        /* <DEDUP_REMOVED lines=9> */
.L_x_43:
[----:B------:R-:W-:Y:S05]  /*e030*/  BSYNC B1 ;  /* 0x0000000000017941 */ /* 0x000fea0003800000 */
.L_x_42:
        /* <DEDUP_REMOVED lines=8> */
.L_x_45:
[----:B------:R-:W-:Y:S05]  /*e0c0*/  BSYNC B1 ;  /* 0x0000000000017941 */ /* 0x000fea0003800000 */
.L_x_44:
        /* <DEDUP_REMOVED lines=8> */
.L_x_47:
[----:B------:R-:W-:Y:S05]  /*e150*/  BSYNC B1 ;  /* 0x0000000000017941 */ /* 0x000fea0003800000 */
.L_x_46:
        /* <DEDUP_REMOVED lines=8> */
.L_x_49:
[----:B------:R-:W-:Y:S05]  /*e1e0*/  BSYNC B1 ;  /* 0x0000000000017941 */ /* 0x000fea0003800000 */
.L_x_48:
        /* <DEDUP_REMOVED lines=12> */
.L_x_51:
[----:B------:R-:W-:Y:S05]  /*e2b0*/  BSYNC B1 ;  /* 0x0000000000017941 */ /* 0x000fea0003800000 */
.L_x_50:
        /* <DEDUP_REMOVED lines=8> */
.L_x_53:
[----:B------:R-:W-:Y:S05]  /*e340*/  BSYNC B1 ;  /* 0x0000000000017941 */ /* 0x000fea0003800000 */
.L_x_52:
        /* <DEDUP_REMOVED lines=8> */
.L_x_55:
[----:B------:R-:W-:Y:S05]  /*e3d0*/  BSYNC B1 ;  /* 0x0000000000017941 */ /* 0x000fea0003800000 */
.L_x_54:
        /* <DEDUP_REMOVED lines=8> */
.L_x_57:
[----:B------:R-:W-:Y:S05]  /*e460*/  BSYNC B1 ;  /* 0x0000000000017941 */ /* 0x000fea0003800000 */
.L_x_56:
        /* <DEDUP_REMOVED lines=12> */
.L_x_59:
[----:B------:R-:W-:Y:S05]  /*e530*/  BSYNC B1 ;  /* 0x0000000000017941 */ /* 0x000fea0003800000 */
.L_x_58:
        /* <DEDUP_REMOVED lines=8> */
.L_x_61:
[----:B------:R-:W-:Y:S05]  /*e5c0*/  BSYNC B1 ;  /* 0x0000000000017941 */ /* 0x000fea0003800000 */
.L_x_60:
        /* <DEDUP_REMOVED lines=8> */
.L_x_63:
[----:B------:R-:W-:Y:S05]  /*e650*/  BSYNC B1 ;  /* 0x0000000000017941 */ /* 0x000fea0003800000 */
.L_x_62:
        /* <DEDUP_REMOVED lines=8> */
.L_x_65:
[----:B------:R-:W-:Y:S05]  /*e6e0*/  BSYNC B1 ;  /* 0x0000000000017941 */ /* 0x000fea0003800000 */
.L_x_64:
        /* <DEDUP_REMOVED lines=12> */
.L_x_67:
[----:B------:R-:W-:Y:S05]  /*e7b0*/  BSYNC B1 ;  /* 0x0000000000017941 */ /* 0x000fea0003800000 */
.L_x_66:
        /* <DEDUP_REMOVED lines=8> */
.L_x_69:
[----:B------:R-:W-:Y:S05]  /*e840*/  BSYNC B1 ;  /* 0x0000000000017941 */ /* 0x000fea0003800000 */
.L_x_68:
        /* <DEDUP_REMOVED lines=8> */
.L_x_71:
[----:B------:R-:W-:Y:S05]  /*e8d0*/  BSYNC B1 ;  /* 0x0000000000017941 */ /* 0x000fea0003800000 */
.L_x_70:
        /* <DEDUP_REMOVED lines=8> */
.L_x_73:
[----:B------:R-:W-:Y:S05]  /*e960*/  BSYNC B1 ;  /* 0x0000000000017941 */ /* 0x000fea0003800000 */
.L_x_72:
        /* <DEDUP_REMOVED lines=12> */
.L_x_75:
[----:B------:R-:W-:Y:S05]  /*ea30*/  BSYNC B1 ;  /* 0x0000000000017941 */ /* 0x000fea0003800000 */
.L_x_74:
        /* <DEDUP_REMOVED lines=8> */
.L_x_77:
[----:B------:R-:W-:Y:S05]  /*eac0*/  BSYNC B1 ;  /* 0x0000000000017941 */ /* 0x000fea0003800000 */
.L_x_76:
        /* <DEDUP_REMOVED lines=8> */
.L_x_79:
[----:B------:R-:W-:Y:S05]  /*eb50*/  BSYNC B1 ;  /* 0x0000000000017941 */ /* 0x000fea0003800000 */
.L_x_78:
        /* <DEDUP_REMOVED lines=8> */
.L_x_81:
[----:B------:R-:W-:Y:S05]  /*ebe0*/  BSYNC B1 ;  /* 0x0000000000017941 */ /* 0x000fea0003800000 */
.L_x_80:
        /* <DEDUP_REMOVED lines=12> */
.L_x_83:
[----:B------:R-:W-:Y:S05]  /*ecb0*/  BSYNC B1 ;  /* 0x0000000000017941 */ /* 0x000fea0003800000 */
.L_x_82:
        /* <DEDUP_REMOVED lines=8> */
.L_x_85:
[----:B------:R-:W-:Y:S05]  /*ed40*/  BSYNC B1 ;  /* 0x0000000000017941 */ /* 0x000fea0003800000 */
.L_x_84:
        /* <DEDUP_REMOVED lines=8> */
.L_x_87:
[----:B------:R-:W-:Y:S05]  /*edd0*/  BSYNC B1 ;  /* 0x0000000000017941 */ /* 0x000fea0003800000 */
.L_x_86:
        /* <DEDUP_REMOVED lines=8> */
.L_x_89:
[----:B------:R-:W-:Y:S05]  /*ee60*/  BSYNC B1 ;  /* 0x0000000000017941 */ /* 0x000fea0003800000 */
.L_x_88:
        /* <DEDUP_REMOVED lines=12> */
.L_x_91:
[----:B------:R-:W-:Y:S05]  /*ef30*/  BSYNC B1 ;  /* 0x0000000000017941 */ /* 0x000fea0003800000 */
.L_x_90:
        /* <DEDUP_REMOVED lines=8> */
.L_x_93:
[----:B------:R-:W-:Y:S05]  /*efc0*/  BSYNC B1 ;  /* 0x0000000000017941 */ /* 0x000fea0003800000 */
.L_x_92:
        /* <DEDUP_REMOVED lines=8> */
.L_x_95:
[----:B------:R-:W-:Y:S05]  /*f050*/  BSYNC B1 ;  /* 0x0000000000017941 */ /* 0x000fea0003800000 */
.L_x_94:
        /* <DEDUP_REMOVED lines=8> */
.L_x_97:
[----:B------:R-:W-:Y:S05]  /*f0e0*/  BSYNC B1 ;  /* 0x0000000000017941 */ /* 0x000fea0003800000 */
.L_x_96:
        /* <DEDUP_REMOVED lines=12> */
.L_x_99:
[----:B------:R-:W-:Y:S05]  /*f1b0*/  BSYNC B1 ;  /* 0x0000000000017941 */ /* 0x000fea0003800000 */
.L_x_98:
        /* <DEDUP_REMOVED lines=8> */
.L_x_101:
[----:B------:R-:W-:Y:S05]  /*f240*/  BSYNC B1 ;  /* 0x0000000000017941 */ /* 0x000fea0003800000 */
.L_x_100:
        /* <DEDUP_REMOVED lines=8> */
.L_x_103:
[----:B------:R-:W-:Y:S05]  /*f2d0*/  BSYNC B1 ;  /* 0x0000000000017941 */ /* 0x000fea0003800000 */
.L_x_102:
        /* <DEDUP_REMOVED lines=8> */
.L_x_105:
[----:B------:R-:W-:Y:S05]  /*f360*/  BSYNC B1 ;  /* 0x0000000000017941 */ /* 0x000fea0003800000 */
.L_x_104:
        /* <DEDUP_REMOVED lines=12> */
.L_x_107:
[----:B------:R-:W-:Y:S05]  /*f430*/  BSYNC B1 ;  /* 0x0000000000017941 */ /* 0x000fea0003800000 */
.L_x_106:
        /* <DEDUP_REMOVED lines=8> */
.L_x_109:
[----:B------:R-:W-:Y:S05]  /*f4c0*/  BSYNC B1 ;  /* 0x0000000000017941 */ /* 0x000fea0003800000 */
.L_x_108:
        /* <DEDUP_REMOVED lines=8> */
.L_x_111:
[----:B------:R-:W-:Y:S05]  /*f550*/  BSYNC B1 ;  /* 0x0000000000017941 */ /* 0x000fea0003800000 */
.L_x_110:
        /* <DEDUP_REMOVED lines=8> */
.L_x_113:
[----:B------:R-:W-:Y:S05]  /*f5e0*/  BSYNC B1 ;  /* 0x0000000000017941 */ /* 0x000fea0003800000 */
.L_x_112:
        /* <DEDUP_REMOVED lines=12> */
.L_x_115:
[----:B------:R-:W-:Y:S05]  /*f6b0*/  BSYNC B1 ;  /* 0x0000000000017941 */ /* 0x000fea0003800000 */
.L_x_114:
        /* <DEDUP_REMOVED lines=8> */
.L_x_117:
[----:B------:R-:W-:Y:S05]  /*f740*/  BSYNC B1 ;  /* 0x0000000000017941 */ /* 0x000fea0003800000 */
.L_x_116:
        /* <DEDUP_REMOVED lines=8> */
.L_x_119:
[----:B------:R-:W-:Y:S05]  /*f7d0*/  BSYNC B1 ;  /* 0x0000000000017941 */ /* 0x000fea0003800000 */
.L_x_118:
        /* <DEDUP_REMOVED lines=8> */
.L_x_121:
[----:B------:R-:W-:Y:S05]  /*f860*/  BSYNC B1 ;  /* 0x0000000000017941 */ /* 0x000fea0003800000 */
.L_x_120:
        /* <DEDUP_REMOVED lines=12> */
.L_x_123:
[----:B------:R-:W-:Y:S05]  /*f930*/  BSYNC B1 ;  /* 0x0000000000017941 */ /* 0x000fea0003800000 */
.L_x_122:
        /* <DEDUP_REMOVED lines=8> */
.L_x_125:
[----:B------:R-:W-:Y:S05]  /*f9c0*/  BSYNC B1 ;  /* 0x0000000000017941 */ /* 0x000fea0003800000 */
.L_x_124:
        /* <DEDUP_REMOVED lines=8> */
.L_x_127:
[----:B------:R-:W-:Y:S05]  /*fa50*/  BSYNC B1 ;  /* 0x0000000000017941 */ /* 0x000fea0003800000 */
.L_x_126:
        /* <DEDUP_REMOVED lines=8> */
.L_x_129:
[----:B------:R-:W-:Y:S05]  /*fae0*/  BSYNC B1 ;  /* 0x0000000000017941 */ /* 0x000fea0003800000 */
.L_x_128:
        /* <DEDUP_REMOVED lines=12> */
.L_x_131:
[----:B------:R-:W-:Y:S05]  /*fbb0*/  BSYNC B1 ;  /* 0x0000000000017941 */ /* 0x000fea0003800000 */
.L_x_130:
        /* <DEDUP_REMOVED lines=8> */
.L_x_133:
[----:B------:R-:W-:Y:S05]  /*fc40*/  BSYNC B1 ;  /* 0x0000000000017941 */ /* 0x000fea0003800000 */
.L_x_132:
        /* <DEDUP_REMOVED lines=8> */
.L_x_135:
[----:B------:R-:W-:Y:S05]  /*fcd0*/  BSYNC B1 ;  /* 0x0000000000017941 */ /* 0x000fea0003800000 */
.L_x_134:
        /* <DEDUP_REMOVED lines=8> */
.L_x_137:
[----:B------:R-:W-:Y:S05]  /*fd60*/  BSYNC B1 ;  /* 0x0000000000017941 */ /* 0x000fea0003800000 */
.L_x_136:
        /* <DEDUP_REMOVED lines=12> */
.L_x_139:
[----:B------:R-:W-:Y:S05]  /*fe30*/  BSYNC B1 ;  /* 0x0000000000017941 */ /* 0x000fea0003800000 */
.L_x_138:
        /* <DEDUP_REMOVED lines=8> */
.L_x_141:
[----:B------:R-:W-:Y:S05]  /*fec0*/  BSYNC B1 ;  /* 0x0000000000017941 */ /* 0x000fea0003800000 */
.L_x_140:
        /* <DEDUP_REMOVED lines=8> */
.L_x_143:
[----:B------:R-:W-:Y:S05]  /*ff50*/  BSYNC B1 ;  /* 0x0000000000017941 */ /* 0x000fea0003800000 */
.L_x_142:
        /* <DEDUP_REMOVED lines=8> */
.L_x_145:
[----:B------:R-:W-:Y:S05]  /*ffe0*/  BSYNC B1 ;  /* 0x0000000000017941 */ /* 0x000fea0003800000 */
.L_x_144:
        /* <DEDUP_REMOVED lines=12> */
.L_x_147:
[----:B------:R-:W-:Y:S05]  /*100b0*/  BSYNC B1 ;  /* 0x0000000000017941 */ /* 0x000fea0003800000 */
.L_x_146:
        /* <DEDUP_REMOVED lines=8> */
.L_x_149:
[----:B------:R-:W-:Y:S05]  /*10140*/  BSYNC B1 ;  /* 0x0000000000017941 */ /* 0x000fea0003800000 */
.L_x_148:
        /* <DEDUP_REMOVED lines=8> */
.L_x_151:
[----:B------:R-:W-:Y:S05]  /*101d0*/  BSYNC B1 ;  /* 0x0000000000017941 */ /* 0x000fea0003800000 */
.L_x_150:
        /* <DEDUP_REMOVED lines=8> */
.L_x_153:
[----:B------:R-:W-:Y:S05]  /*10260*/  BSYNC B1 ;  /* 0x0000000000017941 */ /* 0x000fea0003800000 */
.L_x_152:
        /* <DEDUP_REMOVED lines=12> */
.L_x_155:
[----:B------:R-:W-:Y:S05]  /*10330*/  BSYNC B1 ;  /* 0x0000000000017941 */ /* 0x000fea0003800000 */
.L_x_154:
        /* <DEDUP_REMOVED lines=8> */
.L_x_157:
[----:B------:R-:W-:Y:S05]  /*103c0*/  BSYNC B1 ;  /* 0x0000000000017941 */ /* 0x000fea0003800000 */
.L_x_156:
        /* <DEDUP_REMOVED lines=8> */
.L_x_159:
[----:B------:R-:W-:Y:S05]  /*10450*/  BSYNC B1 ;  /* 0x0000000000017941 */ /* 0x000fea0003800000 */
.L_x_158:
        /* <DEDUP_REMOVED lines=8> */
.L_x_161:
[----:B------:R-:W-:Y:S05]  /*104e0*/  BSYNC B1 ;  /* 0x0000000000017941 */ /* 0x000fea0003800000 */
.L_x_160:
        /* <DEDUP_REMOVED lines=12> */
.L_x_163:
[----:B------:R-:W-:Y:S05]  /*105b0*/  BSYNC B1 ;  /* 0x0000000000017941 */ /* 0x000fea0003800000 */
.L_x_162:
        /* <DEDUP_REMOVED lines=8> */
.L_x_165:
[----:B------:R-:W-:Y:S05]  /*10640*/  BSYNC B1 ;  /* 0x0000000000017941 */ /* 0x000fea0003800000 */
.L_x_164:
        /* <DEDUP_REMOVED lines=8> */
.L_x_167:
[----:B------:R-:W-:Y:S05]  /*106d0*/  BSYNC B1 ;  /* 0x0000000000017941 */ /* 0x000fea0003800000 */
.L_x_166:
        /* <DEDUP_REMOVED lines=8> */
.L_x_169:
[----:B------:R-:W-:Y:S05]  /*10760*/  BSYNC B1 ;  /* 0x0000000000017941 */ /* 0x000fea0003800000 */
.L_x_168:
        /* <DEDUP_REMOVED lines=12> */
.L_x_171:
[----:B------:R-:W-:Y:S05]  /*10830*/  BSYNC B1 ;  /* 0x0000000000017941 */ /* 0x000fea0003800000 */
.L_x_170:
        /* <DEDUP_REMOVED lines=8> */
.L_x_173:
[----:B------:R-:W-:Y:S05]  /*108c0*/  BSYNC B1 ;  /* 0x0000000000017941 */ /* 0x000fea0003800000 */
.L_x_172:
        /* <DEDUP_REMOVED lines=8> */
.L_x_175:
[----:B------:R-:W-:Y:S05]  /*10950*/  BSYNC B1 ;  /* 0x0000000000017941 */ /* 0x000fea0003800000 */
.L_x_174:
        /* <DEDUP_REMOVED lines=8> */
.L_x_177:
[----:B------:R-:W-:Y:S05]  /*109e0*/  BSYNC B1 ;  /* 0x0000000000017941 */ /* 0x000fea0003800000 */
.L_x_176:
        /* <DEDUP_REMOVED lines=12> */
.L_x_179:
[----:B------:R-:W-:Y:S05]  /*10ab0*/  BSYNC B1 ;  /* 0x0000000000017941 */ /* 0x000fea0003800000 */
.L_x_178:
        /* <DEDUP_REMOVED lines=8> */
.L_x_181:
[----:B------:R-:W-:Y:S05]  /*10b40*/  BSYNC B1 ;  /* 0x0000000000017941 */ /* 0x000fea0003800000 */
.L_x_180:
        /* <DEDUP_REMOVED lines=8> */
.L_x_183:
[----:B------:R-:W-:Y:S05]  /*10bd0*/  BSYNC B1 ;  /* 0x0000000000017941 */ /* 0x000fea0003800000 */
.L_x_182:
        /* <DEDUP_REMOVED lines=8> */
.L_x_185:
[----:B------:R-:W-:Y:S05]  /*10c60*/  BSYNC B1 ;  /* 0x0000000000017941 */ /* 0x000fea0003800000 */
.L_x_184:
        /* <DEDUP_REMOVED lines=12> */
.L_x_187:
[----:B------:R-:W-:Y:S05]  /*10d30*/  BSYNC B1 ;  /* 0x0000000000017941 */ /* 0x000fea0003800000 */
.L_x_186:
        /* <DEDUP_REMOVED lines=8> */
.L_x_189:
[----:B------:R-:W-:Y:S05]  /*10dc0*/  BSYNC B1 ;  /* 0x0000000000017941 */ /* 0x000fea0003800000 */
.L_x_188:
        /* <DEDUP_REMOVED lines=8> */
.L_x_191:
[----:B------:R-:W-:Y:S05]  /*10e50*/  BSYNC B1 ;  /* 0x0000000000017941 */ /* 0x000fea0003800000 */
.L_x_190:
        /* <DEDUP_REMOVED lines=8> */
.L_x_193:
[----:B------:R-:W-:Y:S05]  /*10ee0*/  BSYNC B1 ;  /* 0x0000000000017941 */ /* 0x000fea0003800000 */
.L_x_192:
        /* <DEDUP_REMOVED lines=12> */
.L_x_195:
[----:B------:R-:W-:Y:S05]  /*10fb0*/  BSYNC B1 ;  /* 0x0000000000017941 */ /* 0x000fea0003800000 */
.L_x_194:
        /* <DEDUP_REMOVED lines=8> */
.L_x_197:
[----:B------:R-:W-:Y:S05]  /*11040*/  BSYNC B1 ;  /* 0x0000000000017941 */ /* 0x000fea0003800000 */
.L_x_196:
        /* <DEDUP_REMOVED lines=8> */
.L_x_199:
[----:B------:R-:W-:Y:S05]  /*110d0*/  BSYNC B1 ;  /* 0x0000000000017941 */ /* 0x000fea0003800000 */
.L_x_198:
        /* <DEDUP_REMOVED lines=8> */
.L_x_201:
[----:B------:R-:W-:Y:S05]  /*11160*/  BSYNC B1 ;  /* 0x0000000000017941 */ /* 0x000fea0003800000 */
.L_x_200:
        /* <DEDUP_REMOVED lines=12> */
.L_x_203:
[----:B------:R-:W-:Y:S05]  /*11230*/  BSYNC B1 ;  /* 0x0000000000017941 */ /* 0x000fea0003800000 */
.L_x_202:
        /* <DEDUP_REMOVED lines=8> */
.L_x_205:
[----:B------:R-:W-:Y:S05]  /*112c0*/  BSYNC B1 ;  /* 0x0000000000017941 */ /* 0x000fea0003800000 */
.L_x_204:
        /* <DEDUP_REMOVED lines=8> */
.L_x_207:
[----:B------:R-:W-:Y:S05]  /*11350*/  BSYNC B1 ;  /* 0x0000000000017941 */ /* 0x000fea0003800000 */
.L_x_206:
        /* <DEDUP_REMOVED lines=8> */
.L_x_209:
[----:B------:R-:W-:Y:S05]  /*113e0*/  BSYNC B1 ;  /* 0x0000000000017941 */ /* 0x000fea0003800000 */
.L_x_208:
        /* <DEDUP_REMOVED lines=12> */
.L_x_211:
[----:B------:R-:W-:Y:S05]  /*114b0*/  BSYNC B1 ;  /* 0x0000000000017941 */ /* 0x000fea0003800000 */
.L_x_210:
        /* <DEDUP_REMOVED lines=8> */
.L_x_213:
[----:B------:R-:W-:Y:S05]  /*11540*/  BSYNC B1 ;  /* 0x0000000000017941 */ /* 0x000fea0003800000 */
.L_x_212:
        /* <DEDUP_REMOVED lines=8> */
.L_x_215:
[----:B------:R-:W-:Y:S05]  /*115d0*/  BSYNC B1 ;  /* 0x0000000000017941 */ /* 0x000fea0003800000 */
.L_x_214:
        /* <DEDUP_REMOVED lines=8> */
.L_x_217:
[----:B------:R-:W-:Y:S05]  /*11660*/  BSYNC B1 ;  /* 0x0000000000017941 */ /* 0x000fea0003800000 */
.L_x_216:
        /* <DEDUP_REMOVED lines=12> */
.L_x_219:
[----:B------:R-:W-:Y:S05]  /*11730*/  BSYNC B1 ;  /* 0x0000000000017941 */ /* 0x000fea0003800000 */
.L_x_218:
        /* <DEDUP_REMOVED lines=8> */
.L_x_221:
[----:B------:R-:W-:Y:S05]  /*117c0*/  BSYNC B1 ;  /* 0x0000000000017941 */ /* 0x000fea0003800000 */
.L_x_220:
        /* <DEDUP_REMOVED lines=8> */
.L_x_223:
[----:B------:R-:W-:Y:S05]  /*11850*/  BSYNC B1 ;  /* 0x0000000000017941 */ /* 0x000fea0003800000 */
.L_x_222:
        /* <DEDUP_REMOVED lines=8> */
.L_x_225:
[----:B------:R-:W-:Y:S05]  /*118e0*/  BSYNC B1 ;  /* 0x0000000000017941 */ /* 0x000fea0003800000 */
.L_x_224:
        /* <DEDUP_REMOVED lines=12> */
.L_x_227:
[----:B------:R-:W-:Y:S05]  /*119b0*/  BSYNC B1 ;  /* 0x0000000000017941 */ /* 0x000fea0003800000 */
.L_x_226:
        /* <DEDUP_REMOVED lines=8> */
.L_x_229:
[----:B------:R-:W-:Y:S05]  /*11a40*/  BSYNC B1 ;  /* 0x0000000000017941 */ /* 0x000fea0003800000 */
.L_x_228:
        /* <DEDUP_REMOVED lines=8> */
.L_x_231:
[----:B------:R-:W-:Y:S05]  /*11ad0*/  BSYNC B1 ;  /* 0x0000000000017941 */ /* 0x000fea0003800000 */
.L_x_230:
        /* <DEDUP_REMOVED lines=8> */
.L_x_233:
[----:B------:R-:W-:Y:S05]  /*11b60*/  BSYNC B1 ;  /* 0x0000000000017941 */ /* 0x000fea0003800000 */
.L_x_232:
        /* <DEDUP_REMOVED lines=12> */
.L_x_235:
[----:B------:R-:W-:Y:S05]  /*11c30*/  BSYNC B1 ;  /* 0x0000000000017941 */ /* 0x000fea0003800000 */
.L_x_234:
        /* <DEDUP_REMOVED lines=8> */
.L_x_237:
[----:B------:R-:W-:Y:S05]  /*11cc0*/  BSYNC B1 ;  /* 0x0000000000017941 */ /* 0x000fea0003800000 */
.L_x_236:
        /* <DEDUP_REMOVED lines=8> */
.L_x_239:
[----:B------:R-:W-:Y:S05]  /*11d50*/  BSYNC B1 ;  /* 0x0000000000017941 */ /* 0x000fea0003800000 */
.L_x_238:
        /* <DEDUP_REMOVED lines=8> */
.L_x_241:
[----:B------:R-:W-:Y:S05]  /*11de0*/  BSYNC B1 ;  /* 0x0000000000017941 */ /* 0x000fea0003800000 */
.L_x_240:
        /* <DEDUP_REMOVED lines=12> */
.L_x_243:
[----:B------:R-:W-:Y:S05]  /*11eb0*/  BSYNC B1 ;  /* 0x0000000000017941 */ /* 0x000fea0003800000 */
.L_x_242:
        /* <DEDUP_REMOVED lines=8> */
.L_x_245:
[----:B------:R-:W-:Y:S05]  /*11f40*/  BSYNC B1 ;  /* 0x0000000000017941 */ /* 0x000fea0003800000 */
.L_x_244:
        /* <DEDUP_REMOVED lines=8> */
.L_x_247:
[----:B------:R-:W-:Y:S05]  /*11fd0*/  BSYNC B1 ;  /* 0x0000000000017941 */ /* 0x000fea0003800000 */
.L_x_246:
        /* <DEDUP_REMOVED lines=8> */
.L_x_249:
[----:B------:R-:W-:Y:S05]  /*12060*/  BSYNC B1 ;  /* 0x0000000000017941 */ /* 0x000fea0003800000 */
.L_x_248:
        /* <DEDUP_REMOVED lines=12> */
.L_x_251:
[----:B------:R-:W-:Y:S05]  /*12130*/  BSYNC B1 ;  /* 0x0000000000017941 */ /* 0x000fea0003800000 */
.L_x_250:
        /* <DEDUP_REMOVED lines=8> */
.L_x_253:
[----:B------:R-:W-:Y:S05]  /*121c0*/  BSYNC B1 ;  /* 0x0000000000017941 */ /* 0x000fea0003800000 */
.L_x_252:
        /* <DEDUP_REMOVED lines=8> */
.L_x_255:
[----:B------:R-:W-:Y:S05]  /*12250*/  BSYNC B1 ;  /* 0x0000000000017941 */ /* 0x000fea0003800000 */
.L_x_254:
        /* <DEDUP_REMOVED lines=8> */
.L_x_257:
[----:B------:R-:W-:Y:S05]  /*122e0*/  BSYNC B1 ;  /* 0x0000000000017941 */ /* 0x000fea0003800000 */
.L_x_256:
        /* <DEDUP_REMOVED lines=12> */
.L_x_259:
[----:B------:R-:W-:Y:S05]  /*123b0*/  BSYNC B1 ;  /* 0x0000000000017941 */ /* 0x000fea0003800000 */
.L_x_258:
        /* <DEDUP_REMOVED lines=8> */
.L_x_261:
[----:B------:R-:W-:Y:S05]  /*12440*/  BSYNC B1 ;  /* 0x0000000000017941 */ /* 0x000fea0003800000 */
.L_x_260:
        /* <DEDUP_REMOVED lines=8> */
.L_x_263:
[----:B------:R-:W-:Y:S05]  /*124d0*/  BSYNC B1 ;  /* 0x0000000000017941 */ /* 0x000fea0003800000 */
.L_x_262:
        /* <DEDUP_REMOVED lines=8> */
.L_x_265:
[----:B------:R-:W-:Y:S05]  /*12560*/  BSYNC B1 ;  /* 0x0000000000017941 */ /* 0x000fea0003800000 */
.L_x_264:
        /* <DEDUP_REMOVED lines=12> */
.L_x_267:
[----:B------:R-:W-:Y:S05]  /*12630*/  BSYNC B1 ;  /* 0x0000000000017941 */ /* 0x000fea0003800000 */
.L_x_266:
        /* <DEDUP_REMOVED lines=8> */
.L_x_269:
[----:B------:R-:W-:Y:S05]  /*126c0*/  BSYNC B1 ;  /* 0x0000000000017941 */ /* 0x000fea0003800000 */
.L_x_268:
        /* <DEDUP_REMOVED lines=8> */
.L_x_271:
[----:B------:R-:W-:Y:S05]  /*12750*/  BSYNC B1 ;  /* 0x0000000000017941 */ /* 0x000fea0003800000 */
.L_x_270:
        /* <DEDUP_REMOVED lines=8> */
.L_x_273:
[----:B------:R-:W-:Y:S05]  /*127e0*/  BSYNC B1 ;  /* 0x0000000000017941 */ /* 0x000fea0003800000 */
.L_x_272:
[----:B-1----:R-:W2:Y:S01]  /*127f0*/  LDL.LU R3, [R1+0x5e4] ;  /* 0x0005e40001037983 */ /* 0x002ea20000300800 */
[C---:B------:R-:W-:Y:S01]  /*12800*/  ISETP.LT.OR P2, PT, R0.reuse, 0xf1, !P0 ;  /* 0x000000f10000780c */ /* 0x040fe20004741670 */
[----:B------:R-:W-:Y:S01]  /*12810*/  BSSY B1, `(.L_x_274) ;  /* 0x000000a000017945 */ /* 0x000fe20003800000 */
[----:B------:R-:W-:Y:S02]  /*12820*/  IADD3 R159, P4, R159, 0x80, RZ ;  /* 0x000000809f9f7810 */ /* 0x000fe40007f9e0ff */
        /* <DEDUP_REMOVED lines=8> */
.L_x_275:
[----:B------:R-:W-:Y:S05]  /*128b0*/  BSYNC B1 ;  /* 0x0000000000017941 */ /* 0x000fea0003800000 */
.L_x_274:
        /* <DEDUP_REMOVED lines=8> */
.L_x_277:
[----:B------:R-:W-:Y:S05]  /*12940*/  BSYNC B1 ;  /* 0x0000000000017941 */ /* 0x000fea0003800000 */
.L_x_276:
        /* <DEDUP_REMOVED lines=8> */
.L_x_279:
[----:B------:R-:W-:Y:S05]  /*129d0*/  BSYNC B1 ;  /* 0x0000000000017941 */ /* 0x000fea0003800000 */
.L_x_278:
[----:B-1----:R-:W2:Y:S01]  /*129e0*/  LDL.LU R3, [R1+0x5f0] ;  /* 0x0005f00001037983 */ /* 0x002ea20000300800 */
[C---:B------:R-:W-:Y:S01]  /*129f0*/  ISETP.LT.OR P1, PT, R0.reuse, 0xfa, !P3 ;  /* 0x000000fa0000780c */ /* 0x040fe20005f21670 */
[----:B------:R-:W-:Y:S01]  /*12a00*/  IMAD.WIDE.U32 R162, R159, R12, R154 ;  /* 0x0000000c9fa27225 */ /* 0x000fe200078e009a */
[----:B------:R-:W-:Y:S01]  /*12a10*/  BSSY B1, `(.L_x_280) ;  /* 0x000000b000017945 */ /* 0x000fe20003800000 */
[----:B------:R-:W-:Y:S02]  /*12a20*/  ISETP.LT.OR P2, PT, R0, 0xfa, !P0 ;  /* 0x000000fa0000780c */ /* 0x000fe40004741670 */
[----:B------:R-:W-:Y:S01]  /*12a30*/  IMAD.X R165, RZ, RZ, R15, P4 ;  /* 0x000000ffffa57224 */ /* 0x000fe200020e060f */
[----:B------:R-:W-:Y:S01]  /*12a40*/  IADD3 R14, P4, R162, R152, RZ ;  /* 0x00000098a20e7210 */ /* 0x000fe20007f9e0ff */
[----:B--2---:R-:W-:-:S05]  /*12a50*/  @!P5 IMAD R3, R3, R17, R2 ;  /* 0x000000110303d224 */ /* 0x004fca00078e0202 */
[----:B------:R1:W-:Y:S01]  /*12a60*/  @!P5 STG.E.U8 desc[UR36][R4.64+0xf8], R3 ;  /* 0x0000f8030400d986 */ /* 0x0003e2000c101124 */
[----:B------:R-:W-:Y:S01]  /*12a70*/  ISETP.LT.OR P5, PT, R0, 0xf9, !P0 ;  /* 0x000000f90000780c */ /* 0x000fe200047a1670 */
[----:B------:R-:W-:-:S12]  /*12a80*/  @P1 BRA `(.L_x_281) ;  /* 0x00000000000c1947 */ /* 0x000fd80003800000 */
[----:B------:R-:W2:Y:S02]  /*12a90*/  LDG.E.U8 R16, desc[UR36][R22.64+0xf9] ;  /* 0x0000f92416107981 */ /* 0x000ea4000c1e1100 */
[----:B--2---:R-:W-:-:S05]  /*12aa0*/  PRMT R2, R16, 0x8880, RZ ;  /* 0x0000888010027816 */ /* 0x004fca00000000ff */
[----:B------:R-:W-:-:S07]  /*12ab0*/  IMAD R2, R2, R18, RZ ;  /* 0x0000001202027224 */ /* 0x000fce00078e02ff */
.L_x_281:
[----:B------:R-:W-:Y:S05]  /*12ac0*/  BSYNC B1 ;  /* 0x0000000000017941 */ /* 0x000fea0003800000 */
.L_x_280:
[----:B-1----:R-:W2:Y:S01]  /*12ad0*/  LDL.LU R3, [R1+0x5f4] ;  /* 0x0005f40001037983 */ /* 0x002ea20000300800 */
[----:B------:R-:W-:Y:S01]  /*12ae0*/  BSSY B1, `(.L_x_282) ;  /* 0x0000008000017945 */ /* 0x000fe20003800000 */
[----:B------:R-:W-:Y:S02]  /*12af0*/  IMAD R165, R165, R12, RZ ;  /* 0x0000000ca5a57224 */ /* 0x000fe400078e02ff */
[----:B--2---:R-:W-:-:S05]  /*12b00*/  @!P1 IMAD R3, R3, R17, R2 ;  /* 0x0000001103039224 */ /* 0x004fca00078e0202 */
[----:B------:R1:W-:Y:S01]  /*12b10*/  @!P1 STG.E.U8 desc[UR36][R4.64+0xf9], R3 ;  /* 0x0000f90304009986 */ /* 0x0003e2000c101124 */
[----:B------:R-:W-:Y:S05]  /*12b20*/  @P5 BRA `(.L_x_283) ;  /* 0x00000000000c5947 */ /* 0x000fea0003800000 */
[----:B------:R-:W2:Y:S02]  /*12b30*/  LDG.E.U8 R16, desc[UR36][R20.64+0xf8] ;  /* 0x0000f82414107981 */ /* 0x000ea4000c1e1100 */
[----:B--2---:R-:W-:-:S05]  /*12b40*/  PRMT R2, R16, 0x8880, RZ ;  /* 0x0000888010027816 */ /* 0x004fca00000000ff */
[----:B------:R-:W-:-:S07]  /*12b50*/  IMAD R2, R2, R18, RZ ;  /* 0x0000001202027224 */ /* 0x000fce00078e02ff */
.L_x_283:
[----:B------:R-:W-:Y:S05]  /*12b60*/  BSYNC B1 ;  /* 0x0000000000017941 */ /* 0x000fea0003800000 */
.L_x_282:
[----:B-1----:R-:W2:Y:S01]  /*12b70*/  LDL.LU R3, [R1+0x5f8] ;  /* 0x0005f80001037983 */ /* 0x002ea20000300800 */
[----:B------:R-:W-:Y:S01]  /*12b80*/  BSSY B1, `(.L_x_284) ;  /* 0x0000008000017945 */ /* 0x000fe20003800000 */
[----:B--2---:R-:W-:Y:S02]  /*12b90*/  @!P5 IMAD R164, R3, R17, R2 ;  /* 0x0000001103a4d224 */ /* 0x004fe400078e0202 */
[----:B------:R-:W-:-:S03]  /*12ba0*/  IMAD R3, R159, R13, R165 ;  /* 0x0000000d9f037224 */ /* 0x000fc600078e02a5 */
[----:B------:R1:W-:Y:S01]  /*12bb0*/  @!P5 STG.E.U8 desc[UR36][R10.64+0xf8], R164 ;  /* 0x0000f8a40a00d986 */ /* 0x0003e2000c101124 */
[----:B------:R-:W-:Y:S05]  /*12bc0*/  @P2 BRA `(.L_x_285) ;  /* 0x00000000000c2947 */ /* 0x000fea0003800000 */
[----:B------:R-:W2:Y:S02]  /*12bd0*/  LDG.E.U8 R16, desc[UR36][R20.64+0xf9] ;  /* 0x0000f92414107981 */ /* 0x000ea4000c1e1100 */
[----:B--2---:R-:W-:-:S05]  /*12be0*/  PRMT R2, R16, 0x8880, RZ ;  /* 0x0000888010027816 */ /* 0x004fca00000000ff */
[----:B------:R-:W-:-:S07]  /*12bf0*/  IMAD R2, R2, R18, RZ ;  /* 0x0000001202027224 */ /* 0x000fce00078e02ff */
.L_x_285:
[----:B------:R-:W-:Y:S05]  /*12c00*/  BSYNC B1 ;  /* 0x0000000000017941 */ /* 0x000fea0003800000 */
.L_x_284:
[----:B------:R-:W2:Y:S01]  /*12c10*/  LDL.LU R13, [R1+0x5fc] ;  /* 0x0005fc00010d7983 */ /* 0x000ea20000300800 */
[----:B------:R-:W-:Y:S01]  /*12c20*/  ISETP.GE.AND P1, PT, R158, 0x81, PT ;  /* 0x000000819e00780c */ /* 0x000fe20003f26270 */
[----:B------:R-:W-:Y:S01]  /*12c30*/  BSSY B1, `(.L_x_286) ;  /* 0x000000c000017945 */ /* 0x000fe20003800000 */
[----:B------:R-:W-:Y:S02]  /*12c40*/  IADD3.X R15, R153, R163, R3, P4, !PT ;  /* 0x000000a3990f7210 */ /* 0x000fe400027fe403 */
[----:B------:R-:W-:Y:S01]  /*12c50*/  ISETP.LT.OR P4, PT, R0, 0x1, !P1 ;  /* 0x000000010000780c */ /* 0x000fe20004f81670 */
[----:B--2---:R-:W-:Y:S02]  /*12c60*/  @!P2 IMAD R157, R13, R17, R2 ;  /* 0x000000110d9da224 */ /* 0x004fe400078e0202 */
[----:B------:R-:W-:-:S03]  /*12c70*/  IMAD.WIDE.U32 R12, R159, R12, R160 ;  /* 0x0000000c9f0c7225 */ /* 0x000fc600078e00a0 */
[----:B------:R2:W-:Y:S01]  /*12c80*/  @!P2 STG.E.U8 desc[UR36][R10.64+0xf9], R157 ;  /* 0x0000f99d0a00a986 */ /* 0x0005e2000c101124 */
[----:B------:R-:W-:Y:S02]  /*12c90*/  IADD3 R12, P2, P5, R156, R152, R12 ;  /* 0x000000989c0c7210 */ /* 0x000fe40007d5e00c */
[----:B------:R-:W-:-:S04]  /*12ca0*/  IADD3 R152, R3, R13, RZ ;  /* 0x0000000d03987210 */ /* 0x000fc80007ffe0ff */
[----:B------:R-:W-:Y:S07]  /*12cb0*/  @P4 BRA `(.L_x_287) ;  /* 0x00000000000c4947 */ /* 0x000fee0003800000 */
[----:B------:R-:W3:Y:S02]  /*12cc0*/  LDG.E.U8 R16, desc[UR36][R14.64] ;  /* 0x000000240e107981 */ /* 0x000ee4000c1e1100 */
[----:B---3--:R-:W-:-:S05]  /*12cd0*/  PRMT R2, R16, 0x8880, RZ ;  /* 0x0000888010027816 */ /* 0x008fca00000000ff */
[----:B------:R-:W-:-:S07]  /*12ce0*/  IMAD R2, R2, R18, RZ ;  /* 0x0000001202027224 */ /* 0x000fce00078e02ff */
.L_x_287:
[----:B------:R-:W-:Y:S05]  /*12cf0*/  BSYNC B1 ;  /* 0x0000000000017941 */ /* 0x000fea0003800000 */
.L_x_286:
[----:B------:R-:W3:Y:S01]  /*12d00*/  LDL.LU R3, [R1+0x200] ;  /* 0x0002000001037983 */ /* 0x000ee20000300800 */
[----:B------:R-:W-:Y:S01]  /*12d10*/  IADD3.X R13, R155, R153, R152, P2, P5 ;  /* 0x000000999b0d7210 */ /* 0x000fe200017ea498 */
[----:B------:R-:W-:Y:S01]  /*12d20*/  BSSY B1, `(.L_x_288) ;  /* 0x000000a000017945 */ /* 0x000fe20003800000 */
[----:B------:R-:W-:-:S04]  /*12d30*/  ISETP.GE.AND P2, PT, R158, 0x89, PT ;  /* 0x000000899e00780c */ /* 0x000fc80003f46270 */
[----:B------:R-:W-:Y:S01]  /*12d40*/  ISETP.LT.OR P5, PT, R0, 0x1, !P2 ;  /* 0x000000010000780c */ /* 0x000fe200057a1670 */
[----:B---3--:R-:W-:-:S05]  /*12d50*/  @!P4 IMAD R3, R3, R17, R2 ;  /* 0x000000110303c224 */ /* 0x008fca00078e0202 */
[----:B------:R3:W-:Y:S01]  /*12d60*/  @!P4 STG.E.U8 desc[UR36][R6.64], R3 ;  /* 0x000000030600c986 */ /* 0x0007e2000c101124 */
[----:B------:R-:W-:-:S13]  /*12d70*/  ISETP.LT.OR P4, PT, R0, 0x2, !P1 ;  /* 0x000000020000780c */ /* 0x000fda0004f81670 */
[----:B---3--:R-:W-:Y:S05]  /*12d80*/  @P4 BRA `(.L_x_289) ;  /* 0x00000000000c4947 */ /* 0x008fea0003800000 */
[----:B------:R-:W3:Y:S02]  /*12d90*/  LDG.E.U8 R16, desc[UR36][R14.64+0x1] ;  /* 0x000001240e107981 */ /* 0x000ee4000c1e1100 */
[----:B---3--:R-:W-:-:S05]  /*12da0*/  PRMT R2, R16, 0x8880, RZ ;  /* 0x0000888010027816 */ /* 0x008fca00000000ff */
[----:B------:R-:W-:-:S07]  /*12db0*/  IMAD R2, R2, R18, RZ ;  /* 0x0000001202027224 */ /* 0x000fce00078e02ff */
.L_x_289:
[----:B------:R-:W-:Y:S05]  /*12dc0*/  BSYNC B1 ;  /* 0x0000000000017941 */ /* 0x000fea0003800000 */
.L_x_288:
[----:B------:R-:W3:Y:S01]  /*12dd0*/  LDL.LU R3, [R1+0x204] ;  /* 0x0002040001037983 */ /* 0x000ee20000300800 */
[----:B------:R-:W-:Y:S01]  /*12de0*/  BSSY B1, `(.L_x_290) ;  /* 0x0000007000017945 */ /* 0x000fe20003800000 */
[----:B---3--:R-:W-:-:S05]  /*12df0*/  @!P4 IMAD R3, R3, R17, R2 ;  /* 0x000000110303c224 */ /* 0x008fca00078e0202 */
[----:B------:R3:W-:Y:S01]  /*12e00*/  @!P4 STG.E.U8 desc[UR36][R6.64+0x1], R3 ;  /* 0x000001030600c986 */ /* 0x0007e2000c101124 */
[----:B------:R-:W-:Y:S05]  /*12e10*/  @P5 BRA `(.L_x_291) ;  /* 0x00000000000c5947 */ /* 0x000fea0003800000 */
[----:B------:R-:W4:Y:S02]  /*12e20*/  LDG.E.U8 R16, desc[UR36][R12.64] ;  /* 0x000000240c107981 */ /* 0x000f24000c1e1100 */
[----:B----4-:R-:W-:-:S05]  /*12e30*/  PRMT R2, R16, 0x8880, RZ ;  /* 0x0000888010027816 */ /* 0x010fca00000000ff */
[----:B------:R-:W-:-:S07]  /*12e40*/  IMAD R2, R2, R18, RZ ;  /* 0x0000001202027224 */ /* 0x000fce00078e02ff */
.L_x_291:
[----:B------:R-:W-:Y:S05]  /*12e50*/  BSYNC B1 ;  /* 0x0000000000017941 */ /* 0x000fea0003800000 */
.L_x_290:
[----:B---3--:R-:W3:Y:S01]  /*12e60*/  LDL.LU R3, [R1+0x208] ;  /* 0x0002080001037983 */ /* 0x008ee20000300800 */
[----:B------:R-:W-:Y:S01]  /*12e70*/  ISETP.LT.OR P4, PT, R0, 0x2, !P2 ;  /* 0x000000020000780c */ /* 0x000fe20005781670 */
[----:B------:R-:W-:Y:S01]  /*12e80*/  BSSY B1, `(.L_x_292) ;  /* 0x0000008000017945 */ /* 0x000fe20003800000 */
[----:B---3--:R-:W-:-:S05]  /*12e90*/  @!P5 IMAD R3, R3, R17, R2 ;  /* 0x000000110303d224 */ /* 0x008fca00078e0202 */
[----:B------:R3:W-:Y:S01]  /*12ea0*/  @!P5 STG.E.U8 desc[UR36][R8.64], R3 ;  /* 0x000000030800d986 */ /* 0x0007e2000c101124 */
[----:B------:R-:W-:-:S05]  /*12eb0*/  ISETP.LT.OR P5, PT, R0, 0x9, !P1 ;  /* 0x000000090000780c */ /* 0x000fca0004fa1670 */
[----:B------:R-:W-:Y:S08]  /*12ec0*/  @P4 BRA `(.L_x_293) ;  /* 0x00000000000c4947 */ /* 0x000ff00003800000 */
[----:B------:R-:W4:Y:S02]  /*12ed0*/  LDG.E.U8 R16, desc[UR36][R12.64+0x1] ;  /* 0x000001240c107981 */ /* 0x000f24000c1e1100 */
[----:B----4-:R-:W-:-:S05]  /*12ee0*/  PRMT R2, R16, 0x8880, RZ ;  /* 0x0000888010027816 */ /* 0x010fca00000000ff */
[----:B------:R-:W-:-:S07]  /*12ef0*/  IMAD R2, R2, R18, RZ ;  /* 0x0000001202027224 */ /* 0x000fce00078e02ff */
.L_x_293:
[----:B------:R-:W-:Y:S05]  /*12f00*/  BSYNC B1 ;  /* 0x0000000000017941 */ /* 0x000fea0003800000 */
.L_x_292:
[----:B---3--:R-:W3:Y:S01]  /*12f10*/  LDL.LU R3, [R1+0x20c] ;  /* 0x00020c0001037983 */ /* 0x008ee20000300800 */
[----:B------:R-:W-:Y:S01]  /*12f20*/  BSSY B1, `(.L_x_294) ;  /* 0x0000007000017945 */ /* 0x000fe20003800000 */
[----:B---3--:R-:W-:-:S05]  /*12f30*/  @!P4 IMAD R3, R3, R17, R2 ;  /* 0x000000110303c224 */ /* 0x008fca00078e0202 */
[----:B------:R3:W-:Y:S01]  /*12f40*/  @!P4 STG.E.U8 desc[UR36][R8.64+0x1], R3 ;  /* 0x000001030800c986 */ /* 0x0007e2000c101124 */
[----:B------:R-:W-:Y:S05]  /*12f50*/  @P5 BRA `(.L_x_295) ;  /* 0x00000000000c5947 */ /* 0x000fea0003800000 */
[----:B------:R-:W4:Y:S02]  /*12f60*/  LDG.E.U8 R16, desc[UR36][R14.64+0x8] ;  /* 0x000008240e107981 */ /* 0x000f24000c1e1100 */
[----:B----4-:R-:W-:-:S05]  /*12f70*/  PRMT R2, R16, 0x8880, RZ ;  /* 0x0000888010027816 */ /* 0x010fca00000000ff */
[----:B------:R-:W-:-:S07]  /*12f80*/  IMAD R2, R2, R18, RZ ;  /* 0x0000001202027224 */ /* 0x000fce00078e02ff */
.L_x_295:
[----:B------:R-:W-:Y:S05]  /*12f90*/  BSYNC B1 ;  /* 0x0000000000017941 */ /* 0x000fea0003800000 */
.L_x_294:
        /* <DEDUP_REMOVED lines=10> */
.L_x_297:
[----:B------:R-:W-:Y:S05]  /*13040*/  BSYNC B1 ;  /* 0x0000000000017941 */ /* 0x000fea0003800000 */
.L_x_296:
        /* <DEDUP_REMOVED lines=8> */
.L_x_299:
[----:B------:R-:W-:Y:S05]  /*130d0*/  BSYNC B1 ;  /* 0x0000000000017941 */ /* 0x000fea0003800000 */
.L_x_298:
        /* <DEDUP_REMOVED lines=10> */
.L_x_301:
[----:B------:R-:W-:Y:S05]  /*13180*/  BSYNC B1 ;  /* 0x0000000000017941 */ /* 0x000fea0003800000 */
.L_x_300:
        /* <DEDUP_REMOVED lines=8> */
.L_x_303:
[----:B------:R-:W-:Y:S05]  /*13210*/  BSYNC B1 ;  /* 0x0000000000017941 */ /* 0x000fea0003800000 */
.L_x_302:
        /* <DEDUP_REMOVED lines=10> */
.L_x_305:
[----:B------:R-:W-:Y:S05]  /*132c0*/  BSYNC B1 ;  /* 0x0000000000017941 */ /* 0x000fea0003800000 */
.L_x_304:
        /* <DEDUP_REMOVED lines=8> */
.L_x_307:
[----:B------:R-:W-:Y:S05]  /*13350*/  BSYNC B1 ;  /* 0x0000000000017941 */ /* 0x000fea0003800000 */
.L_x_306:
        /* <DEDUP_REMOVED lines=10> */
.L_x_309:
[----:B------:R-:W-:Y:S05]  /*13400*/  BSYNC B1 ;  /* 0x0000000000017941 */ /* 0x000fea0003800000 */
.L_x_308:
        /* <DEDUP_REMOVED lines=8> */
.L_x_311:
[----:B------:R-:W-:Y:S05]  /*13490*/  BSYNC B1 ;  /* 0x0000000000017941 */ /* 0x000fea0003800000 */
.L_x_310:
        /* <DEDUP_REMOVED lines=10> */
.L_x_313:
[----:B------:R-:W-:Y:S05]  /*13540*/  BSYNC B1 ;  /* 0x0000000000017941 */ /* 0x000fea0003800000 */
.L_x_312:
        /* <DEDUP_REMOVED lines=8> */
.L_x_315:
[----:B------:R-:W-:Y:S05]  /*135d0*/  BSYNC B1 ;  /* 0x0000000000017941 */ /* 0x000fea0003800000 */
.L_x_314:
        /* <DEDUP_REMOVED lines=10> */
.L_x_317:
[----:B------:R-:W-:Y:S05]  /*13680*/  BSYNC B1 ;  /* 0x0000000000017941 */ /* 0x000fea0003800000 */
.L_x_316:
        /* <DEDUP_REMOVED lines=8> */
.L_x_319:
[----:B------:R-:W-:Y:S05]  /*13710*/  BSYNC B1 ;  /* 0x0000000000017941 */ /* 0x000fea0003800000 */
.L_x_318:
        /* <DEDUP_REMOVED lines=10> */
.L_x_321:
[----:B------:R-:W-:Y:S05]  /*137c0*/  BSYNC B1 ;  /* 0x0000000000017941 */ /* 0x000fea0003800000 */
.L_x_320:
        /* <DEDUP_REMOVED lines=8> */
.L_x_323:
[----:B------:R-:W-:Y:S05]  /*13850*/  BSYNC B1 ;  /* 0x0000000000017941 */ /* 0x000fea0003800000 */
.L_x_322:
        /* <DEDUP_REMOVED lines=10> */
.L_x_325:
[----:B------:R-:W-:Y:S05]  /*13900*/  BSYNC B1 ;  /* 0x0000000000017941 */ /* 0x000fea0003800000 */
.L_x_324:
        /* <DEDUP_REMOVED lines=8> */
.L_x_327:
[----:B------:R-:W-:Y:S05]  /*13990*/  BSYNC B1 ;  /* 0x0000000000017941 */ /* 0x000fea0003800000 */
.L_x_326:
        /* <DEDUP_REMOVED lines=10> */
.L_x_329:
[----:B------:R-:W-:Y:S05]  /*13a40*/  BSYNC B1 ;  /* 0x0000000000017941 */ /* 0x000fea0003800000 */
.L_x_328:
        /* <DEDUP_REMOVED lines=8> */
.L_x_331:
[----:B------:R-:W-:Y:S05]  /*13ad0*/  BSYNC B1 ;  /* 0x0000000000017941 */ /* 0x000fea0003800000 */
.L_x_330:
        /* <DEDUP_REMOVED lines=10> */
.L_x_333:
[----:B------:R-:W-:Y:S05]  /*13b80*/  BSYNC B1 ;  /* 0x0000000000017941 */ /* 0x000fea0003800000 */
.L_x_332:
        /* <DEDUP_REMOVED lines=8> */
.L_x_335:
[----:B------:R-:W-:Y:S05]  /*13c10*/  BSYNC B1 ;  /* 0x0000000000017941 */ /* 0x000fea0003800000 */
.L_x_334:
        /* <DEDUP_REMOVED lines=10> */
.L_x_337:
[----:B------:R-:W-:Y:S05]  /*13cc0*/  BSYNC B1 ;  /* 0x0000000000017941 */ /* 0x000fea0003800000 */
.L_x_336:
        /* <DEDUP_REMOVED lines=8> */
.L_x_339:
[----:B------:R-:W-:Y:S05]  /*13d50*/  BSYNC B1 ;  /* 0x0000000000017941 */ /* 0x000fea0003800000 */
.L_x_338:
        /* <DEDUP_REMOVED lines=10> */
.L_x_341:
[----:B------:R-:W-:Y:S05]  /*13e00*/  BSYNC B1 ;  /* 0x0000000000017941 */ /* 0x000fea0003800000 */
.L_x_340:
        /* <DEDUP_REMOVED lines=8> */
.L_x_343:
[----:B------:R-:W-:Y:S05]  /*13e90*/  BSYNC B1 ;  /* 0x0000000000017941 */ /* 0x000fea0003800000 */
.L_x_342:
        /* <DEDUP_REMOVED lines=10> */
.L_x_345:
[----:B------:R-:W-:Y:S05]  /*13f40*/  BSYNC B1 ;  /* 0x0000000000017941 */ /* 0x000fea0003800000 */
.L_x_344:
        /* <DEDUP_REMOVED lines=8> */
.L_x_347:
[----:B------:R-:W-:Y:S05]  /*13fd0*/  BSYNC B1 ;  /* 0x0000000000017941 */ /* 0x000fea0003800000 */
.L_x_346:
        /* <DEDUP_REMOVED lines=10> */
.L_x_349:
[----:B------:R-:W-:Y:S05]  /*14080*/  BSYNC B1 ;  /* 0x0000000000017941 */ /* 0x000fea0003800000 */
.L_x_348:
        /* <DEDUP_REMOVED lines=8> */
.L_x_351:
[----:B------:R-:W-:Y:S05]  /*14110*/  BSYNC B1 ;  /* 0x0000000000017941 */ /* 0x000fea0003800000 */
.L_x_350:
        /* <DEDUP_REMOVED lines=10> */
.L_x_353:
[----:B------:R-:W-:Y:S05]  /*141c0*/  BSYNC B1 ;  /* 0x0000000000017941 */ /* 0x000fea0003800000 */
.L_x_352:
        /* <DEDUP_REMOVED lines=8> */
.L_x_355:
[----:B------:R-:W-:Y:S05]  /*14250*/  BSYNC B1 ;  /* 0x0000000000017941 */ /* 0x000fea0003800000 */
.L_x_354:
        /* <DEDUP_REMOVED lines=10> */
.L_x_357:
[----:B------:R-:W-:Y:S05]  /*14300*/  BSYNC B1 ;  /* 0x0000000000017941 */ /* 0x000fea0003800000 */
.L_x_356:
        /* <DEDUP_REMOVED lines=8> */
.L_x_359:
[----:B------:R-:W-:Y:S05]  /*14390*/  BSYNC B1 ;  /* 0x0000000000017941 */ /* 0x000fea0003800000 */
.L_x_358:
        /* <DEDUP_REMOVED lines=10> */
.L_x_361:
[----:B------:R-:W-:Y:S05]  /*14440*/  BSYNC B1 ;  /* 0x0000000000017941 */ /* 0x000fea0003800000 */
.L_x_360:
        /* <DEDUP_REMOVED lines=8> */
.L_x_363:
[----:B------:R-:W-:Y:S05]  /*144d0*/  BSYNC B1 ;  /* 0x0000000000017941 */ /* 0x000fea0003800000 */
.L_x_362:
        /* <DEDUP_REMOVED lines=10> */
.L_x_365:
[----:B------:R-:W-:Y:S05]  /*14580*/  BSYNC B1 ;  /* 0x0000000000017941 */ /* 0x000fea0003800000 */
.L_x_364:
        /* <DEDUP_REMOVED lines=8> */
.L_x_367:
[----:B------:R-:W-:Y:S05]  /*14610*/  BSYNC B1 ;  /* 0x0000000000017941 */ /* 0x000fea0003800000 */
.L_x_366:
        /* <DEDUP_REMOVED lines=10> */
.L_x_369:
[----:B------:R-:W-:Y:S05]  /*146c0*/  BSYNC B1 ;  /* 0x0000000000017941 */ /* 0x000fea0003800000 */
.L_x_368:
        /* <DEDUP_REMOVED lines=8> */
.L_x_371:
[----:B------:R-:W-:Y:S05]  /*14750*/  BSYNC B1 ;  /* 0x0000000000017941 */ /* 0x000fea0003800000 */
.L_x_370:
        /* <DEDUP_REMOVED lines=10> */
.L_x_373:
[----:B------:R-:W-:Y:S05]  /*14800*/  BSYNC B1 ;  /* 0x0000000000017941 */ /* 0x000fea0003800000 */
.L_x_372:
        /* <DEDUP_REMOVED lines=8> */
.L_x_375:
[----:B------:R-:W-:Y:S05]  /*14890*/  BSYNC B1 ;  /* 0x0000000000017941 */ /* 0x000fea0003800000 */
.L_x_374:
        /* <DEDUP_REMOVED lines=10> */
.L_x_377:
[----:B------:R-:W-:Y:S05]  /*14940*/  BSYNC B1 ;  /* 0x0000000000017941 */ /* 0x000fea0003800000 */
.L_x_376:
        /* <DEDUP_REMOVED lines=8> */
.L_x_379:
[----:B------:R-:W-:Y:S05]  /*149d0*/  BSYNC B1 ;  /* 0x0000000000017941 */ /* 0x000fea0003800000 */
.L_x_378:
        /* <DEDUP_REMOVED lines=10> */
.L_x_381:
[----:B------:R-:W-:Y:S05]  /*14a80*/  BSYNC B1 ;  /* 0x0000000000017941 */ /* 0x000fea0003800000 */
.L_x_380:
        /* <DEDUP_REMOVED lines=8> */
.L_x_383:
[----:B------:R-:W-:Y:S05]  /*14b10*/  BSYNC B1 ;  /* 0x0000000000017941 */ /* 0x000fea0003800000 */
.L_x_382:
        /* <DEDUP_REMOVED lines=10> */
.L_x_385:
[----:B------:R-:W-:Y:S05]  /*14bc0*/  BSYNC B1 ;  /* 0x0000000000017941 */ /* 0x000fea0003800000 */
.L_x_384:
        /* <DEDUP_REMOVED lines=8> */
.L_x_387:
[----:B------:R-:W-:Y:S05]  /*14c50*/  BSYNC B1 ;  /* 0x0000000000017941 */ /* 0x000fea0003800000 */
.L_x_386:
        /* <DEDUP_REMOVED lines=10> */
.L_x_389:
[----:B------:R-:W-:Y:S05]  /*14d00*/  BSYNC B1 ;  /* 0x0000000000017941 */ /* 0x000fea0003800000 */
.L_x_388:
        /* <DEDUP_REMOVED lines=8> */
.L_x_391:
[----:B------:R-:W-:Y:S05]  /*14d90*/  BSYNC B1 ;  /* 0x0000000000017941 */ /* 0x000fea0003800000 */
.L_x_390:
        /* <DEDUP_REMOVED lines=10> */
.L_x_393:
[----:B------:R-:W-:Y:S05]  /*14e40*/  BSYNC B1 ;  /* 0x0000000000017941 */ /* 0x000fea0003800000 */
.L_x_392:
        /* <DEDUP_REMOVED lines=8> */
.L_x_395:
[----:B------:R-:W-:Y:S05]  /*14ed0*/  BSYNC B1 ;  /* 0x0000000000017941 */ /* 0x000fea0003800000 */
.L_x_394:
        /* <DEDUP_REMOVED lines=10> */
.L_x_397:
[----:B------:R-:W-:Y:S05]  /*14f80*/  BSYNC B1 ;  /* 0x0000000000017941 */ /* 0x000fea0003800000 */
.L_x_396:
        /* <DEDUP_REMOVED lines=8> */
.L_x_399:
[----:B------:R-:W-:Y:S05]  /*15010*/  BSYNC B1 ;  /* 0x0000000000017941 */ /* 0x000fea0003800000 */
.L_x_398:
        /* <DEDUP_REMOVED lines=10> */
.L_x_401:
[----:B------:R-:W-:Y:S05]  /*150c0*/  BSYNC B1 ;  /* 0x0000000000017941 */ /* 0x000fea0003800000 */
.L_x_400:
        /* <DEDUP_REMOVED lines=8> */
.L_x_403:
[----:B------:R-:W-:Y:S05]  /*15150*/  BSYNC B1 ;  /* 0x0000000000017941 */ /* 0x000fea0003800000 */
.L_x_402:
        /* <DEDUP_REMOVED lines=10> */
.L_x_405:
[----:B------:R-:W-:Y:S05]  /*15200*/  BSYNC B1 ;  /* 0x0000000000017941 */ /* 0x000fea0003800000 */
.L_x_404:
        /* <DEDUP_REMOVED lines=8> */
.L_x_407:
[----:B------:R-:W-:Y:S05]  /*15290*/  BSYNC B1 ;  /* 0x0000000000017941 */ /* 0x000fea0003800000 */
.L_x_406:
        /* <DEDUP_REMOVED lines=10> */
.L_x_409:
[----:B------:R-:W-:Y:S05]  /*15340*/  BSYNC B1 ;  /* 0x0000000000017941 */ /* 0x000fea0003800000 */
.L_x_408:
        /* <DEDUP_REMOVED lines=8> */
.L_x_411:
[----:B------:R-:W-:Y:S05]  /*153d0*/  BSYNC B1 ;  /* 0x0000000000017941 */ /* 0x000fea0003800000 */
.L_x_410:
        /* <DEDUP_REMOVED lines=10> */
.L_x_413:
[----:B------:R-:W-:Y:S05]  /*15480*/  BSYNC B1 ;  /* 0x0000000000017941 */ /* 0x000fea0003800000 */
.L_x_412:
        /* <DEDUP_REMOVED lines=8> */
.L_x_415:
[----:B------:R-:W-:Y:S05]  /*15510*/  BSYNC B1 ;  /* 0x0000000000017941 */ /* 0x000fea0003800000 */
.L_x_414:
        /* <DEDUP_REMOVED lines=10> */
.L_x_417:
[----:B------:R-:W-:Y:S05]  /*155c0*/  BSYNC B1 ;  /* 0x0000000000017941 */ /* 0x000fea0003800000 */
.L_x_416:
        /* <DEDUP_REMOVED lines=8> */
.L_x_419:
[----:B------:R-:W-:Y:S05]  /*15650*/  BSYNC B1 ;  /* 0x0000000000017941 */ /* 0x000fea0003800000 */
.L_x_418:
        /* <DEDUP_REMOVED lines=10> */
.L_x_421:
[----:B------:R-:W-:Y:S05]  /*15700*/  BSYNC B1 ;  /* 0x0000000000017941 */ /* 0x000fea0003800000 */
.L_x_420:
        /* <DEDUP_REMOVED lines=8> */
.L_x_423:
[----:B------:R-:W-:Y:S05]  /*15790*/  BSYNC B1 ;  /* 0x0000000000017941 */ /* 0x000fea0003800000 */
.L_x_422:
        /* <DEDUP_REMOVED lines=10> */
.L_x_425:
[----:B------:R-:W-:Y:S05]  /*15840*/  BSYNC B1 ;  /* 0x0000000000017941 */ /* 0x000fea0003800000 */
.L_x_424:
        /* <DEDUP_REMOVED lines=8> */
.L_x_427:
[----:B------:R-:W-:Y:S05]  /*158d0*/  BSYNC B1 ;  /* 0x0000000000017941 */ /* 0x000fea0003800000 */
.L_x_426:
        /* <DEDUP_REMOVED lines=10> */
.L_x_429:
[----:B------:R-:W-:Y:S05]  /*15980*/  BSYNC B1 ;  /* 0x0000000000017941 */ /* 0x000fea0003800000 */
.L_x_428:
        /* <DEDUP_REMOVED lines=8> */
.L_x_431:
[----:B------:R-:W-:Y:S05]  /*15a10*/  BSYNC B1 ;  /* 0x0000000000017941 */ /* 0x000fea0003800000 */
.L_x_430:
        /* <DEDUP_REMOVED lines=10> */
.L_x_433:
[----:B------:R-:W-:Y:S05]  /*15ac0*/  BSYNC B1 ;  /* 0x0000000000017941 */ /* 0x000fea0003800000 */
.L_x_432:
        /* <DEDUP_REMOVED lines=8> */
.L_x_435:
[----:B------:R-:W-:Y:S05]  /*15b50*/  BSYNC B1 ;  /* 0x0000000000017941 */ /* 0x000fea0003800000 */
.L_x_434:
        /* <DEDUP_REMOVED lines=10> */
.L_x_437:
[----:B------:R-:W-:Y:S05]  /*15c00*/  BSYNC B1 ;  /* 0x0000000000017941 */ /* 0x000fea0003800000 */
.L_x_436:
        /* <DEDUP_REMOVED lines=8> */
.L_x_439:
[----:B------:R-:W-:Y:S05]  /*15c90*/  BSYNC B1 ;  /* 0x0000000000017941 */ /* 0x000fea0003800000 */
.L_x_438:
        /* <DEDUP_REMOVED lines=10> */
.L_x_441:
[----:B------:R-:W-:Y:S05]  /*15d40*/  BSYNC B1 ;  /* 0x0000000000017941 */ /* 0x000fea0003800000 */
.L_x_440:
        /* <DEDUP_REMOVED lines=8> */
.L_x_443:
[----:B------:R-:W-:Y:S05]  /*15dd0*/  BSYNC B1 ;  /* 0x0000000000017941 */ /* 0x000fea0003800000 */
.L_x_442:
        /* <DEDUP_REMOVED lines=10> */
.L_x_445:
[----:B------:R-:W-:Y:S05]  /*15e80*/  BSYNC B1 ;  /* 0x0000000000017941 */ /* 0x000fea0003800000 */
.L_x_444:
        /* <DEDUP_REMOVED lines=8> */
.L_x_447:
[----:B------:R-:W-:Y:S05]  /*15f10*/  BSYNC B1 ;  /* 0x0000000000017941 */ /* 0x000fea0003800000 */
.L_x_446:
        /* <DEDUP_REMOVED lines=10> */
.L_x_449:
[----:B------:R-:W-:Y:S05]  /*15fc0*/  BSYNC B1 ;  /* 0x0000000000017941 */ /* 0x000fea0003800000 */
.L_x_448:
        /* <DEDUP_REMOVED lines=8> */
.L_x_451:
[----:B------:R-:W-:Y:S05]  /*16050*/  BSYNC B1 ;  /* 0x0000000000017941 */ /* 0x000fea0003800000 */
.L_x_450:
        /* <DEDUP_REMOVED lines=10> */
.L_x_453:
[----:B------:R-:W-:Y:S05]  /*16100*/  BSYNC B1 ;  /* 0x0000000000017941 */ /* 0x000fea0003800000 */
.L_x_452:
        /* <DEDUP_REMOVED lines=8> */
.L_x_455:
[----:B------:R-:W-:Y:S05]  /*16190*/  BSYNC B1 ;  /* 0x0000000000017941 */ /* 0x000fea0003800000 */
.L_x_454:
        /* <DEDUP_REMOVED lines=10> */
.L_x_457:
[----:B------:R-:W-:Y:S05]  /*16240*/  BSYNC B1 ;  /* 0x0000000000017941 */ /* 0x000fea0003800000 */
.L_x_456:
        /* <DEDUP_REMOVED lines=8> */
.L_x_459:
[----:B------:R-:W-:Y:S05]  /*162d0*/  BSYNC B1 ;  /* 0x0000000000017941 */ /* 0x000fea0003800000 */
.L_x_458:
        /* <DEDUP_REMOVED lines=10> */
.L_x_461:
[----:B------:R-:W-:Y:S05]  /*16380*/  BSYNC B1 ;  /* 0x0000000000017941 */ /* 0x000fea0003800000 */
.L_x_460:
        /* <DEDUP_REMOVED lines=8> */
.L_x_463:
[----:B------:R-:W-:Y:S05]  /*16410*/  BSYNC B1 ;  /* 0x0000000000017941 */ /* 0x000fea0003800000 */
.L_x_462:
        /* <DEDUP_REMOVED lines=10> */
.L_x_465:
[----:B------:R-:W-:Y:S05]  /*164c0*/  BSYNC B1 ;  /* 0x0000000000017941 */ /* 0x000fea0003800000 */
.L_x_464:
        /* <DEDUP_REMOVED lines=8> */
.L_x_467:
[----:B------:R-:W-:Y:S05]  /*16550*/  BSYNC B1 ;  /* 0x0000000000017941 */ /* 0x000fea0003800000 */
.L_x_466:
        /* <DEDUP_REMOVED lines=10> */
.L_x_469:
[----:B------:R-:W-:Y:S05]  /*16600*/  BSYNC B1 ;  /* 0x0000000000017941 */ /* 0x000fea0003800000 */
.L_x_468:
        /* <DEDUP_REMOVED lines=8> */
.L_x_471:
[----:B------:R-:W-:Y:S05]  /*16690*/  BSYNC B1 ;  /* 0x0000000000017941 */ /* 0x000fea0003800000 */
.L_x_470:
        /* <DEDUP_REMOVED lines=10> */
.L_x_473:
[----:B------:R-:W-:Y:S05]  /*16740*/  BSYNC B1 ;  /* 0x0000000000017941 */ /* 0x000fea0003800000 */
.L_x_472:
        /* <DEDUP_REMOVED lines=8> */
.L_x_475:
[----:B------:R-:W-:Y:S05]  /*167d0*/  BSYNC B1 ;  /* 0x0000000000017941 */ /* 0x000fea0003800000 */
.L_x_474:
        /* <DEDUP_REMOVED lines=10> */
.L_x_477:
[----:B------:R-:W-:Y:S05]  /*16880*/  BSYNC B1 ;  /* 0x0000000000017941 */ /* 0x000fea0003800000 */
.L_x_476:
        /* <DEDUP_REMOVED lines=8> */
.L_x_479:
[----:B------:R-:W-:Y:S05]  /*16910*/  BSYNC B1 ;  /* 0x0000000000017941 */ /* 0x000fea0003800000 */
.L_x_478:
        /* <DEDUP_REMOVED lines=10> */
.L_x_481:
[----:B------:R-:W-:Y:S05]  /*169c0*/  BSYNC B1 ;  /* 0x0000000000017941 */ /* 0x000fea0003800000 */
.L_x_480:
        /* <DEDUP_REMOVED lines=8> */
.L_x_483:
[----:B------:R-:W-:Y:S05]  /*16a50*/  BSYNC B1 ;  /* 0x0000000000017941 */ /* 0x000fea0003800000 */
.L_x_482:
        /* <DEDUP_REMOVED lines=10> */
.L_x_485:
[----:B------:R-:W-:Y:S05]  /*16b00*/  BSYNC B1 ;  /* 0x0000000000017941 */ /* 0x000fea0003800000 */
.L_x_484:
        /* <DEDUP_REMOVED lines=8> */
.L_x_487:
[----:B------:R-:W-:Y:S05]  /*16b90*/  BSYNC B1 ;  /* 0x0000000000017941 */ /* 0x000fea0003800000 */
.L_x_486:
        /* <DEDUP_REMOVED lines=10> */
.L_x_489:
[----:B------:R-:W-:Y:S05]  /*16c40*/  BSYNC B1 ;  /* 0x0000000000017941 */ /* 0x000fea0003800000 */
.L_x_488:
        /* <DEDUP_REMOVED lines=8> */
.L_x_491:
[----:B------:R-:W-:Y:S05]  /*16cd0*/  BSYNC B1 ;  /* 0x0000000000017941 */ /* 0x000fea0003800000 */
.L_x_490:
        /* <DEDUP_REMOVED lines=10> */
.L_x_493:
[----:B------:R-:W-:Y:S05]  /*16d80*/  BSYNC B1 ;  /* 0x0000000000017941 */ /* 0x000fea0003800000 */
.L_x_492:
        /* <DEDUP_REMOVED lines=8> */
.L_x_495:
[----:B------:R-:W-:Y:S05]  /*16e10*/  BSYNC B1 ;  /* 0x0000000000017941 */ /* 0x000fea0003800000 */
.L_x_494:
        /* <DEDUP_REMOVED lines=10> */
.L_x_497:
[----:B------:R-:W-:Y:S05]  /*16ec0*/  BSYNC B1 ;  /* 0x0000000000017941 */ /* 0x000fea0003800000 */
.L_x_496:
        /* <DEDUP_REMOVED lines=8> */
.L_x_499:
[----:B------:R-:W-:Y:S05]  /*16f50*/  BSYNC B1 ;  /* 0x0000000000017941 */ /* 0x000fea0003800000 */
.L_x_498:
        /* <DEDUP_REMOVED lines=10> */
.L_x_501:
[----:B------:R-:W-:Y:S05]  /*17000*/  BSYNC B1 ;  /* 0x0000000000017941 */ /* 0x000fea0003800000 */
.L_x_500:
        /* <DEDUP_REMOVED lines=8> */
.L_x_503:
[----:B------:R-:W-:Y:S05]  /*17090*/  BSYNC B1 ;  /* 0x0000000000017941 */ /* 0x000fea0003800000 */
.L_x_502:
        /* <DEDUP_REMOVED lines=10> */
.L_x_505:
[----:B------:R-:W-:Y:S05]  /*17140*/  BSYNC B1 ;  /* 0x0000000000017941 */ /* 0x000fea0003800000 */
.L_x_504:
        /* <DEDUP_REMOVED lines=8> */
.L_x_507:
[----:B------:R-:W-:Y:S05]  /*171d0*/  BSYNC B1 ;  /* 0x0000000000017941 */ /* 0x000fea0003800000 */
.L_x_506:
        /* <DEDUP_REMOVED lines=10> */
.L_x_509:
[----:B------:R-:W-:Y:S05]  /*17280*/  BSYNC B1 ;  /* 0x0000000000017941 */ /* 0x000fea0003800000 */
.L_x_508:
        /* <DEDUP_REMOVED lines=8> */
.L_x_511:
[----:B------:R-:W-:Y:S05]  /*17310*/  BSYNC B1 ;  /* 0x0000000000017941 */ /* 0x000fea0003800000 */
.L_x_510:
        /* <DEDUP_REMOVED lines=10> */
.L_x_513:
[----:B------:R-:W-:Y:S05]  /*173c0*/  BSYNC B1 ;  /* 0x0000000000017941 */ /* 0x000fea0003800000 */
.L_x_512:
        /* <DEDUP_REMOVED lines=8> */
.L_x_515:
[----:B------:R-:W-:Y:S05]  /*17450*/  BSYNC B1 ;  /* 0x0000000000017941 */ /* 0x000fea0003800000 */
.L_x_514:
        /* <DEDUP_REMOVED lines=10> */
.L_x_517:
[----:B------:R-:W-:Y:S05]  /*17500*/  BSYNC B1 ;  /* 0x0000000000017941 */ /* 0x000fea0003800000 */
.L_x_516:
        /* <DEDUP_REMOVED lines=8> */
.L_x_519:
[----:B------:R-:W-:Y:S05]  /*17590*/  BSYNC B1 ;  /* 0x0000000000017941 */ /* 0x000fea0003800000 */
.L_x_518:
        /* <DEDUP_REMOVED lines=10> */
.L_x_521:
[----:B------:R-:W-:Y:S05]  /*17640*/  BSYNC B1 ;  /* 0x0000000000017941 */ /* 0x000fea0003800000 */
.L_x_520:
        /* <DEDUP_REMOVED lines=8> */
.L_x_523:
[----:B------:R-:W-:Y:S05]  /*176d0*/  BSYNC B1 ;  /* 0x0000000000017941 */ /* 0x000fea0003800000 */
.L_x_522:
        /* <DEDUP_REMOVED lines=10> */
.L_x_525:
[----:B------:R-:W-:Y:S05]  /*17780*/  BSYNC B1 ;  /* 0x0000000000017941 */ /* 0x000fea0003800000 */
.L_x_524:
        /* <DEDUP_REMOVED lines=8> */
.L_x_527:
[----:B------:R-:W-:Y:S05]  /*17810*/  BSYNC B1 ;  /* 0x0000000000017941 */ /* 0x000fea0003800000 */
.L_x_526:
        /* <DEDUP_REMOVED lines=10> */
.L_x_529:
[----:B------:R-:W-:Y:S05]  /*178c0*/  BSYNC B1 ;  /* 0x0000000000017941 */ /* 0x000fea0003800000 */
.L_x_528:
        /* <DEDUP_REMOVED lines=8> */
.L_x_531:
[----:B------:R-:W-:Y:S05]  /*17950*/  BSYNC B1 ;  /* 0x0000000000017941 */ /* 0x000fea0003800000 */
.L_x_530:
        /* <DEDUP_REMOVED lines=10> */
.L_x_533:
[----:B------:R-:W-:Y:S05]  /*17a00*/  BSYNC B1 ;  /* 0x0000000000017941 */ /* 0x000fea0003800000 */
.L_x_532:
        /* <DEDUP_REMOVED lines=8> */
.L_x_535:
[----:B------:R-:W-:Y:S05]  /*17a90*/  BSYNC B1 ;  /* 0x0000000000017941 */ /* 0x000fea0003800000 */
.L_x_534:
        /* <DEDUP_REMOVED lines=10> */
.L_x_537:
[----:B------:R-:W-:Y:S05]  /*17b40*/  BSYNC B1 ;  /* 0x0000000000017941 */ /* 0x000fea0003800000 */
.L_x_536:
        /* <DEDUP_REMOVED lines=8> */
.L_x_539:
[----:B------:R-:W-:Y:S05]  /*17bd0*/  BSYNC B1 ;  /* 0x0000000000017941 */ /* 0x000fea0003800000 */
.L_x_538:
        /* <DEDUP_REMOVED lines=10> */
.L_x_541:
[----:B------:R-:W-:Y:S05]  /*17c80*/  BSYNC B1 ;  /* 0x0000000000017941 */ /* 0x000fea0003800000 */
.L_x_540:
        /* <DEDUP_REMOVED lines=8> */
.L_x_543:
[----:B------:R-:W-:Y:S05]  /*17d10*/  BSYNC B1 ;  /* 0x0000000000017941 */ /* 0x000fea0003800000 */
.L_x_542:
[----:B---3--:R-:W3:Y:S01]  /*17d20*/  LDL.LU R3, [R1] ;  /* 0x0000000001037983 */ /* 0x008ee20000300800 */
        /* <DEDUP_REMOVED lines=9> */
.L_x_545:
[----:B------:R-:W-:Y:S05]  /*17dc0*/  BSYNC B1 ;  /* 0x0000000000017941 */ /* 0x000fea0003800000 */
.L_x_544:
        /* <DEDUP_REMOVED lines=8> */
.L_x_547:
[----:B------:R-:W-:Y:S05]  /*17e50*/  BSYNC B1 ;  /* 0x0000000000017941 */ /* 0x000fea0003800000 */
.L_x_546:
        /* <DEDUP_REMOVED lines=10> */
.L_x_549:
[----:B------:R-:W-:Y:S05]  /*17f00*/  BSYNC B1 ;  /* 0x0000000000017941 */ /* 0x000fea0003800000 */
.L_x_548:
        /* <DEDUP_REMOVED lines=8> */
.L_x_551:
[----:B------:R-:W-:Y:S05]  /*17f90*/  BSYNC B1 ;  /* 0x0000000000017941 */ /* 0x000fea0003800000 */
.L_x_550:
        /* <DEDUP_REMOVED lines=10> */
.L_x_553:
[----:B------:R-:W-:Y:S05]  /*18040*/  BSYNC B1 ;  /* 0x0000000000017941 */ /* 0x000fea0003800000 */
.L_x_552:
        /* <DEDUP_REMOVED lines=8> */
.L_x_555:
[----:B------:R-:W-:Y:S05]  /*180d0*/  BSYNC B1 ;  /* 0x0000000000017941 */ /* 0x000fea0003800000 */
.L_x_554:
        /* <DEDUP_REMOVED lines=10> */
.L_x_557:
[----:B------:R-:W-:Y:S05]  /*18180*/  BSYNC B1 ;  /* 0x0000000000017941 */ /* 0x000fea0003800000 */
.L_x_556:
        /* <DEDUP_REMOVED lines=8> */
.L_x_559:
[----:B------:R-:W-:Y:S05]  /*18210*/  BSYNC B1 ;  /* 0x0000000000017941 */ /* 0x000fea0003800000 */
.L_x_558:
        /* <DEDUP_REMOVED lines=10> */
.L_x_561:
[----:B------:R-:W-:Y:S05]  /*182c0*/  BSYNC B1 ;  /* 0x0000000000017941 */ /* 0x000fea0003800000 */
.L_x_560:
        /* <DEDUP_REMOVED lines=8> */
.L_x_563:
[----:B------:R-:W-:Y:S05]  /*18350*/  BSYNC B1 ;  /* 0x0000000000017941 */ /* 0x000fea0003800000 */
.L_x_562:
        /* <DEDUP_REMOVED lines=10> */
.L_x_565:
[----:B------:R-:W-:Y:S05]  /*18400*/  BSYNC B1 ;  /* 0x0000000000017941 */ /* 0x000fea0003800000 */
.L_x_564:
        /* <DEDUP_REMOVED lines=8> */
.L_x_567:
[----:B------:R-:W-:Y:S05]  /*18490*/  BSYNC B1 ;  /* 0x0000000000017941 */ /* 0x000fea0003800000 */
.L_x_566:
        /* <DEDUP_REMOVED lines=10> */
.L_x_569:
[----:B------:R-:W-:Y:S05]  /*18540*/  BSYNC B1 ;  /* 0x0000000000017941 */ /* 0x000fea0003800000 */
.L_x_568:
        /* <DEDUP_REMOVED lines=8> */
.L_x_571:
[----:B------:R-:W-:Y:S05]  /*185d0*/  BSYNC B1 ;  /* 0x0000000000017941 */ /* 0x000fea0003800000 */
.L_x_570:
        /* <DEDUP_REMOVED lines=10> */
.L_x_573:
[----:B------:R-:W-:Y:S05]  /*18680*/  BSYNC B1 ;  /* 0x0000000000017941 */ /* 0x000fea0003800000 */
.L_x_572:
        /* <DEDUP_REMOVED lines=8> */
.L_x_575:
[----:B------:R-:W-:Y:S05]  /*18710*/  BSYNC B1 ;  /* 0x0000000000017941 */ /* 0x000fea0003800000 */
.L_x_574:
        /* <DEDUP_REMOVED lines=10> */
.L_x_577:
[----:B------:R-:W-:Y:S05]  /*187c0*/  BSYNC B1 ;  /* 0x0000000000017941 */ /* 0x000fea0003800000 */
.L_x_576:
        /* <DEDUP_REMOVED lines=8> */
.L_x_579:
[----:B------:R-:W-:Y:S05]  /*18850*/  BSYNC B1 ;  /* 0x0000000000017941 */ /* 0x000fea0003800000 */
.L_x_578:
        /* <DEDUP_REMOVED lines=10> */
.L_x_581:
[----:B------:R-:W-:Y:S05]  /*18900*/  BSYNC B1 ;  /* 0x0000000000017941 */ /* 0x000fea0003800000 */
.L_x_580:
        /* <DEDUP_REMOVED lines=8> */
.L_x_583:
[----:B------:R-:W-:Y:S05]  /*18990*/  BSYNC B1 ;  /* 0x0000000000017941 */ /* 0x000fea0003800000 */
.L_x_582:
        /* <DEDUP_REMOVED lines=10> */
.L_x_585:
[----:B------:R-:W-:Y:S05]  /*18a40*/  BSYNC B1 ;  /* 0x0000000000017941 */ /* 0x000fea0003800000 */
.L_x_584:
        /* <DEDUP_REMOVED lines=8> */
.L_x_587:
[----:B------:R-:W-:Y:S05]  /*18ad0*/  BSYNC B1 ;  /* 0x0000000000017941 */ /* 0x000fea0003800000 */
.L_x_586:
        /* <DEDUP_REMOVED lines=10> */
.L_x_589:
[----:B------:R-:W-:Y:S05]  /*18b80*/  BSYNC B1 ;  /* 0x0000000000017941 */ /* 0x000fea0003800000 */
.L_x_588:
        /* <DEDUP_REMOVED lines=8> */
.L_x_591:
[----:B------:R-:W-:Y:S05]  /*18c10*/  BSYNC B1 ;  /* 0x0000000000017941 */ /* 0x000fea0003800000 */
.L_x_590:
        /* <DEDUP_REMOVED lines=10> */
.L_x_593:
[----:B------:R-:W-:Y:S05]  /*18cc0*/  BSYNC B1 ;  /* 0x0000000000017941 */ /* 0x000fea0003800000 */
.L_x_592:
        /* <DEDUP_REMOVED lines=8> */
.L_x_595:
[----:B------:R-:W-:Y:S05]  /*18d50*/  BSYNC B1 ;  /* 0x0000000000017941 */ /* 0x000fea0003800000 */
.L_x_594:
        /* <DEDUP_REMOVED lines=10> */
.L_x_597:
[----:B------:R-:W-:Y:S05]  /*18e00*/  BSYNC B1 ;  /* 0x0000000000017941 */ /* 0x000fea0003800000 */
.L_x_596:
        /* <DEDUP_REMOVED lines=8> */
.L_x_599:
[----:B------:R-:W-:Y:S05]  /*18e90*/  BSYNC B1 ;  /* 0x0000000000017941 */ /* 0x000fea0003800000 */
.L_x_598:
        /* <DEDUP_REMOVED lines=10> */
.L_x_601:
[----:B------:R-:W-:Y:S05]  /*18f40*/  BSYNC B1 ;  /* 0x0000000000017941 */ /* 0x000fea0003800000 */
.L_x_600:
        /* <DEDUP_REMOVED lines=8> */
.L_x_603:
[----:B------:R-:W-:Y:S05]  /*18fd0*/  BSYNC B1 ;  /* 0x0000000000017941 */ /* 0x000fea0003800000 */
.L_x_602:
        /* <DEDUP_REMOVED lines=10> */
.L_x_605:
[----:B------:R-:W-:Y:S05]  /*19080*/  BSYNC B1 ;  /* 0x0000000000017941 */ /* 0x000fea0003800000 */
.L_x_604:
        /* <DEDUP_REMOVED lines=8> */
.L_x_607:
[----:B------:R-:W-:Y:S05]  /*19110*/  BSYNC B1 ;  /* 0x0000000000017941 */ /* 0x000fea0003800000 */
.L_x_606:
        /* <DEDUP_REMOVED lines=10> */
.L_x_609:
[----:B------:R-:W-:Y:S05]  /*191c0*/  BSYNC B1 ;  /* 0x0000000000017941 */ /* 0x000fea0003800000 */
.L_x_608:
        /* <DEDUP_REMOVED lines=8> */
.L_x_611:
[----:B------:R-:W-:Y:S05]  /*19250*/  BSYNC B1 ;  /* 0x0000000000017941 */ /* 0x000fea0003800000 */
.L_x_610:
        /* <DEDUP_REMOVED lines=10> */
.L_x_613:
[----:B------:R-:W-:Y:S05]  /*19300*/  BSYNC B1 ;  /* 0x0000000000017941 */ /* 0x000fea0003800000 */
.L_x_612:
        /* <DEDUP_REMOVED lines=8> */
.L_x_615:
[----:B------:R-:W-:Y:S05]  /*19390*/  BSYNC B1 ;  /* 0x0000000000017941 */ /* 0x000fea0003800000 */
.L_x_614:
        /* <DEDUP_REMOVED lines=10> */
.L_x_617:
[----:B------:R-:W-:Y:S05]  /*19440*/  BSYNC B1 ;  /* 0x0000000000017941 */ /* 0x000fea0003800000 */
.L_x_616:
        /* <DEDUP_REMOVED lines=8> */
.L_x_619:
[----:B------:R-:W-:Y:S05]  /*194d0*/  BSYNC B1 ;  /* 0x0000000000017941 */ /* 0x000fea0003800000 */
.L_x_618:
        /* <DEDUP_REMOVED lines=10> */
.L_x_621:
[----:B------:R-:W-:Y:S05]  /*19580*/  BSYNC B1 ;  /* 0x0000000000017941 */ /* 0x000fea0003800000 */
.L_x_620:
        /* <DEDUP_REMOVED lines=8> */
.L_x_623:
[----:B------:R-:W-:Y:S05]  /*19610*/  BSYNC B1 ;  /* 0x0000000000017941 */ /* 0x000fea0003800000 */
.L_x_622:
        /* <DEDUP_REMOVED lines=10> */
.L_x_625:
[----:B------:R-:W-:Y:S05]  /*196c0*/  BSYNC B1 ;  /* 0x0000000000017941 */ /* 0x000fea0003800000 */
.L_x_624:
        /* <DEDUP_REMOVED lines=8> */
.L_x_627:
[----:B------:R-:W-:Y:S05]  /*19750*/  BSYNC B1 ;  /* 0x0000000000017941 */ /* 0x000fea0003800000 */
.L_x_626:
        /* <DEDUP_REMOVED lines=10> */
.L_x_629:
[----:B------:R-:W-:Y:S05]  /*19800*/  BSYNC B1 ;  /* 0x0000000000017941 */ /* 0x000fea0003800000 */
.L_x_628:
        /* <DEDUP_REMOVED lines=8> */
.L_x_631:
[----:B------:R-:W-:Y:S05]  /*19890*/  BSYNC B1 ;  /* 0x0000000000017941 */ /* 0x000fea0003800000 */
.L_x_630:
        /* <DEDUP_REMOVED lines=10> */
.L_x_633:
[----:B------:R-:W-:Y:S05]  /*19940*/  BSYNC B1 ;  /* 0x0000000000017941 */ /* 0x000fea0003800000 */
.L_x_632:
[----:B---3--:R-:W3:Y:S01]  /*19950*/  LDL.LU R3, [R1+0xb4] ;  /* 0x0000b40001037983 */ /* 0x008ee20000300800 */
[----:B------:R-:W-:Y:S01]  /*19960*/  BSSY B1, `(.L_x_634) ;  /* 0x0000007000017945 */ /* 0x000fe20003800000 */
[----:B---3--:R-:W-:-:S05]  /*19970*/  @!P4 IMAD R3, R3, R17, R2 ;  /* 0x000000110303c224 */ /* 0x008fca00078e0202 */
[----:B------:R3:W-:Y:S01]  /*19980*/  @!P4 STG.E.U8 desc[UR36][R4.64+0x159], R3 ;  /* 0x000159030400c986 */ /* 0x0007e2000c101124 */
[----:B------:R-:W-:Y:S05]  /*19990*/  @P5 BRA `(.L_x_635) ;  /* 0x00000000000c5947 */ /* 0x000fea0003800000 */
[----:B------:R-:W3:Y:S02]  /*199a0*/  LDG.E.U8 R16, desc[UR36][R20.64+0x158] ;  /* 0x0001582414107981 */ /* 0x000ee4000c1e1100 */
[----:B---3--:R-:W-:-:S05]  /*199b0*/  PRMT R3, R16, 0x8880, RZ ;  /* 0x0000888010037816 */ /* 0x008fca00000000ff */
[----:B------:R-:W-:-:S07]  /*199c0*/  IMAD R2, R3, R18, RZ ;  /* 0x0000001203027224 */ /* 0x000fce00078e02ff */
.L_x_635:
[----:B------:R-:W-:Y:S05]  /*199d0*/  BSYNC B1 ;  /* 0x0000000000017941 */ /* 0x000fea0003800000 */
.L_x_634:
[----:B---3--:R-:W3:Y:S01]  /*199e0*/  LDL.LU R3, [R1+0xb8] ;  /* 0x0000b80001037983 */ /* 0x008ee20000300800 */
[----:B------:R-:W-:Y:S01]  /*199f0*/  ISETP.LT.OR P4, PT, R0, 0x15a, !P0 ;  /* 0x0000015a0000780c */ /* 0x000fe20004781670 */
[----:B------:R-:W-:Y:S01]  /*19a00*/  BSSY B1, `(.L_x_636) ;  /* 0x0000008000017945 */ /* 0x000fe20003800000 */
[----:B---3--:R-:W-:-:S05]  /*19a10*/  @!P5 IMAD R3, R3, R17, R2 ;  /* 0x000000110303d224 */ /* 0x008fca00078e0202 */
[----:B------:R3:W-:Y:S01]  /*19a20*/  @!P5 STG.E.U8 desc[UR36][R10.64+0x158], R3 ;  /* 0x000158030a00d986 */ /* 0x0007e2000c101124 */
[----:B------:R-:W-:-:S05]  /*19a30*/  ISETP.LT.OR P5, PT, R0, 0x161, !P3 ;  /* 0x000001610000780c */ /* 0x000fca0005fa1670 */
[----:B------:R-:W-:Y:S08]  /*19a40*/  @P4 BRA `(.L_x_637) ;  /* 0x00000000000c4947 */ /* 0x000ff00003800000 */
[----:B------:R-:W3:Y:S02]  /*19a50*/  LDG.E.U8 R16, desc[UR36][R20.64+0x159] ;  /* 0x0001592414107981 */ /* 0x000ee4000c1e1100 */
[----:B---3--:R-:W-:-:S05]  /*19a60*/  PRMT R3, R16, 0x8880, RZ ;  /* 0x0000888010037816 */ /* 0x008fca00000000ff */
[----:B------:R-:W-:-:S07]  /*19a70*/  IMAD R2, R3, R18, RZ ;  /* 0x0000001203027224 */ /* 0x000fce00078e02ff */
.L_x_637:
[----:B------:R-:W-:Y:S05]  /*19a80*/  BSYNC B1 ;  /* 0x0000000000017941 */ /* 0x000fea0003800000 */
.L_x_636:
        /* <DEDUP_REMOVED lines=8> */
.L_x_639:
[----:B------:R-:W-:Y:S05]  /*19b10*/  BSYNC B1 ;  /* 0x0000000000017941 */ /* 0x000fea0003800000 */
.L_x_638:
        /* <DEDUP_REMOVED lines=10> */
.L_x_641:
[----:B------:R-:W-:Y:S05]  /*19bc0*/  BSYNC B1 ;  /* 0x0000000000017941 */ /* 0x000fea0003800000 */
.L_x_640:
        /* <DEDUP_REMOVED lines=8> */
.L_x_643:
[----:B------:R-:W-:Y:S05]  /*19c50*/  BSYNC B1 ;  /* 0x0000000000017941 */ /* 0x000fea0003800000 */
.L_x_642:
        /* <DEDUP_REMOVED lines=10> */
.L_x_645:
[----:B------:R-:W-:Y:S05]  /*19d00*/  BSYNC B1 ;  /* 0x0000000000017941 */ /* 0x000fea0003800000 */
.L_x_644:
        /* <DEDUP_REMOVED lines=8> */
.L_x_647:
[----:B------:R-:W-:Y:S05]  /*19d90*/  BSYNC B1 ;  /* 0x0000000000017941 */ /* 0x000fea0003800000 */
.L_x_646:
        /* <DEDUP_REMOVED lines=10> */
.L_x_649:
[----:B------:R-:W-:Y:S05]  /*19e40*/  BSYNC B1 ;  /* 0x0000000000017941 */ /* 0x000fea0003800000 */
.L_x_648:
        /* <DEDUP_REMOVED lines=8> */
.L_x_651:
[----:B------:R-:W-:Y:S05]  /*19ed0*/  BSYNC B1 ;  /* 0x0000000000017941 */ /* 0x000fea0003800000 */
.L_x_650:
        /* <DEDUP_REMOVED lines=10> */
.L_x_653:
[----:B------:R-:W-:Y:S05]  /*19f80*/  BSYNC B1 ;  /* 0x0000000000017941 */ /* 0x000fea0003800000 */
.L_x_652:
        /* <DEDUP_REMOVED lines=8> */
.L_x_655:
[----:B------:R-:W-:Y:S05]  /*1a010*/  BSYNC B1 ;  /* 0x0000000000017941 */ /* 0x000fea0003800000 */
.L_x_654:
        /* <DEDUP_REMOVED lines=10> */
.L_x_657:
[----:B------:R-:W-:Y:S05]  /*1a0c0*/  BSYNC B1 ;  /* 0x0000000000017941 */ /* 0x000fea0003800000 */
.L_x_656:
        /* <DEDUP_REMOVED lines=8> */
.L_x_659:
[----:B------:R-:W-:Y:S05]  /*1a150*/  BSYNC B1 ;  /* 0x0000000000017941 */ /* 0x000fea0003800000 */
.L_x_658:
        /* <DEDUP_REMOVED lines=10> */
.L_x_661:
[----:B------:R-:W-:Y:S05]  /*1a200*/  BSYNC B1 ;  /* 0x0000000000017941 */ /* 0x000fea0003800000 */
.L_x_660:
        /* <DEDUP_REMOVED lines=8> */
.L_x_663:
[----:B------:R-:W-:Y:S05]  /*1a290*/  BSYNC B1 ;  /* 0x0000000000017941 */ /* 0x000fea0003800000 */
.L_x_662:
        /* <DEDUP_REMOVED lines=10> */
.L_x_665:
[----:B------:R-:W-:Y:S05]  /*1a340*/  BSYNC B1 ;  /* 0x0000000000017941 */ /* 0x000fea0003800000 */
.L_x_664:
        /* <DEDUP_REMOVED lines=8> */
.L_x_667:
[----:B------:R-:W-:Y:S05]  /*1a3d0*/  BSYNC B1 ;  /* 0x0000000000017941 */ /* 0x000fea0003800000 */
.L_x_666:
        /* <DEDUP_REMOVED lines=10> */
.L_x_669:
[----:B------:R-:W-:Y:S05]  /*1a480*/  BSYNC B1 ;  /* 0x0000000000017941 */ /* 0x000fea0003800000 */
.L_x_668:
        /* <DEDUP_REMOVED lines=8> */
.L_x_671:
[----:B------:R-:W-:Y:S05]  /*1a510*/  BSYNC B1 ;  /* 0x0000000000017941 */ /* 0x000fea0003800000 */
.L_x_670:
        /* <DEDUP_REMOVED lines=10> */
.L_x_673:
[----:B------:R-:W-:Y:S05]  /*1a5c0*/  BSYNC B1 ;  /* 0x0000000000017941 */ /* 0x000fea0003800000 */
.L_x_672:
        /* <DEDUP_REMOVED lines=8> */
.L_x_675:
[----:B------:R-:W-:Y:S05]  /*1a650*/  BSYNC B1 ;  /* 0x0000000000017941 */ /* 0x000fea0003800000 */
.L_x_674:
        /* <DEDUP_REMOVED lines=10> */
.L_x_677:
[----:B------:R-:W-:Y:S05]  /*1a700*/  BSYNC B1 ;  /* 0x0000000000017941 */ /* 0x000fea0003800000 */
.L_x_676:
        /* <DEDUP_REMOVED lines=8> */
.L_x_679:
[----:B------:R-:W-:Y:S05]  /*1a790*/  BSYNC B1 ;  /* 0x0000000000017941 */ /* 0x000fea0003800000 */
.L_x_678:
        /* <DEDUP_REMOVED lines=10> */
.L_x_681:
[----:B------:R-:W-:Y:S05]  /*1a840*/  BSYNC B1 ;  /* 0x0000000000017941 */ /* 0x000fea0003800000 */
.L_x_680:
        /* <DEDUP_REMOVED lines=8> */
.L_x_683:
[----:B------:R-:W-:Y:S05]  /*1a8d0*/  BSYNC B1 ;  /* 0x0000000000017941 */ /* 0x000fea0003800000 */
.L_x_682:
        /* <DEDUP_REMOVED lines=10> */
.L_x_685:
[----:B------:R-:W-:Y:S05]  /*1a980*/  BSYNC B1 ;  /* 0x0000000000017941 */ /* 0x000fea0003800000 */
.L_x_684:
        /* <DEDUP_REMOVED lines=8> */
.L_x_687:
[----:B------:R-:W-:Y:S05]  /*1aa10*/  BSYNC B1 ;  /* 0x0000000000017941 */ /* 0x000fea0003800000 */
.L_x_686:
        /* <DEDUP_REMOVED lines=10> */
.L_x_689:
[----:B------:R-:W-:Y:S05]  /*1aac0*/  BSYNC B1 ;  /* 0x0000000000017941 */ /* 0x000fea0003800000 */
.L_x_688:
        /* <DEDUP_REMOVED lines=8> */
.L_x_691:
[----:B------:R-:W-:Y:S05]  /*1ab50*/  BSYNC B1 ;  /* 0x0000000000017941 */ /* 0x000fea0003800000 */
.L_x_690:
        /* <DEDUP_REMOVED lines=10> */
.L_x_693:
[----:B------:R-:W-:Y:S05]  /*1ac00*/  BSYNC B1 ;  /* 0x0000000000017941 */ /* 0x000fea0003800000 */
.L_x_692:
        /* <DEDUP_REMOVED lines=8> */
.L_x_695:
[----:B------:R-:W-:Y:S05]  /*1ac90*/  BSYNC B1 ;  /* 0x0000000000017941 */ /* 0x000fea0003800000 */
.L_x_694:
        /* <DEDUP_REMOVED lines=10> */
.L_x_697:
[----:B------:R-:W-:Y:S05]  /*1ad40*/  BSYNC B1 ;  /* 0x0000000000017941 */ /* 0x000fea0003800000 */
.L_x_696:
        /* <DEDUP_REMOVED lines=8> */
.L_x_699:
[----:B------:R-:W-:Y:S05]  /*1add0*/  BSYNC B1 ;  /* 0x0000000000017941 */ /* 0x000fea0003800000 */
.L_x_698:
        /* <DEDUP_REMOVED lines=10> */
.L_x_701:
[----:B------:R-:W-:Y:S05]  /*1ae80*/  BSYNC B1 ;  /* 0x0000000000017941 */ /* 0x000fea0003800000 */
.L_x_700:
        /* <DEDUP_REMOVED lines=8> */
.L_x_703:
[----:B------:R-:W-:Y:S05]  /*1af10*/  BSYNC B1 ;  /* 0x0000000000017941 */ /* 0x000fea0003800000 */
.L_x_702:
        /* <DEDUP_REMOVED lines=10> */
.L_x_705:
[----:B------:R-:W-:Y:S05]  /*1afc0*/  BSYNC B1 ;  /* 0x0000000000017941 */ /* 0x000fea0003800000 */
.L_x_704:
        /* <DEDUP_REMOVED lines=8> */
.L_x_707:
[----:B------:R-:W-:Y:S05]  /*1b050*/  BSYNC B1 ;  /* 0x0000000000017941 */ /* 0x000fea0003800000 */
.L_x_706:
        /* <DEDUP_REMOVED lines=10> */
.L_x_709:
[----:B------:R-:W-:Y:S05]  /*1b100*/  BSYNC B1 ;  /* 0x0000000000017941 */ /* 0x000fea0003800000 */
.L_x_708:
        /* <DEDUP_REMOVED lines=8> */
.L_x_711:
[----:B------:R-:W-:Y:S05]  /*1b190*/  BSYNC B1 ;  /* 0x0000000000017941 */ /* 0x000fea0003800000 */
.L_x_710:
        /* <DEDUP_REMOVED lines=10> */
.L_x_713:
[----:B------:R-:W-:Y:S05]  /*1b240*/  BSYNC B1 ;  /* 0x0000000000017941 */ /* 0x000fea0003800000 */
.L_x_712:
        /* <DEDUP_REMOVED lines=8> */
.L_x_715:
[----:B------:R-:W-:Y:S05]  /*1b2d0*/  BSYNC B1 ;  /* 0x0000000000017941 */ /* 0x000fea0003800000 */
.L_x_714:
        /* <DEDUP_REMOVED lines=10> */
.L_x_717:
[----:B------:R-:W-:Y:S05]  /*1b380*/  BSYNC B1 ;  /* 0x0000000000017941 */ /* 0x000fea0003800000 */
.L_x_716:
        /* <DEDUP_REMOVED lines=8> */
.L_x_719:
[----:B------:R-:W-:Y:S05]  /*1b410*/  BSYNC B1 ;  /* 0x0000000000017941 */ /* 0x000fea0003800000 */
.L_x_718:
        /* <DEDUP_REMOVED lines=10> */
.L_x_721:
[----:B------:R-:W-:Y:S05]  /*1b4c0*/  BSYNC B1 ;  /* 0x0000000000017941 */ /* 0x000fea0003800000 */
.L_x_720:
        /* <DEDUP_REMOVED lines=8> */
.L_x_723:
[----:B------:R-:W-:Y:S05]  /*1b550*/  BSYNC B1 ;  /* 0x0000000000017941 */ /* 0x000fea0003800000 */
.L_x_722:
        /* <DEDUP_REMOVED lines=10> */
.L_x_725:
[----:B------:R-:W-:Y:S05]  /*1b600*/  BSYNC B1 ;  /* 0x0000000000017941 */ /* 0x000fea0003800000 */
.L_x_724:
        /* <DEDUP_REMOVED lines=8> */
.L_x_727:
[----:B------:R-:W-:Y:S05]  /*1b690*/  BSYNC B1 ;  /* 0x0000000000017941 */ /* 0x000fea0003800000 */
.L_x_726:
        /* <DEDUP_REMOVED lines=10> */
.L_x_729:
[----:B------:R-:W-:Y:S05]  /*1b740*/  BSYNC B1 ;  /* 0x0000000000017941 */ /* 0x000fea0003800000 */
.L_x_728:
        /* <DEDUP_REMOVED lines=8> */
.L_x_731:
[----:B------:R-:W-:Y:S05]  /*1b7d0*/  BSYNC B1 ;  /* 0x0000000000017941 */ /* 0x000fea0003800000 */
.L_x_730:
        /* <DEDUP_REMOVED lines=10> */
.L_x_733:
[----:B------:R-:W-:Y:S05]  /*1b880*/  BSYNC B1 ;  /* 0x0000000000017941 */ /* 0x000fea0003800000 */
.L_x_732:
        /* <DEDUP_REMOVED lines=8> */
.L_x_735:
[----:B------:R-:W-:Y:S05]  /*1b910*/  BSYNC B1 ;  /* 0x0000000000017941 */ /* 0x000fea0003800000 */
.L_x_734:
        /* <DEDUP_REMOVED lines=10> */
.L_x_737:
[----:B------:R-:W-:Y:S05]  /*1b9c0*/  BSYNC B1 ;  /* 0x0000000000017941 */ /* 0x000fea0003800000 */
.L_x_736:
        /* <DEDUP_REMOVED lines=8> */
.L_x_739:
[----:B------:R-:W-:Y:S05]  /*1ba50*/  BSYNC B1 ;  /* 0x0000000000017941 */ /* 0x000fea0003800000 */
.L_x_738:
        /* <DEDUP_REMOVED lines=10> */
.L_x_741:
[----:B------:R-:W-:Y:S05]  /*1bb00*/  BSYNC B1 ;  /* 0x0000000000017941 */ /* 0x000fea0003800000 */
.L_x_740:
        /* <DEDUP_REMOVED lines=8> */
.L_x_743:
[----:B------:R-:W-:Y:S05]  /*1bb90*/  BSYNC B1 ;  /* 0x0000000000017941 */ /* 0x000fea0003800000 */
.L_x_742:
        /* <DEDUP_REMOVED lines=10> */
.L_x_745:
[----:B------:R-:W-:Y:S05]  /*1bc40*/  BSYNC B1 ;  /* 0x0000000000017941 */ /* 0x000fea0003800000 */
.L_x_744:
        /* <DEDUP_REMOVED lines=8> */
.L_x_747:
[----:B------:R-:W-:Y:S05]  /*1bcd0*/  BSYNC B1 ;  /* 0x0000000000017941 */ /* 0x000fea0003800000 */
.L_x_746:
        /* <DEDUP_REMOVED lines=10> */
.L_x_749:
[----:B------:R-:W-:Y:S05]  /*1bd80*/  BSYNC B1 ;  /* 0x0000000000017941 */ /* 0x000fea0003800000 */
.L_x_748:
        /* <DEDUP_REMOVED lines=8> */
.L_x_751:
[----:B------:R-:W-:Y:S05]  /*1be10*/  BSYNC B1 ;  /* 0x0000000000017941 */ /* 0x000fea0003800000 */
.L_x_750:
        /* <DEDUP_REMOVED lines=10> */
.L_x_753:
[----:B------:R-:W-:Y:S05]  /*1bec0*/  BSYNC B1 ;  /* 0x0000000000017941 */ /* 0x000fea0003800000 */
.L_x_752:
        /* <DEDUP_REMOVED lines=8> */
.L_x_755:
[----:B------:R-:W-:Y:S05]  /*1bf50*/  BSYNC B1 ;  /* 0x0000000000017941 */ /* 0x000fea0003800000 */
.L_x_754:
        /* <DEDUP_REMOVED lines=10> */
.L_x_757:
[----:B------:R-:W-:Y:S05]  /*1c000*/  BSYNC B1 ;  /* 0x0000000000017941 */ /* 0x000fea0003800000 */
.L_x_756:
        /* <DEDUP_REMOVED lines=8> */
.L_x_759:
[----:B------:R-:W-:Y:S05]  /*1c090*/  BSYNC B1 ;  /* 0x0000000000017941 */ /* 0x000fea0003800000 */
.L_x_758:
        /* <DEDUP_REMOVED lines=10> */
.L_x_761:
[----:B------:R-:W-:Y:S05]  /*1c140*/  BSYNC B1 ;  /* 0x0000000000017941 */ /* 0x000fea0003800000 */
.L_x_760:
        /* <DEDUP_REMOVED lines=8> */
.L_x_763:
[----:B------:R-:W-:Y:S05]  /*1c1d0*/  BSYNC B1 ;  /* 0x0000000000017941 */ /* 0x000fea0003800000 */
.L_x_762:
        /* <DEDUP_REMOVED lines=10> */
.L_x_765:
[----:B------:R-:W-:Y:S05]  /*1c280*/  BSYNC B1 ;  /* 0x0000000000017941 */ /* 0x000fea0003800000 */
.L_x_764:
        /* <DEDUP_REMOVED lines=8> */
.L_x_767:
[----:B------:R-:W-:Y:S05]  /*1c310*/  BSYNC B1 ;  /* 0x0000000000017941 */ /* 0x000fea0003800000 */
.L_x_766:
        /* <DEDUP_REMOVED lines=10> */
.L_x_769:
[----:B------:R-:W-:Y:S05]  /*1c3c0*/  BSYNC B1 ;  /* 0x0000000000017941 */ /* 0x000fea0003800000 */
.L_x_768:
        /* <DEDUP_REMOVED lines=8> */
.L_x_771:
[----:B------:R-:W-:Y:S05]  /*1c450*/  BSYNC B1 ;  /* 0x0000000000017941 */ /* 0x000fea0003800000 */
.L_x_770:
        /* <DEDUP_REMOVED lines=10> */
.L_x_773:
[----:B------:R-:W-:Y:S05]  /*1c500*/  BSYNC B1 ;  /* 0x0000000000017941 */ /* 0x000fea0003800000 */
.L_x_772:
        /* <DEDUP_REMOVED lines=8> */
.L_x_775:
[----:B------:R-:W-:Y:S05]  /*1c590*/  BSYNC B1 ;  /* 0x0000000000017941 */ /* 0x000fea0003800000 */
.L_x_774:
        /* <DEDUP_REMOVED lines=10> */
.L_x_777:
[----:B------:R-:W-:Y:S05]  /*1c640*/  BSYNC B1 ;  /* 0x0000000000017941 */ /* 0x000fea0003800000 */
.L_x_776:
        /* <DEDUP_REMOVED lines=8> */
.L_x_779:
[----:B------:R-:W-:Y:S05]  /*1c6d0*/  BSYNC B1 ;  /* 0x0000000000017941 */ /* 0x000fea0003800000 */
.L_x_778:
        /* <DEDUP_REMOVED lines=10> */
.L_x_781:
[----:B------:R-:W-:Y:S05]  /*1c780*/  BSYNC B1 ;  /* 0x0000000000017941 */ /* 0x000fea0003800000 */
.L_x_780:
        /* <DEDUP_REMOVED lines=8> */
.L_x_783:
[----:B------:R-:W-:Y:S05]  /*1c810*/  BSYNC B1 ;  /* 0x0000000000017941 */ /* 0x000fea0003800000 */
.L_x_782:
        /* <DEDUP_REMOVED lines=10> */
.L_x_785:
[----:B------:R-:W-:Y:S05]  /*1c8c0*/  BSYNC B1 ;  /* 0x0000000000017941 */ /* 0x000fea0003800000 */
.L_x_784:
        /* <DEDUP_REMOVED lines=8> */
.L_x_787:
[----:B------:R-:W-:Y:S05]  /*1c950*/  BSYNC B1 ;  /* 0x0000000000017941 */ /* 0x000fea0003800000 */
.L_x_786:
[----:B---3--:R-:W3:Y:S01]  /*1c960*/  LDL.LU R3, [R1+0x1e8] ;  /* 0x0001e80001037983 */ /* 0x008ee20000300800 */
[----:B------:R-:W-:Y:S01]  /*1c970*/  ISETP.LT.OR P4, PT, R0, 0x1f2, !P0 ;  /* 0x000001f20000780c */ /* 0x000fe20004781670 */
[----:B------:R-:W-:Y:S01]  /*1c980*/  BSSY B1, `(.L_x_788) ;  /* 0x0000009000017945 */ /* 0x000fe20003800000 */
[----:B---3--:R-:W-:-:S05]  /*1c990*/  @!P5 IMAD R3, R3, R17, R2 ;  /* 0x000000110303d224 */ /* 0x008fca00078e0202 */
[----:B------:R3:W-:Y:S01]  /*1c9a0*/  @!P5 STG.E.U8 desc[UR36][R10.64+0x1f0], R3 ;  /* 0x0001f0030a00d986 */ /* 0x0007e2000c101124 */
[C---:B------:R-:W-:Y:S02]  /*1c9b0*/  ISETP.LT.OR P5, PT, R0.reuse, 0x1f9, !P3 ;  /* 0x000001f90000780c */ /* 0x040fe40005fa1670 */
[----:B------:R-:W-:-:S03]  /*1c9c0*/  ISETP.LT.OR P3, PT, R0, 0x1fa, !P3 ;  /* 0x000001fa0000780c */ /* 0x000fc60005f61670 */
[----:B------:R-:W-:Y:S10]  /*1c9d0*/  @P4 BRA `(.L_x_789) ;  /* 0x00000000000c4947 */ /* 0x000ff40003800000 */
[----:B------:R-:W3:Y:S02]  /*1c9e0*/  LDG.E.U8 R16, desc[UR36][R20.64+0x1f1] ;  /* 0x0001f12414107981 */ /* 0x000ee4000c1e1100 */
[----:B---3--:R-:W-:-:S05]  /*1c9f0*/  PRMT R3, R16, 0x8880, RZ ;  /* 0x0000888010037816 */ /* 0x008fca00000000ff */
[----:B------:R-:W-:-:S07]  /*1ca00*/  IMAD R2, R3, R18, RZ ;  /* 0x0000001203027224 */ /* 0x000fce00078e02ff */
.L_x_789:
[----:B------:R-:W-:Y:S05]  /*1ca10*/  BSYNC B1 ;  /* 0x0000000000017941 */ /* 0x000fea0003800000 */
.L_x_788:
        /* <DEDUP_REMOVED lines=8> */
.L_x_791:
[----:B------:R-:W-:Y:S05]  /*1caa0*/  BSYNC B1 ;  /* 0x0000000000017941 */ /* 0x000fea0003800000 */
.L_x_790:
        /* <DEDUP_REMOVED lines=8> */
.L_x_793:
[----:B------:R-:W-:Y:S05]  /*1cb30*/  BSYNC B1 ;  /* 0x0000000000017941 */ /* 0x000fea0003800000 */
.L_x_792:
[----:B---3--:R-:W3:Y:S01]  /*1cb40*/  LDL.LU R3, [R1+0x1f4] ;  /* 0x0001f40001037983 */ /* 0x008ee20000300800 */
[C---:B------:R-:W-:Y:S01]  /*1cb50*/  ISETP.LT.OR P4, PT, R0.reuse, 0x1f9, !P0 ;  /* 0x000001f90000780c */ /* 0x040fe20004781670 */
[----:B------:R-:W-:Y:S01]  /*1cb60*/  BSSY B1, `(.L_x_794) ;  /* 0x000000a000017945 */ /* 0x000fe20003800000 */
[C---:B------:R-:W-:Y:S02]  /*1cb70*/  ISETP.LT.OR P0, PT, R0.reuse, 0x1fa, !P0 ;  /* 0x000001fa0000780c */ /* 0x040fe40004701670 */
[----:B------:R-:W-:Y:S01]  /*1cb80*/  ISETP.LT.OR P5, PT, R0, 0x101, !P1 ;  /* 0x000001010000780c */ /* 0x000fe20004fa1670 */
[----:B---3--:R-:W-:-:S05]  /*1cb90*/  @!P3 IMAD R3, R3, R17, R2 ;  /* 0x000000110303b224 */ /* 0x008fca00078e0202 */
[----:B------:R3:W-:Y:S01]  /*1cba0*/  @!P3 STG.E.U8 desc[UR36][R4.64+0x1f9], R3 ;  /* 0x0001f9030400b986 */ /* 0x0007e2000c101124 */
[----:B------:R-:W-:Y:S02]  /*1cbb0*/  ISETP.LT.OR P3, PT, R0, 0x102, !P1 ;  /* 0x000001020000780c */ /* 0x000fe40004f61670 */
[----:B------:R-:W-:Y:S11]  /*1cbc0*/  @P4 BRA `(.L_x_795) ;  /* 0x00000000000c4947 */ /* 0x000ff60003800000 */
[----:B------:R-:W3:Y:S02]  /*1cbd0*/  LDG.E.U8 R16, desc[UR36][R20.64+0x1f8] ;  /* 0x0001f82414107981 */ /* 0x000ee4000c1e1100 */
[----:B---3--:R-:W-:-:S05]  /*1cbe0*/  PRMT R3, R16, 0x8880, RZ ;  /* 0x0000888010037816 */ /* 0x008fca00000000ff */
[----:B------:R-:W-:-:S07]  /*1cbf0*/  IMAD R2, R3, R18, RZ ;  /* 0x0000001203027224 */ /* 0x000fce00078e02ff */
.L_x_795:
[----:B------:R-:W-:Y:S05]  /*1cc00*/  BSYNC B1 ;  /* 0x0000000000017941 */ /* 0x000fea0003800000 */
.L_x_794:
        /* <DEDUP_REMOVED lines=8> */
.L_x_797:
[----:B------:R-:W-:Y:S05]  /*1cc90*/  BSYNC B1 ;  /* 0x0000000000017941 */ /* 0x000fea0003800000 */
.L_x_796:
        /* <DEDUP_REMOVED lines=8> */
.L_x_799:
[----:B------:R-:W-:Y:S05]  /*1cd20*/  BSYNC B1 ;  /* 0x0000000000017941 */ /* 0x000fea0003800000 */
.L_x_798:
[----:B---3--:R-:W-:Y:S01]  /*1cd30*/  @!P5 IMAD R3, R24, R17, R2 ;  /* 0x000000111803d224 */ /* 0x008fe200078e0202 */
[----:B------:R-:W-:Y:S04]  /*1cd40*/  BSSY B1, `(.L_x_800) ;  /* 0x0000006000017945 */ /* 0x000fe80003800000 */
[----:B------:R3:W-:Y:S01]  /*1cd50*/  @!P5 STG.E.U8 desc[UR36][R6.64+0x100], R3 ;  /* 0x000100030600d986 */ /* 0x0007e2000c101124 */
[----:B------:R-:W-:Y:S05]  /*1cd60*/  @P3 BRA `(.L_x_801) ;  /* 0x00000000000c3947 */ /* 0x000fea0003800000 */
[----:B------:R-:W3:Y:S02]  /*1cd70*/  LDG.E.U8 R16, desc[UR36][R14.64+0x101] ;  /* 0x000101240e107981 */ /* 0x000ee4000c1e1100 */
[----:B---3--:R-:W-:-:S05]  /*1cd80*/  PRMT R3, R16, 0x8880, RZ ;  /* 0x0000888010037816 */ /* 0x008fca00000000ff */
[----:B------:R-:W-:-:S07]  /*1cd90*/  IMAD R2, R3, R18, RZ ;  /* 0x0000001203027224 */ /* 0x000fce00078e02ff */
.L_x_801:
[----:B------:R-:W-:Y:S05]  /*1cda0*/  BSYNC B1 ;  /* 0x0000000000017941 */ /* 0x000fea0003800000 */
.L_x_800:
[C---:B------:R-:W-:Y:S01]  /*1cdb0*/  ISETP.LT.OR P5, PT, R0.reuse, 0x101, !P2 ;  /* 0x000001010000780c */ /* 0x040fe200057a1670 */
[----:B------:R-:W-:Y:S01]  /*1cdc0*/  @!P3 IMAD R25, R25, R17, R2 ;  /* 0x000000111919b224 */ /* 0x000fe200078e0202 */
[----:B------:R-:W-:Y:S01]  /*1cdd0*/  BSSY B1, `(.L_x_802) ;  /* 0x0000009000017945 */ /* 0x000fe20003800000 */
[C---:B------:R-:W-:Y:S02]  /*1cde0*/  ISETP.LT.OR P4, PT, R0.reuse, 0x102, !P2 ;  /* 0x000001020000780c */ /* 0x040fe40005781670 */
[C---:B------:R-:W-:Y:S01]  /*1cdf0*/  ISETP.LT.OR P0, PT, R0.reuse, 0x10a, !P1 ;  /* 0x0000010a0000780c */ /* 0x040fe20004f01670 */
[----:B------:R4:W-:Y:S01]  /*1ce00*/  @!P3 STG.E.U8 desc[UR36][R6.64+0x101], R25 ;  /* 0x000101190600b986 */ /* 0x0009e2000c101124 */
[----:B------:R-:W-:-:S06]  /*1ce10*/  ISETP.LT.OR P3, PT, R0, 0x109, !P1 ;  /* 0x000001090000780c */ /* 0x000fcc0004f61670 */
[----:B------:R-:W-:Y:S07]  /*1ce20*/  @P5 BRA `(.L_x_803) ;  /* 0x00000000000c5947 */ /* 0x000fee0003800000 */
[----:B------:R-:W3:Y:S02]  /*1ce30*/  LDG.E.U8 R16, desc[UR36][R12.64+0x100] ;  /* 0x000100240c107981 */ /* 0x000ee4000c1e1100 */
[----:B---3--:R-:W-:-:S05]  /*1ce40*/  PRMT R3, R16, 0x8880, RZ ;  /* 0x0000888010037816 */ /* 0x008fca00000000ff */
[----:B------:R-:W-:-:S07]  /*1ce50*/  IMAD R2, R3, R18, RZ ;  /* 0x0000001203027224 */ /* 0x000fce00078e02ff */
.L_x_803:
[----:B------:R-:W-:Y:S05]  /*1ce60*/  BSYNC B1 ;  /* 0x0000000000017941 */ /* 0x000fea0003800000 */
.L_x_802:
[----:B---3--:R-:W-:Y:S01]  /*1ce70*/  @!P5 IMAD R3, R26, R17, R2 ;  /* 0x000000111a03d224 */ /* 0x008fe200078e0202 */
[----:B------:R-:W-:Y:S04]  /*1ce80*/  BSSY B1, `(.L_x_804) ;  /* 0x0000006000017945 */ /* 0x000fe80003800000 */
[----:B------:R3:W-:Y:S01]  /*1ce90*/  @!P5 STG.E.U8 desc[UR36][R8.64+0x100], R3 ;  /* 0x000100030800d986 */ /* 0x0007e2000c101124 */
[----:B------:R-:W-:Y:S05]  /*1cea0*/  @P4 BRA `(.L_x_805) ;  /* 0x00000000000c4947 */ /* 0x000fea0003800000 */
[----:B------:R-:W3:Y:S02]  /*1ceb0*/  LDG.E.U8 R16, desc[UR36][R12.64+0x101] ;  /* 0x000101240c107981 */ /* 0x000ee4000c1e1100 */
[----:B---3--:R-:W-:-:S05]  /*1cec0*/  PRMT R3, R16, 0x8880, RZ ;  /* 0x0000888010037816 */ /* 0x008fca00000000ff */
[----:B------:R-:W-:-:S07]  /*1ced0*/  IMAD R2, R3, R18, RZ ;  /* 0x0000001203027224 */ /* 0x000fce00078e02ff */
.L_x_805:
[----:B------:R-:W-:Y:S05]  /*1cee0*/  BSYNC B1 ;  /* 0x0000000000017941 */ /* 0x000fea0003800000 */
.L_x_804:
[----:B------:R-:W-:Y:S01]  /*1cef0*/  @!P4 IMAD R27, R27, R17, R2 ;  /* 0x000000111b1bc224 */ /* 0x000fe200078e0202 */
[----:B------:R-:W-:Y:S04]  /*1cf00*/  BSSY B1, `(.L_x_806) ;  /* 0x0000006000017945 */ /* 0x000fe80003800000 */
[----:B------:R0:W-:Y:S01]  /*1cf10*/  @!P4 STG.E.U8 desc[UR36][R8.64+0x101], R27 ;  /* 0x0001011b0800c986 */ /* 0x0001e2000c101124 */
[----:B------:R-:W-:Y:S05]  /*1cf20*/  @P3 BRA `(.L_x_807) ;  /* 0x00000000000c3947 */ /* 0x000fea0003800000 */
[----:B------:R-:W3:Y:S02]  /*1cf30*/  LDG.E.U8 R16, desc[UR36][R14.64+0x108] ;  /* 0x000108240e107981 */ /* 0x000ee4000c1e1100 */
[----:B---3--:R-:W-:-:S05]  /*1cf40*/  PRMT R3, R16, 0x8880, RZ ;  /* 0x0000888010037816 */ /* 0x008fca00000000ff */
[----:B------:R-:W-:-:S07]  /*1cf50*/  IMAD R2, R3, R18, RZ ;  /* 0x0000001203027224 */ /* 0x000fce00078e02ff */
.L_x_807:
[----:B------:R-:W-:Y:S05]  /*1cf60*/  BSYNC B1 ;  /* 0x0000000000017941 */ /* 0x000fea0003800000 */
.L_x_806:
[----:B---3--:R-:W-:Y:S01]  /*1cf70*/  @!P3 IMAD R3, R28, R17, R2 ;  /* 0x000000111c03b224 */ /* 0x008fe200078e0202 */
[----:B------:R-:W-:Y:S04]  /*1cf80*/  BSSY B1, `(.L_x_808) ;  /* 0x0000006000017945 */ /* 0x000fe80003800000 */
[----:B------:R3:W-:Y:S01]  /*1cf90*/  @!P3 STG.E.U8 desc[UR36][R6.64+0x108], R3 ;  /* 0x000108030600b986 */ /* 0x0007e2000c101124 */
[----:B------:R-:W-:Y:S05]  /*1cfa0*/  @P0 BRA `(.L_x_809) ;  /* 0x00000000000c0947 */ /* 0x000fea0003800000 */
[----:B------:R-:W3:Y:S02]  /*1cfb0*/  LDG.E.U8 R16, desc[UR36][R14.64+0x109] ;  /* 0x000109240e107981 */ /* 0x000ee4000c1e1100 */
[----:B---3--:R-:W-:-:S05]  /*1cfc0*/  PRMT R3, R16, 0x8880, RZ ;  /* 0x0000888010037816 */ /* 0x008fca00000000ff */
[----:B------:R-:W-:-:S07]  /*1cfd0*/  IMAD R2, R3, R18, RZ ;  /* 0x0000001203027224 */ /* 0x000fce00078e02ff */
.L_x_809:
[----:B------:R-:W-:Y:S05]  /*1cfe0*/  BSYNC B1 ;  /* 0x0000000000017941 */ /* 0x000fea0003800000 */
.L_x_808:
        /* <DEDUP_REMOVED lines=11> */
.L_x_811:
[----:B------:R-:W-:Y:S05]  /*1d0a0*/  BSYNC B1 ;  /* 0x0000000000017941 */ /* 0x000fea0003800000 */
.L_x_810:
[----:B---3--:R-:W-:Y:S01]  /*1d0b0*/  @!P4 IMAD R3, R30, R17, R2 ;  /* 0x000000111e03c224 */ /* 0x008fe200078e0202 */
[----:B------:R-:W-:Y:S04]  /*1d0c0*/  BSSY B1, `(.L_x_812) ;  /* 0x0000006000017945 */ /* 0x000fe80003800000 */
[----:B------:R3:W-:Y:S01]  /*1d0d0*/  @!P4 STG.E.U8 desc[UR36][R8.64+0x108], R3 ;  /* 0x000108030800c986 */ /* 0x0007e2000c101124 */
[----:B------:R-:W-:Y:S05]  /*1d0e0*/  @P3 BRA `(.L_x_813) ;  /* 0x00000000000c3947 */ /* 0x000fea0003800000 */
[----:B------:R-:W3:Y:S02]  /*1d0f0*/  LDG.E.U8 R16, desc[UR36][R12.64+0x109] ;  /* 0x000109240c107981 */ /* 0x000ee4000c1e1100 */
[----:B---3--:R-:W-:-:S05]  /*1d100*/  PRMT R3, R16, 0x8880, RZ ;  /* 0x0000888010037816 */ /* 0x008fca00000000ff */
[----:B------:R-:W-:-:S07]  /*1d110*/  IMAD R2, R3, R18, RZ ;  /* 0x0000001203027224 */ /* 0x000fce00078e02ff */
.L_x_813:
[----:B------:R-:W-:Y:S05]  /*1d120*/  BSYNC B1 ;  /* 0x0000000000017941 */ /* 0x000fea0003800000 */
.L_x_812:
[----:B------:R-:W-:Y:S01]  /*1d130*/  @!P3 IMAD R31, R31, R17, R2 ;  /* 0x000000111f1fb224 */ /* 0x000fe200078e0202 */
[----:B------:R-:W-:Y:S04]  /*1d140*/  BSSY B1, `(.L_x_814) ;  /* 0x0000006000017945 */ /* 0x000fe80003800000 */
[----:B------:R0:W-:Y:S01]  /*1d150*/  @!P3 STG.E.U8 desc[UR36][R8.64+0x109], R31 ;  /* 0x0001091f0800b986 */ /* 0x0001e2000c101124 */
[----:B------:R-:W-:Y:S05]  /*1d160*/  @P5 BRA `(.L_x_815) ;  /* 0x00000000000c5947 */ /* 0x000fea0003800000 */
[----:B------:R-:W3:Y:S02]  /*1d170*/  LDG.E.U8 R16, desc[UR36][R14.64+0x110] ;  /* 0x000110240e107981 */ /* 0x000ee4000c1e1100 */
[----:B---3--:R-:W-:-:S05]  /*1d180*/  PRMT R3, R16, 0x8880, RZ ;  /* 0x0000888010037816 */ /* 0x008fca00000000ff */
[----:B------:R-:W-:-:S07]  /*1d190*/  IMAD R2, R3, R18, RZ ;  /* 0x0000001203027224 */ /* 0x000fce00078e02ff */
.L_x_815:
[----:B------:R-:W-:Y:S05]  /*1d1a0*/  BSYNC B1 ;  /* 0x0000000000017941 */ /* 0x000fea0003800000 */
.L_x_814:
[----:B---3--:R-:W-:Y:S01]  /*1d1b0*/  @!P5 IMAD R3, R32, R17, R2 ;  /* 0x000000112003d224 */ /* 0x008fe200078e0202 */
[----:B------:R-:W-:Y:S04]  /*1d1c0*/  BSSY B1, `(.L_x_816) ;  /* 0x0000006000017945 */ /* 0x000fe80003800000 */
[----:B------:R3:W-:Y:S01]  /*1d1d0*/  @!P5 STG.E.U8 desc[UR36][R6.64+0x110], R3 ;  /* 0x000110030600d986 */ /* 0x0007e2000c101124 */
[----:B------:R-:W-:Y:S05]  /*1d1e0*/  @P0 BRA `(.L_x_817) ;  /* 0x00000000000c0947 */ /* 0x000fea0003800000 */
[----:B------:R-:W3:Y:S02]  /*1d1f0*/  LDG.E.U8 R16, desc[UR36][R14.64+0x111] ;  /* 0x000111240e107981 */ /* 0x000ee4000c1e1100 */
[----:B---3--:R-:W-:-:S05]  /*1d200*/  PRMT R3, R16, 0x8880, RZ ;  /* 0x0000888010037816 */ /* 0x008fca00000000ff */
[----:B------:R-:W-:-:S07]  /*1d210*/  IMAD R2, R3, R18, RZ ;  /* 0x0000001203027224 */ /* 0x000fce00078e02ff */
.L_x_817:
[----:B------:R-:W-:Y:S05]  /*1d220*/  BSYNC B1 ;  /* 0x0000000000017941 */ /* 0x000fea0003800000 */
.L_x_816:
        /* <DEDUP_REMOVED lines=11> */
.L_x_819:
[----:B------:R-:W-:Y:S05]  /*1d2e0*/  BSYNC B1 ;  /* 0x0000000000017941 */ /* 0x000fea0003800000 */
.L_x_818:
[----:B---3--:R-:W-:Y:S01]  /*1d2f0*/  @!P4 IMAD R3, R34, R17, R2 ;  /* 0x000000112203c224 */ /* 0x008fe200078e0202 */
[----:B------:R-:W-:Y:S04]  /*1d300*/  BSSY B1, `(.L_x_820) ;  /* 0x0000006000017945 */ /* 0x000fe80003800000 */
[----:B------:R3:W-:Y:S01]  /*1d310*/  @!P4 STG.E.U8 desc[UR36][R8.64+0x110], R3 ;  /* 0x000110030800c986 */ /* 0x0007e2000c101124 */
[----:B------:R-:W-:Y:S05]  /*1d320*/  @P3 BRA `(.L_x_821) ;  /* 0x00000000000c3947 */ /* 0x000fea0003800000 */
[----:B------:R-:W3:Y:S02]  /*1d330*/  LDG.E.U8 R16, desc[UR36][R12.64+0x111] ;  /* 0x000111240c107981 */ /* 0x000ee4000c1e1100 */
[----:B---3--:R-:W-:-:S05]  /*1d340*/  PRMT R3, R16, 0x8880, RZ ;  /* 0x0000888010037816 */ /* 0x008fca00000000ff */
[----:B------:R-:W-:-:S07]  /*1d350*/  IMAD R2, R3, R18, RZ ;  /* 0x0000001203027224 */ /* 0x000fce00078e02ff */
.L_x_821:
[----:B------:R-:W-:Y:S05]  /*1d360*/  BSYNC B1 ;  /* 0x0000000000017941 */ /* 0x000fea0003800000 */
.L_x_820:
[----:B------:R-:W-:Y:S01]  /*1d370*/  @!P3 IMAD R35, R35, R17, R2 ;  /* 0x000000112323b224 */ /* 0x000fe200078e0202 */
[----:B------:R-:W-:Y:S04]  /*1d380*/  BSSY B1, `(.L_x_822) ;  /* 0x0000006000017945 */ /* 0x000fe80003800000 */
[----:B------:R0:W-:Y:S01]  /*1d390*/  @!P3 STG.E.U8 desc[UR36][R8.64+0x111], R35 ;  /* 0x000111230800b986 */ /* 0x0001e2000c101124 */
[----:B------:R-:W-:Y:S05]  /*1d3a0*/  @P5 BRA `(.L_x_823) ;  /* 0x00000000000c5947 */ /* 0x000fea0003800000 */
[----:B------:R-:W3:Y:S02]  /*1d3b0*/  LDG.E.U8 R16, desc[UR36][R14.64+0x118] ;  /* 0x000118240e107981 */ /* 0x000ee4000c1e1100 */
[----:B---3--:R-:W-:-:S05]  /*1d3c0*/  PRMT R3, R16, 0x8880, RZ ;  /* 0x0000888010037816 */ /* 0x008fca00000000ff */
[----:B------:R-:W-:-:S07]  /*1d3d0*/  IMAD R2, R3, R18, RZ ;  /* 0x0000001203027224 */ /* 0x000fce00078e02ff */
.L_x_823:
[----:B------:R-:W-:Y:S05]  /*1d3e0*/  BSYNC B1 ;  /* 0x0000000000017941 */ /* 0x000fea0003800000 */
.L_x_822:
[----:B---3--:R-:W-:Y:S01]  /*1d3f0*/  @!P5 IMAD R3, R36, R17, R2 ;  /* 0x000000112403d224 */ /* 0x008fe200078e0202 */
[----:B------:R-:W-:Y:S04]  /*1d400*/  BSSY B1, `(.L_x_824) ;  /* 0x0000006000017945 */ /* 0x000fe80003800000 */
[----:B------:R3:W-:Y:S01]  /*1d410*/  @!P5 STG.E.U8 desc[UR36][R6.64+0x118], R3 ;  /* 0x000118030600d986 */ /* 0x0007e2000c101124 */
[----:B------:R-:W-:Y:S05]  /*1d420*/  @P0 BRA `(.L_x_825) ;  /* 0x00000000000c0947 */ /* 0x000fea0003800000 */
[----:B------:R-:W3:Y:S02]  /*1d430*/  LDG.E.U8 R16, desc[UR36][R14.64+0x119] ;  /* 0x000119240e107981 */ /* 0x000ee4000c1e1100 */
[----:B---3--:R-:W-:-:S05]  /*1d440*/  PRMT R3, R16, 0x8880, RZ ;  /* 0x0000888010037816 */ /* 0x008fca00000000ff */
[----:B------:R-:W-:-:S07]  /*1d450*/  IMAD R2, R3, R18, RZ ;  /* 0x0000001203027224 */ /* 0x000fce00078e02ff */
.L_x_825:
[----:B------:R-:W-:Y:S05]  /*1d460*/  BSYNC B1 ;  /* 0x0000000000017941 */ /* 0x000fea0003800000 */
.L_x_824:
        /* <DEDUP_REMOVED lines=11> */
.L_x_827:
[----:B------:R-:W-:Y:S05]  /*1d520*/  BSYNC B1 ;  /* 0x0000000000017941 */ /* 0x000fea0003800000 */
.L_x_826:
[----:B---3--:R-:W-:Y:S01]  /*1d530*/  @!P4 IMAD R3, R38, R17, R2 ;  /* 0x000000112603c224 */ /* 0x008fe200078e0202 */
[----:B------:R-:W-:Y:S04]  /*1d540*/  BSSY B1, `(.L_x_828) ;  /* 0x0000006000017945 */ /* 0x000fe80003800000 */
[----:B------:R3:W-:Y:S01]  /*1d550*/  @!P4 STG.E.U8 desc[UR36][R8.64+0x118], R3 ;  /* 0x000118030800c986 */ /* 0x0007e2000c101124 */
[----:B------:R-:W-:Y:S05]  /*1d560*/  @P3 BRA `(.L_x_829) ;  /* 0x00000000000c3947 */ /* 0x000fea0003800000 */
[----:B------:R-:W3:Y:S02]  /*1d570*/  LDG.E.U8 R16, desc[UR36][R12.64+0x119] ;  /* 0x000119240c107981 */ /* 0x000ee4000c1e1100 */
[----:B---3--:R-:W-:-:S05]  /*1d580*/  PRMT R3, R16, 0x8880, RZ ;  /* 0x0000888010037816 */ /* 0x008fca00000000ff */
[----:B------:R-:W-:-:S07]  /*1d590*/  IMAD R2, R3, R18, RZ ;  /* 0x0000001203027224 */ /* 0x000fce00078e02ff */
.L_x_829:
[----:B------:R-:W-:Y:S05]  /*1d5a0*/  BSYNC B1 ;  /* 0x0000000000017941 */ /* 0x000fea0003800000 */
.L_x_828:
[----:B------:R-:W-:Y:S01]  /*1d5b0*/  @!P3 IMAD R39, R39, R17, R2 ;  /* 0x000000112727b224 */ /* 0x000fe200078e0202 */
[----:B------:R-:W-:Y:S04]  /*1d5c0*/  BSSY B1, `(.L_x_830) ;  /* 0x0000006000017945 */ /* 0x000fe80003800000 */
[----:B------:R0:W-:Y:S01]  /*1d5d0*/  @!P3 STG.E.U8 desc[UR36][R8.64+0x119], R39 ;  /* 0x000119270800b986 */ /* 0x0001e2000c101124 */
[----:B------:R-:W-:Y:S05]  /*1d5e0*/  @P5 BRA `(.L_x_831) ;  /* 0x00000000000c5947 */ /* 0x000fea0003800000 */
[----:B------:R-:W3:Y:S02]  /*1d5f0*/  LDG.E.U8 R16, desc[UR36][R14.64+0x120] ;  /* 0x000120240e107981 */ /* 0x000ee4000c1e1100 */
[----:B---3--:R-:W-:-:S05]  /*1d600*/  PRMT R3, R16, 0x8880, RZ ;  /* 0x0000888010037816 */ /* 0x008fca00000000ff */
[----:B------:R-:W-:-:S07]  /*1d610*/  IMAD R2, R3, R18, RZ ;  /* 0x0000001203027224 */ /* 0x000fce00078e02ff */
.L_x_831:
[----:B------:R-:W-:Y:S05]  /*1d620*/  BSYNC B1 ;  /* 0x0000000000017941 */ /* 0x000fea0003800000 */
.L_x_830:
[----:B---3--:R-:W-:Y:S01]  /*1d630*/  @!P5 IMAD R3, R40, R17, R2 ;  /* 0x000000112803d224 */ /* 0x008fe200078e0202 */
[----:B------:R-:W-:Y:S04]  /*1d640*/  BSSY B1, `(.L_x_832) ;  /* 0x0000006000017945 */ /* 0x000fe80003800000 */
[----:B------:R3:W-:Y:S01]  /*1d650*/  @!P5 STG.E.U8 desc[UR36][R6.64+0x120], R3 ;  /* 0x000120030600d986 */ /* 0x0007e2000c101124 */
[----:B------:R-:W-:Y:S05]  /*1d660*/  @P0 BRA `(.L_x_833) ;  /* 0x00000000000c0947 */ /* 0x000fea0003800000 */
[----:B------:R-:W3:Y:S02]  /*1d670*/  LDG.E.U8 R16, desc[UR36][R14.64+0x121] ;  /* 0x000121240e107981 */ /* 0x000ee4000c1e1100 */
[----:B---3--:R-:W-:-:S05]  /*1d680*/  PRMT R3, R16, 0x8880, RZ ;  /* 0x0000888010037816 */ /* 0x008fca00000000ff */
[----:B------:R-:W-:-:S07]  /*1d690*/  IMAD R2, R3, R18, RZ ;  /* 0x0000001203027224 */ /* 0x000fce00078e02ff */
.L_x_833:
[----:B------:R-:W-:Y:S05]  /*1d6a0*/  BSYNC B1 ;  /* 0x0000000000017941 */ /* 0x000fea0003800000 */
.L_x_832:
        /* <DEDUP_REMOVED lines=11> */
.L_x_835:
[----:B------:R-:W-:Y:S05]  /*1d760*/  BSYNC B1 ;  /* 0x0000000000017941 */ /* 0x000fea0003800000 */
.L_x_834:
[----:B---3--:R-:W-:Y:S01]  /*1d770*/  @!P4 IMAD R3, R42, R17, R2 ;  /* 0x000000112a03c224 */ /* 0x008fe200078e0202 */
[----:B------:R-:W-:Y:S04]  /*1d780*/  BSSY B1, `(.L_x_836) ;  /* 0x0000006000017945 */ /* 0x000fe80003800000 */
[----:B------:R3:W-:Y:S01]  /*1d790*/  @!P4 STG.E.U8 desc[UR36][R8.64+0x120], R3 ;  /* 0x000120030800c986 */ /* 0x0007e2000c101124 */
[----:B------:R-:W-:Y:S05]  /*1d7a0*/  @P3 BRA `(.L_x_837) ;  /* 0x00000000000c3947 */ /* 0x000fea0003800000 */
[----:B------:R-:W3:Y:S02]  /*1d7b0*/  LDG.E.U8 R16, desc[UR36][R12.64+0x121] ;  /* 0x000121240c107981 */ /* 0x000ee4000c1e1100 */
[----:B---3--:R-:W-:-:S05]  /*1d7c0*/  PRMT R3, R16, 0x8880, RZ ;  /* 0x0000888010037816 */ /* 0x008fca00000000ff */
[----:B------:R-:W-:-:S07]  /*1d7d0*/  IMAD R2, R3, R18, RZ ;  /* 0x0000001203027224 */ /* 0x000fce00078e02ff */
.L_x_837:
[----:B------:R-:W-:Y:S05]  /*1d7e0*/  BSYNC B1 ;  /* 0x0000000000017941 */ /* 0x000fea0003800000 */
.L_x_836:
[----:B------:R-:W-:Y:S01]  /*1d7f0*/  @!P3 IMAD R43, R43, R17, R2 ;  /* 0x000000112b2bb224 */ /* 0x000fe200078e0202 */
[----:B------:R-:W-:Y:S04]  /*1d800*/  BSSY B1, `(.L_x_838) ;  /* 0x0000006000017945 */ /* 0x000fe80003800000 */
[----:B------:R0:W-:Y:S01]  /*1d810*/  @!P3 STG.E.U8 desc[UR36][R8.64+0x121], R43 ;  /* 0x0001212b0800b986 */ /* 0x0001e2000c101124 */
[----:B------:R-:W-:Y:S05]  /*1d820*/  @P5 BRA `(.L_x_839) ;  /* 0x00000000000c5947 */ /* 0x000fea0003800000 */
[----:B------:R-:W3:Y:S02]  /*1d830*/  LDG.E.U8 R16, desc[UR36][R14.64+0x128] ;  /* 0x000128240e107981 */ /* 0x000ee4000c1e1100 */
[----:B---3--:R-:W-:-:S05]  /*1d840*/  PRMT R3, R16, 0x8880, RZ ;  /* 0x0000888010037816 */ /* 0x008fca00000000ff */
[----:B------:R-:W-:-:S07]  /*1d850*/  IMAD R2, R3, R18, RZ ;  /* 0x0000001203027224 */ /* 0x000fce00078e02ff */
.L_x_839:
[----:B------:R-:W-:Y:S05]  /*1d860*/  BSYNC B1 ;  /* 0x0000000000017941 */ /* 0x000fea0003800000 */
.L_x_838:
[----:B---3--:R-:W-:Y:S01]  /*1d870*/  @!P5 IMAD R3, R44, R17, R2 ;  /* 0x000000112c03d224 */ /* 0x008fe200078e0202 */
[----:B------:R-:W-:Y:S04]  /*1d880*/  BSSY B1, `(.L_x_840) ;  /* 0x0000006000017945 */ /* 0x000fe80003800000 */
[----:B------:R3:W-:Y:S01]  /*1d890*/  @!P5 STG.E.U8 desc[UR36][R6.64+0x128], R3 ;  /* 0x000128030600d986 */ /* 0x0007e2000c101124 */
[----:B------:R-:W-:Y:S05]  /*1d8a0*/  @P0 BRA `(.L_x_841) ;  /* 0x00000000000c0947 */ /* 0x000fea0003800000 */
[----:B------:R-:W3:Y:S02]  /*1d8b0*/  LDG.E.U8 R16, desc[UR36][R14.64+0x129] ;  /* 0x000129240e107981 */ /* 0x000ee4000c1e1100 */
[----:B---3--:R-:W-:-:S05]  /*1d8c0*/  PRMT R3, R16, 0x8880, RZ ;  /* 0x0000888010037816 */ /* 0x008fca00000000ff */
[----:B------:R-:W-:-:S07]  /*1d8d0*/  IMAD R2, R3, R18, RZ ;  /* 0x0000001203027224 */ /* 0x000fce00078e02ff */
.L_x_841:
[----:B------:R-:W-:Y:S05]  /*1d8e0*/  BSYNC B1 ;  /* 0x0000000000017941 */ /* 0x000fea0003800000 */
.L_x_840:
        /* <DEDUP_REMOVED lines=11> */
.L_x_843:
[----:B------:R-:W-:Y:S05]  /*1d9a0*/  BSYNC B1 ;  /* 0x0000000000017941 */ /* 0x000fea0003800000 */
.L_x_842:
[----:B---3--:R-:W-:Y:S01]  /*1d9b0*/  @!P4 IMAD R3, R46, R17, R2 ;  /* 0x000000112e03c224 */ /* 0x008fe200078e0202 */
[----:B------:R-:W-:Y:S04]  /*1d9c0*/  BSSY B1, `(.L_x_844) ;  /* 0x0000006000017945 */ /* 0x000fe80003800000 */
[----:B------:R3:W-:Y:S01]  /*1d9d0*/  @!P4 STG.E.U8 desc[UR36][R8.64+0x128], R3 ;  /* 0x000128030800c986 */ /* 0x0007e2000c101124 */
[----:B------:R-:W-:Y:S05]  /*1d9e0*/  @P3 BRA `(.L_x_845) ;  /* 0x00000000000c3947 */ /* 0x000fea0003800000 */
[----:B------:R-:W3:Y:S02]  /*1d9f0*/  LDG.E.U8 R16, desc[UR36][R12.64+0x129] ;  /* 0x000129240c107981 */ /* 0x000ee4000c1e1100 */
[----:B---3--:R-:W-:-:S05]  /*1da00*/  PRMT R3, R16, 0x8880, RZ ;  /* 0x0000888010037816 */ /* 0x008fca00000000ff */
[----:B------:R-:W-:-:S07]  /*1da10*/  IMAD R2, R3, R18, RZ ;  /* 0x0000001203027224 */ /* 0x000fce00078e02ff */
.L_x_845:
[----:B------:R-:W-:Y:S05]  /*1da20*/  BSYNC B1 ;  /* 0x0000000000017941 */ /* 0x000fea0003800000 */
.L_x_844:
[----:B------:R-:W-:Y:S01]  /*1da30*/  @!P3 IMAD R47, R47, R17, R2 ;  /* 0x000000112f2fb224 */ /* 0x000fe200078e0202 */
[----:B------:R-:W-:Y:S04]  /*1da40*/  BSSY B1, `(.L_x_846) ;  /* 0x0000006000017945 */ /* 0x000fe80003800000 */
[----:B------:R0:W-:Y:S01]  /*1da50*/  @!P3 STG.E.U8 desc[UR36][R8.64+0x129], R47 ;  /* 0x0001292f0800b986 */ /* 0x0001e2000c101124 */
[----:B------:R-:W-:Y:S05]  /*1da60*/  @P5 BRA `(.L_x_847) ;  /* 0x00000000000c5947 */ /* 0x000fea0003800000 */
[----:B------:R-:W3:Y:S02]  /*1da70*/  LDG.E.U8 R16, desc[UR36][R14.64+0x130] ;  /* 0x000130240e107981 */ /* 0x000ee4000c1e1100 */
[----:B---3--:R-:W-:-:S05]  /*1da80*/  PRMT R3, R16, 0x8880, RZ ;  /* 0x0000888010037816 */ /* 0x008fca00000000ff */
[----:B------:R-:W-:-:S07]  /*1da90*/  IMAD R2, R3, R18, RZ ;  /* 0x0000001203027224 */ /* 0x000fce00078e02ff */
.L_x_847:
[----:B------:R-:W-:Y:S05]  /*1daa0*/  BSYNC B1 ;  /* 0x0000000000017941 */ /* 0x000fea0003800000 */
.L_x_846:
[----:B---3--:R-:W-:Y:S01]  /*1dab0*/  @!P5 IMAD R3, R48, R17, R2 ;  /* 0x000000113003d224 */ /* 0x008fe200078e0202 */
[----:B------:R-:W-:Y:S04]  /*1dac0*/  BSSY B1, `(.L_x_848) ;  /* 0x0000006000017945 */ /* 0x000fe80003800000 */
[----:B------:R3:W-:Y:S01]  /*1dad0*/  @!P5 STG.E.U8 desc[UR36][R6.64+0x130], R3 ;  /* 0x000130030600d986 */ /* 0x0007e2000c101124 */
[----:B------:R-:W-:Y:S05]  /*1dae0*/  @P0 BRA `(.L_x_849) ;  /* 0x00000000000c0947 */ /* 0x000fea0003800000 */
[----:B------:R-:W3:Y:S02]  /*1daf0*/  LDG.E.U8 R16, desc[UR36][R14.64+0x131] ;  /* 0x000131240e107981 */ /* 0x000ee4000c1e1100 */
[----:B---3--:R-:W-:-:S05]  /*1db00*/  PRMT R3, R16, 0x8880, RZ ;  /* 0x0000888010037816 */ /* 0x008fca00000000ff */
[----:B------:R-:W-:-:S07]  /*1db10*/  IMAD R2, R3, R18, RZ ;  /* 0x0000001203027224 */ /* 0x000fce00078e02ff */
.L_x_849:
[----:B------:R-:W-:Y:S05]  /*1db20*/  BSYNC B1 ;  /* 0x0000000000017941 */ /* 0x000fea0003800000 */
.L_x_848:
        /* <DEDUP_REMOVED lines=11> */
.L_x_851:
[----:B------:R-:W-:Y:S05]  /*1dbe0*/  BSYNC B1 ;  /* 0x0000000000017941 */ /* 0x000fea0003800000 */
.L_x_850:
[----:B---3--:R-:W-:Y:S01]  /*1dbf0*/  @!P4 IMAD R3, R50, R17, R2 ;  /* 0x000000113203c224 */ /* 0x008fe200078e0202 */
[----:B------:R-:W-:Y:S04]  /*1dc00*/  BSSY B1, `(.L_x_852) ;  /* 0x0000006000017945 */ /* 0x000fe80003800000 */
[----:B------:R3:W-:Y:S01]  /*1dc10*/  @!P4 STG.E.U8 desc[UR36][R8.64+0x130], R3 ;  /* 0x000130030800c986 */ /* 0x0007e2000c101124 */
[----:B------:R-:W-:Y:S05]  /*1dc20*/  @P3 BRA `(.L_x_853) ;  /* 0x00000000000c3947 */ /* 0x000fea0003800000 */
[----:B------:R-:W3:Y:S02]  /*1dc30*/  LDG.E.U8 R16, desc[UR36][R12.64+0x131] ;  /* 0x000131240c107981 */ /* 0x000ee4000c1e1100 */
[----:B---3--:R-:W-:-:S05]  /*1dc40*/  PRMT R3, R16, 0x8880, RZ ;  /* 0x0000888010037816 */ /* 0x008fca00000000ff */
[----:B------:R-:W-:-:S07]  /*1dc50*/  IMAD R2, R3, R18, RZ ;  /* 0x0000001203027224 */ /* 0x000fce00078e02ff */
.L_x_853:
[----:B------:R-:W-:Y:S05]  /*1dc60*/  BSYNC B1 ;  /* 0x0000000000017941 */ /* 0x000fea0003800000 */
.L_x_852:
[----:B------:R-:W-:Y:S01]  /*1dc70*/  @!P3 IMAD R51, R51, R17, R2 ;  /* 0x000000113333b224 */ /* 0x000fe200078e0202 */
[----:B------:R-:W-:Y:S04]  /*1dc80*/  BSSY B1, `(.L_x_854) ;  /* 0x0000006000017945 */ /* 0x000fe80003800000 */
[----:B------:R0:W-:Y:S01]  /*1dc90*/  @!P3 STG.E.U8 desc[UR36][R8.64+0x131], R51 ;  /* 0x000131330800b986 */ /* 0x0001e2000c101124 */
[----:B------:R-:W-:Y:S05]  /*1dca0*/  @P5 BRA `(.L_x_855) ;  /* 0x00000000000c5947 */ /* 0x000fea0003800000 */
[----:B------:R-:W3:Y:S02]  /*1dcb0*/  LDG.E.U8 R16, desc[UR36][R14.64+0x138] ;  /* 0x000138240e107981 */ /* 0x000ee4000c1e1100 */
[----:B---3--:R-:W-:-:S05]  /*1dcc0*/  PRMT R3, R16, 0x8880, RZ ;  /* 0x0000888010037816 */ /* 0x008fca00000000ff */
[----:B------:R-:W-:-:S07]  /*1dcd0*/  IMAD R2, R3, R18, RZ ;  /* 0x0000001203027224 */ /* 0x000fce00078e02ff */
.L_x_855:
[----:B------:R-:W-:Y:S05]  /*1dce0*/  BSYNC B1 ;  /* 0x0000000000017941 */ /* 0x000fea0003800000 */
.L_x_854:
[----:B---3--:R-:W-:Y:S01]  /*1dcf0*/  @!P5 IMAD R3, R52, R17, R2 ;  /* 0x000000113403d224 */ /* 0x008fe200078e0202 */
[----:B------:R-:W-:Y:S04]  /*1dd00*/  BSSY B1, `(.L_x_856) ;  /* 0x0000006000017945 */ /* 0x000fe80003800000 */
[----:B------:R3:W-:Y:S01]  /*1dd10*/  @!P5 STG.E.U8 desc[UR36][R6.64+0x138], R3 ;  /* 0x000138030600d986 */ /* 0x0007e2000c101124 */
[----:B------:R-:W-:Y:S05]  /*1dd20*/  @P0 BRA `(.L_x_857) ;  /* 0x00000000000c0947 */ /* 0x000fea0003800000 */
[----:B------:R-:W3:Y:S02]  /*1dd30*/  LDG.E.U8 R16, desc[UR36][R14.64+0x139] ;  /* 0x000139240e107981 */ /* 0x000ee4000c1e1100 */
[----:B---3--:R-:W-:-:S05]  /*1dd40*/  PRMT R3, R16, 0x8880, RZ ;  /* 0x0000888010037816 */ /* 0x008fca00000000ff */
[----:B------:R-:W-:-:S07]  /*1dd50*/  IMAD R2, R3, R18, RZ ;  /* 0x0000001203027224 */ /* 0x000fce00078e02ff */
.L_x_857:
[----:B------:R-:W-:Y:S05]  /*1dd60*/  BSYNC B1 ;  /* 0x0000000000017941 */ /* 0x000fea0003800000 */
.L_x_856:
        /* <DEDUP_REMOVED lines=11> */
.L_x_859:
[----:B------:R-:W-:Y:S05]  /*1de20*/  BSYNC B1 ;  /* 0x0000000000017941 */ /* 0x000fea0003800000 */
.L_x_858:
[----:B---3--:R-:W-:Y:S01]  /*1de30*/  @!P4 IMAD R3, R54, R17, R2 ;  /* 0x000000113603c224 */ /* 0x008fe200078e0202 */
[----:B------:R-:W-:Y:S04]  /*1de40*/  BSSY B1, `(.L_x_860) ;  /* 0x0000006000017945 */ /* 0x000fe80003800000 */
[----:B------:R3:W-:Y:S01]  /*1de50*/  @!P4 STG.E.U8 desc[UR36][R8.64+0x138], R3 ;  /* 0x000138030800c986 */ /* 0x0007e2000c101124 */
[----:B------:R-:W-:Y:S05]  /*1de60*/  @P3 BRA `(.L_x_861) ;  /* 0x00000000000c3947 */ /* 0x000fea0003800000 */
[----:B------:R-:W3:Y:S02]  /*1de70*/  LDG.E.U8 R16, desc[UR36][R12.64+0x139] ;  /* 0x000139240c107981 */ /* 0x000ee4000c1e1100 */
[----:B---3--:R-:W-:-:S05]  /*1de80*/  PRMT R3, R16, 0x8880, RZ ;  /* 0x0000888010037816 */ /* 0x008fca00000000ff */
[----:B------:R-:W-:-:S07]  /*1de90*/  IMAD R2, R3, R18, RZ ;  /* 0x0000001203027224 */ /* 0x000fce00078e02ff */
.L_x_861:
[----:B------:R-:W-:Y:S05]  /*1dea0*/  BSYNC B1 ;  /* 0x0000000000017941 */ /* 0x000fea0003800000 */
.L_x_860:
[----:B------:R-:W-:Y:S01]  /*1deb0*/  @!P3 IMAD R55, R55, R17, R2 ;  /* 0x000000113737b224 */ /* 0x000fe200078e0202 */
[----:B------:R-:W-:Y:S04]  /*1dec0*/  BSSY B1, `(.L_x_862) ;  /* 0x0000006000017945 */ /* 0x000fe80003800000 */
[----:B------:R0:W-:Y:S01]  /*1ded0*/  @!P3 STG.E.U8 desc[UR36][R8.64+0x139], R55 ;  /* 0x000139370800b986 */ /* 0x0001e2000c101124 */
[----:B------:R-:W-:Y:S05]  /*1dee0*/  @P5 BRA `(.L_x_863) ;  /* 0x00000000000c5947 */ /* 0x000fea0003800000 */
[----:B------:R-:W3:Y:S02]  /*1def0*/  LDG.E.U8 R16, desc[UR36][R14.64+0x140] ;  /* 0x000140240e107981 */ /* 0x000ee4000c1e1100 */
[----:B---3--:R-:W-:-:S05]  /*1df00*/  PRMT R3, R16, 0x8880, RZ ;  /* 0x0000888010037816 */ /* 0x008fca00000000ff */
[----:B------:R-:W-:-:S07]  /*1df10*/  IMAD R2, R3, R18, RZ ;  /* 0x0000001203027224 */ /* 0x000fce00078e02ff */
.L_x_863:
[----:B------:R-:W-:Y:S05]  /*1df20*/  BSYNC B1 ;  /* 0x0000000000017941 */ /* 0x000fea0003800000 */
.L_x_862:
[----:B---3--:R-:W-:Y:S01]  /*1df30*/  @!P5 IMAD R3, R56, R17, R2 ;  /* 0x000000113803d224 */ /* 0x008fe200078e0202 */
[----:B------:R-:W-:Y:S04]  /*1df40*/  BSSY B1, `(.L_x_864) ;  /* 0x0000006000017945 */ /* 0x000fe80003800000 */
[----:B------:R3:W-:Y:S01]  /*1df50*/  @!P5 STG.E.U8 desc[UR36][R6.64+0x140], R3 ;  /* 0x000140030600d986 */ /* 0x0007e2000c101124 */
[----:B------:R-:W-:Y:S05]  /*1df60*/  @P0 BRA `(.L_x_865) ;  /* 0x00000000000c0947 */ /* 0x000fea0003800000 */
[----:B------:R-:W3:Y:S02]  /*1df70*/  LDG.E.U8 R16, desc[UR36][R14.64+0x141] ;  /* 0x000141240e107981 */ /* 0x000ee4000c1e1100 */
[----:B---3--:R-:W-:-:S05]  /*1df80*/  PRMT R3, R16, 0x8880, RZ ;  /* 0x0000888010037816 */ /* 0x008fca00000000ff */
[----:B------:R-:W-:-:S07]  /*1df90*/  IMAD R2, R3, R18, RZ ;  /* 0x0000001203027224 */ /* 0x000fce00078e02ff */
.L_x_865:
[----:B------:R-:W-:Y:S05]  /*1dfa0*/  BSYNC B1 ;  /* 0x0000000000017941 */ /* 0x000fea0003800000 */
.L_x_864:
        /* <DEDUP_REMOVED lines=11> */
.L_x_867:
[----:B------:R-:W-:Y:S05]  /*1e060*/  BSYNC B1 ;  /* 0x0000000000017941 */ /* 0x000fea0003800000 */
.L_x_866:
[----:B---3--:R-:W-:Y:S01]  /*1e070*/  @!P4 IMAD R3, R58, R17, R2 ;  /* 0x000000113a03c224 */ /* 0x008fe200078e0202 */
[----:B------:R-:W-:Y:S04]  /*1e080*/  BSSY B1, `(.L_x_868) ;  /* 0x0000006000017945 */ /* 0x000fe80003800000 */
[----:B------:R3:W-:Y:S01]  /*1e090*/  @!P4 STG.E.U8 desc[UR36][R8.64+0x140], R3 ;  /* 0x000140030800c986 */ /* 0x0007e2000c101124 */
[----:B------:R-:W-:Y:S05]  /*1e0a0*/  @P3 BRA `(.L_x_869) ;  /* 0x00000000000c3947 */ /* 0x000fea0003800000 */
[----:B------:R-:W3:Y:S02]  /*1e0b0*/  LDG.E.U8 R16, desc[UR36][R12.64+0x141] ;  /* 0x000141240c107981 */ /* 0x000ee4000c1e1100 */
[----:B---3--:R-:W-:-:S05]  /*1e0c0*/  PRMT R3, R16, 0x8880, RZ ;  /* 0x0000888010037816 */ /* 0x008fca00000000ff */
[----:B------:R-:W-:-:S07]  /*1e0d0*/  IMAD R2, R3, R18, RZ ;  /* 0x0000001203027224 */ /* 0x000fce00078e02ff */
.L_x_869:
[----:B------:R-:W-:Y:S05]  /*1e0e0*/  BSYNC B1 ;  /* 0x0000000000017941 */ /* 0x000fea0003800000 */
.L_x_868:
[----:B------:R-:W-:Y:S01]  /*1e0f0*/  @!P3 IMAD R59, R59, R17, R2 ;  /* 0x000000113b3bb224 */ /* 0x000fe200078e0202 */
[----:B------:R-:W-:Y:S04]  /*1e100*/  BSSY B1, `(.L_x_870) ;  /* 0x0000006000017945 */ /* 0x000fe80003800000 */
[----:B------:R0:W-:Y:S01]  /*1e110*/  @!P3 STG.E.U8 desc[UR36][R8.64+0x141], R59 ;  /* 0x0001413b0800b986 */ /* 0x0001e2000c101124 */
[----:B------:R-:W-:Y:S05]  /*1e120*/  @P5 BRA `(.L_x_871) ;  /* 0x00000000000c5947 */ /* 0x000fea0003800000 */
[----:B------:R-:W3:Y:S02]  /*1e130*/  LDG.E.U8 R16, desc[UR36][R14.64+0x148] ;  /* 0x000148240e107981 */ /* 0x000ee4000c1e1100 */
[----:B---3--:R-:W-:-:S05]  /*1e140*/  PRMT R3, R16, 0x8880, RZ ;  /* 0x0000888010037816 */ /* 0x008fca00000000ff */
[----:B------:R-:W-:-:S07]  /*1e150*/  IMAD R2, R3, R18, RZ ;  /* 0x0000001203027224 */ /* 0x000fce00078e02ff */
.L_x_871:
[----:B------:R-:W-:Y:S05]  /*1e160*/  BSYNC B1 ;  /* 0x0000000000017941 */ /* 0x000fea0003800000 */
.L_x_870:
[----:B---3--:R-:W-:Y:S01]  /*1e170*/  @!P5 IMAD R3, R60, R17, R2 ;  /* 0x000000113c03d224 */ /* 0x008fe200078e0202 */
[----:B------:R-:W-:Y:S04]  /*1e180*/  BSSY B1, `(.L_x_872) ;  /* 0x0000006000017945 */ /* 0x000fe80003800000 */
[----:B------:R3:W-:Y:S01]  /*1e190*/  @!P5 STG.E.U8 desc[UR36][R6.64+0x148], R3 ;  /* 0x000148030600d986 */ /* 0x0007e2000c101124 */
[----:B------:R-:W-:Y:S05]  /*1e1a0*/  @P0 BRA `(.L_x_873) ;  /* 0x00000000000c0947 */ /* 0x000fea0003800000 */
[----:B------:R-:W3:Y:S02]  /*1e1b0*/  LDG.E.U8 R16, desc[UR36][R14.64+0x149] ;  /* 0x000149240e107981 */ /* 0x000ee4000c1e1100 */
[----:B---3--:R-:W-:-:S05]  /*1e1c0*/  PRMT R3, R16, 0x8880, RZ ;  /* 0x0000888010037816 */ /* 0x008fca00000000ff */
[----:B------:R-:W-:-:S07]  /*1e1d0*/  IMAD R2, R3, R18, RZ ;  /* 0x0000001203027224 */ /* 0x000fce00078e02ff */
.L_x_873:
[----:B------:R-:W-:Y:S05]  /*1e1e0*/  BSYNC B1 ;  /* 0x0000000000017941 */ /* 0x000fea0003800000 */
.L_x_872:
        /* <DEDUP_REMOVED lines=11> */
.L_x_875:
[----:B------:R-:W-:Y:S05]  /*1e2a0*/  BSYNC B1 ;  /* 0x0000000000017941 */ /* 0x000fea0003800000 */
.L_x_874:
[----:B---3--:R-:W-:Y:S01]  /*1e2b0*/  @!P4 IMAD R3, R62, R17, R2 ;  /* 0x000000113e03c224 */ /* 0x008fe200078e0202 */
[----:B------:R-:W-:Y:S04]  /*1e2c0*/  BSSY B1, `(.L_x_876) ;  /* 0x0000006000017945 */ /* 0x000fe80003800000 */
[----:B------:R3:W-:Y:S01]  /*1e2d0*/  @!P4 STG.E.U8 desc[UR36][R8.64+0x148], R3 ;  /* 0x000148030800c986 */ /* 0x0007e2000c101124 */
[----:B------:R-:W-:Y:S05]  /*1e2e0*/  @P3 BRA `(.L_x_877) ;  /* 0x00000000000c3947 */ /* 0x000fea0003800000 */
[----:B------:R-:W3:Y:S02]  /*1e2f0*/  LDG.E.U8 R16, desc[UR36][R12.64+0x149] ;  /* 0x000149240c107981 */ /* 0x000ee4000c1e1100 */
[----:B---3--:R-:W-:-:S05]  /*1e300*/  PRMT R3, R16, 0x8880, RZ ;  /* 0x0000888010037816 */ /* 0x008fca00000000ff */
[----:B------:R-:W-:-:S07]  /*1e310*/  IMAD R2, R3, R18, RZ ;  /* 0x0000001203027224 */ /* 0x000fce00078e02ff */
.L_x_877:
[----:B------:R-:W-:Y:S05]  /*1e320*/  BSYNC B1 ;  /* 0x0000000000017941 */ /* 0x000fea0003800000 */
.L_x_876:
[----:B------:R-:W-:Y:S01]  /*1e330*/  @!P3 IMAD R63, R63, R17, R2 ;  /* 0x000000113f3fb224 */ /* 0x000fe200078e0202 */
[----:B------:R-:W-:Y:S04]  /*1e340*/  BSSY B1, `(.L_x_878) ;  /* 0x0000006000017945 */ /* 0x000fe80003800000 */
[----:B------:R0:W-:Y:S01]  /*1e350*/  @!P3 STG.E.U8 desc[UR36][R8.64+0x149], R63 ;  /* 0x0001493f0800b986 */ /* 0x0001e2000c101124 */
[----:B------:R-:W-:Y:S05]  /*1e360*/  @P5 BRA `(.L_x_879) ;  /* 0x00000000000c5947 */ /* 0x000fea0003800000 */
[----:B------:R-:W3:Y:S02]  /*1e370*/  LDG.E.U8 R16, desc[UR36][R14.64+0x150] ;  /* 0x000150240e107981 */ /* 0x000ee4000c1e1100 */
[----:B---3--:R-:W-:-:S05]  /*1e380*/  PRMT R3, R16, 0x8880, RZ ;  /* 0x0000888010037816 */ /* 0x008fca00000000ff */
[----:B------:R-:W-:-:S07]  /*1e390*/  IMAD R2, R3, R18, RZ ;  /* 0x0000001203027224 */ /* 0x000fce00078e02ff */
.L_x_879:
[----:B------:R-:W-:Y:S05]  /*1e3a0*/  BSYNC B1 ;  /* 0x0000000000017941 */ /* 0x000fea0003800000 */
.L_x_878:
[----:B---3--:R-:W-:Y:S01]  /*1e3b0*/  @!P5 IMAD R3, R64, R17, R2 ;  /* 0x000000114003d224 */ /* 0x008fe200078e0202 */
[----:B------:R-:W-:Y:S04]  /*1e3c0*/  BSSY B1, `(.L_x_880) ;  /* 0x0000006000017945 */ /* 0x000fe80003800000 */
[----:B------:R3:W-:Y:S01]  /*1e3d0*/  @!P5 STG.E.U8 desc[UR36][R6.64+0x150], R3 ;  /* 0x000150030600d986 */ /* 0x0007e2000c101124 */
[----:B------:R-:W-:Y:S05]  /*1e3e0*/  @P0 BRA `(.L_x_881) ;  /* 0x00000000000c0947 */ /* 0x000fea0003800000 */
[----:B------:R-:W3:Y:S02]  /*1e3f0*/  LDG.E.U8 R16, desc[UR36][R14.64+0x151] ;  /* 0x000151240e107981 */ /* 0x000ee4000c1e1100 */
[----:B---3--:R-:W-:-:S05]  /*1e400*/  PRMT R3, R16, 0x8880, RZ ;  /* 0x0000888010037816 */ /* 0x008fca00000000ff */
[----:B------:R-:W-:-:S07]  /*1e410*/  IMAD R2, R3, R18, RZ ;  /* 0x0000001203027224 */ /* 0x000fce00078e02ff */
.L_x_881:
[----:B------:R-:W-:Y:S05]  /*1e420*/  BSYNC B1 ;  /* 0x0000000000017941 */ /* 0x000fea0003800000 */
.L_x_880:
        /* <DEDUP_REMOVED lines=11> */
.L_x_883:
[----:B------:R-:W-:Y:S05]  /*1e4e0*/  BSYNC B1 ;  /* 0x0000000000017941 */ /* 0x000fea0003800000 */
.L_x_882:
[----:B---3--:R-:W-:Y:S01]  /*1e4f0*/  @!P4 IMAD R3, R66, R17, R2 ;  /* 0x000000114203c224 */ /* 0x008fe200078e0202 */
[----:B------:R-:W-:Y:S04]  /*1e500*/  BSSY B1, `(.L_x_884) ;  /* 0x0000006000017945 */ /* 0x000fe80003800000 */
[----:B------:R3:W-:Y:S01]  /*1e510*/  @!P4 STG.E.U8 desc[UR36][R8.64+0x150], R3 ;  /* 0x000150030800c986 */ /* 0x0007e2000c101124 */
[----:B------:R-:W-:Y:S05]  /*1e520*/  @P3 BRA `(.L_x_885) ;  /* 0x00000000000c3947 */ /* 0x000fea0003800000 */
[----:B------:R-:W3:Y:S02]  /*1e530*/  LDG.E.U8 R16, desc[UR36][R12.64+0x151] ;  /* 0x000151240c107981 */ /* 0x000ee4000c1e1100 */
[----:B---3--:R-:W-:-:S05]  /*1e540*/  PRMT R3, R16, 0x8880, RZ ;  /* 0x0000888010037816 */ /* 0x008fca00000000ff */
[----:B------:R-:W-:-:S07]  /*1e550*/  IMAD R2, R3, R18, RZ ;  /* 0x0000001203027224 */ /* 0x000fce00078e02ff */
.L_x_885:
[----:B------:R-:W-:Y:S05]  /*1e560*/  BSYNC B1 ;  /* 0x0000000000017941 */ /* 0x000fea0003800000 */
.L_x_884:
[----:B------:R-:W-:Y:S01]  /*1e570*/  @!P3 IMAD R67, R67, R17, R2 ;  /* 0x000000114343b224 */ /* 0x000fe200078e0202 */
[----:B------:R-:W-:Y:S04]  /*1e580*/  BSSY B1, `(.L_x_886) ;  /* 0x0000006000017945 */ /* 0x000fe80003800000 */
[----:B------:R0:W-:Y:S01]  /*1e590*/  @!P3 STG.E.U8 desc[UR36][R8.64+0x151], R67 ;  /* 0x000151430800b986 */ /* 0x0001e2000c101124 */
[----:B------:R-:W-:Y:S05]  /*1e5a0*/  @P5 BRA `(.L_x_887) ;  /* 0x00000000000c5947 */ /* 0x000fea0003800000 */
[----:B------:R-:W3:Y:S02]  /*1e5b0*/  LDG.E.U8 R16, desc[UR36][R14.64+0x158] ;  /* 0x000158240e107981 */ /* 0x000ee4000c1e1100 */
[----:B---3--:R-:W-:-:S05]  /*1e5c0*/  PRMT R3, R16, 0x8880, RZ ;  /* 0x0000888010037816 */ /* 0x008fca00000000ff */
[----:B------:R-:W-:-:S07]  /*1e5d0*/  IMAD R2, R3, R18, RZ ;  /* 0x0000001203027224 */ /* 0x000fce00078e02ff */
.L_x_887:
[----:B------:R-:W-:Y:S05]  /*1e5e0*/  BSYNC B1 ;  /* 0x0000000000017941 */ /* 0x000fea0003800000 */
.L_x_886:
[----:B---3--:R-:W-:Y:S01]  /*1e5f0*/  @!P5 IMAD R3, R68, R17, R2 ;  /* 0x000000114403d224 */ /* 0x008fe200078e0202 */
[----:B------:R-:W-:Y:S04]  /*1e600*/  BSSY B1, `(.L_x_888) ;  /* 0x0000006000017945 */ /* 0x000fe80003800000 */
[----:B------:R3:W-:Y:S01]  /*1e610*/  @!P5 STG.E.U8 desc[UR36][R6.64+0x158], R3 ;  /* 0x000158030600d986 */ /* 0x0007e2000c101124 */
[----:B------:R-:W-:Y:S05]  /*1e620*/  @P0 BRA `(.L_x_889) ;  /* 0x00000000000c0947 */ /* 0x000fea0003800000 */
[----:B------:R-:W3:Y:S02]  /*1e630*/  LDG.E.U8 R16, desc[UR36][R14.64+0x159] ;  /* 0x000159240e107981 */ /* 0x000ee4000c1e1100 */
[----:B---3--:R-:W-:-:S05]  /*1e640*/  PRMT R3, R16, 0x8880, RZ ;  /* 0x0000888010037816 */ /* 0x008fca00000000ff */
[----:B------:R-:W-:-:S07]  /*1e650*/  IMAD R2, R3, R18, RZ ;  /* 0x0000001203027224 */ /* 0x000fce00078e02ff */
.L_x_889:
[----:B------:R-:W-:Y:S05]  /*1e660*/  BSYNC B1 ;  /* 0x0000000000017941 */ /* 0x000fea0003800000 */
.L_x_888:
        /* <DEDUP_REMOVED lines=11> */
.L_x_891:
[----:B------:R-:W-:Y:S05]  /*1e720*/  BSYNC B1 ;  /* 0x0000000000017941 */ /* 0x000fea0003800000 */
.L_x_890:
[----:B---3--:R-:W-:Y:S01]  /*1e730*/  @!P4 IMAD R3, R70, R17, R2 ;  /* 0x000000114603c224 */ /* 0x008fe200078e0202 */
[----:B------:R-:W-:Y:S04]  /*1e740*/  BSSY B1, `(.L_x_892) ;  /* 0x0000006000017945 */ /* 0x000fe80003800000 */
[----:B------:R3:W-:Y:S01]  /*1e750*/  @!P4 STG.E.U8 desc[UR36][R8.64+0x158], R3 ;  /* 0x000158030800c986 */ /* 0x0007e2000c101124 */
[----:B------:R-:W-:Y:S05]  /*1e760*/  @P3 BRA `(.L_x_893) ;  /* 0x00000000000c3947 */ /* 0x000fea0003800000 */
[----:B------:R-:W3:Y:S02]  /*1e770*/  LDG.E.U8 R16, desc[UR36][R12.64+0x159] ;  /* 0x000159240c107981 */ /* 0x000ee4000c1e1100 */
[----:B---3--:R-:W-:-:S05]  /*1e780*/  PRMT R3, R16, 0x8880, RZ ;  /* 0x0000888010037816 */ /* 0x008fca00000000ff */
[----:B------:R-:W-:-:S07]  /*1e790*/  IMAD R2, R3, R18, RZ ;  /* 0x0000001203027224 */ /* 0x000fce00078e02ff */
.L_x_893:
[----:B------:R-:W-:Y:S05]  /*1e7a0*/  BSYNC B1 ;  /* 0x0000000000017941 */ /* 0x000fea0003800000 */
.L_x_892:
[----:B------:R-:W-:Y:S01]  /*1e7b0*/  @!P3 IMAD R71, R71, R17, R2 ;  /* 0x000000114747b224 */ /* 0x000fe200078e0202 */
[----:B------:R-:W-:Y:S04]  /*1e7c0*/  BSSY B1, `(.L_x_894) ;  /* 0x0000006000017945 */ /* 0x000fe80003800000 */
[----:B------:R0:W-:Y:S01]  /*1e7d0*/  @!P3 STG.E.U8 desc[UR36][R8.64+0x159], R71 ;  /* 0x000159470800b986 */ /* 0x0001e2000c101124 */
[----:B------:R-:W-:Y:S05]  /*1e7e0*/  @P5 BRA `(.L_x_895) ;  /* 0x00000000000c5947 */ /* 0x000fea0003800000 */
[----:B------:R-:W3:Y:S02]  /*1e7f0*/  LDG.E.U8 R16, desc[UR36][R14.64+0x160] ;  /* 0x000160240e107981 */ /* 0x000ee4000c1e1100 */
[----:B---3--:R-:W-:-:S05]  /*1e800*/  PRMT R3, R16, 0x8880, RZ ;  /* 0x0000888010037816 */ /* 0x008fca00000000ff */
[----:B------:R-:W-:-:S07]  /*1e810*/  IMAD R2, R3, R18, RZ ;  /* 0x0000001203027224 */ /* 0x000fce00078e02ff */
.L_x_895:
[----:B------:R-:W-:Y:S05]  /*1e820*/  BSYNC B1 ;  /* 0x0000000000017941 */ /* 0x000fea0003800000 */
.L_x_894:
[----:B---3--:R-:W-:Y:S01]  /*1e830*/  @!P5 IMAD R3, R72, R17, R2 ;  /* 0x000000114803d224 */ /* 0x008fe200078e0202 */
[----:B------:R-:W-:Y:S04]  /*1e840*/  BSSY B1, `(.L_x_896) ;  /* 0x0000006000017945 */ /* 0x000fe80003800000 */
[----:B------:R3:W-:Y:S01]  /*1e850*/  @!P5 STG.E.U8 desc[UR36][R6.64+0x160], R3 ;  /* 0x000160030600d986 */ /* 0x0007e2000c101124 */
[----:B------:R-:W-:Y:S05]  /*1e860*/  @P0 BRA `(.L_x_897) ;  /* 0x00000000000c0947 */ /* 0x000fea0003800000 */
[----:B------:R-:W3:Y:S02]  /*1e870*/  LDG.E.U8 R16, desc[UR36][R14.64+0x161] ;  /* 0x000161240e107981 */ /* 0x000ee4000c1e1100 */
[----:B---3--:R-:W-:-:S05]  /*1e880*/  PRMT R3, R16, 0x8880, RZ ;  /* 0x0000888010037816 */ /* 0x008fca00000000ff */
[----:B------:R-:W-:-:S07]  /*1e890*/  IMAD R2, R3, R18, RZ ;  /* 0x0000001203027224 */ /* 0x000fce00078e02ff */
.L_x_897:
[----:B------:R-:W-:Y:S05]  /*1e8a0*/  BSYNC B1 ;  /* 0x0000000000017941 */ /* 0x000fea0003800000 */
.L_x_896:
        /* <DEDUP_REMOVED lines=11> */
.L_x_899:
[----:B------:R-:W-:Y:S05]  /*1e960*/  BSYNC B1 ;  /* 0x0000000000017941 */ /* 0x000fea0003800000 */
.L_x_898:
[----:B---3--:R-:W-:Y:S01]  /*1e970*/  @!P4 IMAD R3, R74, R17, R2 ;  /* 0x000000114a03c224 */ /* 0x008fe200078e0202 */
[----:B------:R-:W-:Y:S04]  /*1e980*/  BSSY B1, `(.L_x_900) ;  /* 0x0000006000017945 */ /* 0x000fe80003800000 */
[----:B------:R3:W-:Y:S01]  /*1e990*/  @!P4 STG.E.U8 desc[UR36][R8.64+0x160], R3 ;  /* 0x000160030800c986 */ /* 0x0007e2000c101124 */
[----:B------:R-:W-:Y:S05]  /*1e9a0*/  @P3 BRA `(.L_x_901) ;  /* 0x00000000000c3947 */ /* 0x000fea0003800000 */
[----:B------:R-:W3:Y:S02]  /*1e9b0*/  LDG.E.U8 R16, desc[UR36][R12.64+0x161] ;  /* 0x000161240c107981 */ /* 0x000ee4000c1e1100 */
[----:B---3--:R-:W-:-:S05]  /*1e9c0*/  PRMT R3, R16, 0x8880, RZ ;  /* 0x0000888010037816 */ /* 0x008fca00000000ff */
[----:B------:R-:W-:-:S07]  /*1e9d0*/  IMAD R2, R3, R18, RZ ;  /* 0x0000001203027224 */ /* 0x000fce00078e02ff */
.L_x_901:
[----:B------:R-:W-:Y:S05]  /*1e9e0*/  BSYNC B1 ;  /* 0x0000000000017941 */ /* 0x000fea0003800000 */
.L_x_900:
[----:B------:R-:W-:Y:S01]  /*1e9f0*/  @!P3 IMAD R75, R75, R17, R2 ;  /* 0x000000114b4bb224 */ /* 0x000fe200078e0202 */
[----:B------:R-:W-:Y:S04]  /*1ea00*/  BSSY B1, `(.L_x_902) ;  /* 0x0000006000017945 */ /* 0x000fe80003800000 */
[----:B------:R0:W-:Y:S01]  /*1ea10*/  @!P3 STG.E.U8 desc[UR36][R8.64+0x161], R75 ;  /* 0x0001614b0800b986 */ /* 0x0001e2000c101124 */
[----:B------:R-:W-:Y:S05]  /*1ea20*/  @P5 BRA `(.L_x_903) ;  /* 0x00000000000c5947 */ /* 0x000fea0003800000 */
[----:B------:R-:W3:Y:S02]  /*1ea30*/  LDG.E.U8 R16, desc[UR36][R14.64+0x168] ;  /* 0x000168240e107981 */ /* 0x000ee4000c1e1100 */
[----:B---3--:R-:W-:-:S05]  /*1ea40*/  PRMT R3, R16, 0x8880, RZ ;  /* 0x0000888010037816 */ /* 0x008fca00000000ff */
[----:B------:R-:W-:-:S07]  /*1ea50*/  IMAD R2, R3, R18, RZ ;  /* 0x0000001203027224 */ /* 0x000fce00078e02ff */
.L_x_903:
[----:B------:R-:W-:Y:S05]  /*1ea60*/  BSYNC B1 ;  /* 0x0000000000017941 */ /* 0x000fea0003800000 */
.L_x_902:
[----:B---3--:R-:W-:Y:S01]  /*1ea70*/  @!P5 IMAD R3, R76, R17, R2 ;  /* 0x000000114c03d224 */ /* 0x008fe200078e0202 */
[----:B------:R-:W-:Y:S04]  /*1ea80*/  BSSY B1, `(.L_x_904) ;  /* 0x0000006000017945 */ /* 0x000fe80003800000 */
[----:B------:R3:W-:Y:S01]  /*1ea90*/  @!P5 STG.E.U8 desc[UR36][R6.64+0x168], R3 ;  /* 0x000168030600d986 */ /* 0x0007e2000c101124 */
[----:B------:R-:W-:Y:S05]  /*1eaa0*/  @P0 BRA `(.L_x_905) ;  /* 0x00000000000c0947 */ /* 0x000fea0003800000 */
[----:B------:R-:W3:Y:S02]  /*1eab0*/  LDG.E.U8 R16, desc[UR36][R14.64+0x169] ;  /* 0x000169240e107981 */ /* 0x000ee4000c1e1100 */
[----:B---3--:R-:W-:-:S05]  /*1eac0*/  PRMT R3, R16, 0x8880, RZ ;  /* 0x0000888010037816 */ /* 0x008fca00000000ff */
[----:B------:R-:W-:-:S07]  /*1ead0*/  IMAD R2, R3, R18, RZ ;  /* 0x0000001203027224 */ /* 0x000fce00078e02ff */
.L_x_905:
[----:B------:R-:W-:Y:S05]  /*1eae0*/  BSYNC B1 ;  /* 0x0000000000017941 */ /* 0x000fea0003800000 */
.L_x_904:
        /* <DEDUP_REMOVED lines=11> */
.L_x_907:
[----:B------:R-:W-:Y:S05]  /*1eba0*/  BSYNC B1 ;  /* 0x0000000000017941 */ /* 0x000fea0003800000 */
.L_x_906:
[----:B---3--:R-:W-:Y:S01]  /*1ebb0*/  @!P4 IMAD R3, R78, R17, R2 ;  /* 0x000000114e03c224 */ /* 0x008fe200078e0202 */
[----:B------:R-:W-:Y:S04]  /*1ebc0*/  BSSY B1, `(.L_x_908) ;  /* 0x0000006000017945 */ /* 0x000fe80003800000 */
[----:B------:R3:W-:Y:S01]  /*1ebd0*/  @!P4 STG.E.U8 desc[UR36][R8.64+0x168], R3 ;  /* 0x000168030800c986 */ /* 0x0007e2000c101124 */
[----:B------:R-:W-:Y:S05]  /*1ebe0*/  @P3 BRA `(.L_x_909) ;  /* 0x00000000000c3947 */ /* 0x000fea0003800000 */
[----:B------:R-:W3:Y:S02]  /*1ebf0*/  LDG.E.U8 R16, desc[UR36][R12.64+0x169] ;  /* 0x000169240c107981 */ /* 0x000ee4000c1e1100 */
[----:B---3--:R-:W-:-:S05]  /*1ec00*/  PRMT R3, R16, 0x8880, RZ ;  /* 0x0000888010037816 */ /* 0x008fca00000000ff */
[----:B------:R-:W-:-:S07]  /*1ec10*/  IMAD R2, R3, R18, RZ ;  /* 0x0000001203027224 */ /* 0x000fce00078e02ff */
.L_x_909:
[----:B------:R-:W-:Y:S05]  /*1ec20*/  BSYNC B1 ;  /* 0x0000000000017941 */ /* 0x000fea0003800000 */
.L_x_908:
[----:B------:R-:W-:Y:S01]  /*1ec30*/  @!P3 IMAD R79, R79, R17, R2 ;  /* 0x000000114f4fb224 */ /* 0x000fe200078e0202 */
[----:B------:R-:W-:Y:S04]  /*1ec40*/  BSSY B1, `(.L_x_910) ;  /* 0x0000006000017945 */ /* 0x000fe80003800000 */
[----:B------:R0:W-:Y:S01]  /*1ec50*/  @!P3 STG.E.U8 desc[UR36][R8.64+0x169], R79 ;  /* 0x0001694f0800b986 */ /* 0x0001e2000c101124 */
[----:B------:R-:W-:Y:S05]  /*1ec60*/  @P5 BRA `(.L_x_911) ;  /* 0x00000000000c5947 */ /* 0x000fea0003800000 */
[----:B------:R-:W3:Y:S02]  /*1ec70*/  LDG.E.U8 R16, desc[UR36][R14.64+0x170] ;  /* 0x000170240e107981 */ /* 0x000ee4000c1e1100 */
[----:B---3--:R-:W-:-:S05]  /*1ec80*/  PRMT R3, R16, 0x8880, RZ ;  /* 0x0000888010037816 */ /* 0x008fca00000000ff */
[----:B------:R-:W-:-:S07]  /*1ec90*/  IMAD R2, R3, R18, RZ ;  /* 0x0000001203027224 */ /* 0x000fce00078e02ff */
.L_x_911:
[----:B------:R-:W-:Y:S05]  /*1eca0*/  BSYNC B1 ;  /* 0x0000000000017941 */ /* 0x000fea0003800000 */
.L_x_910:
[----:B---3--:R-:W-:Y:S01]  /*1ecb0*/  @!P5 IMAD R3, R80, R17, R2 ;  /* 0x000000115003d224 */ /* 0x008fe200078e0202 */
[----:B------:R-:W-:Y:S04]  /*1ecc0*/  BSSY B1, `(.L_x_912) ;  /* 0x0000006000017945 */ /* 0x000fe80003800000 */
[----:B------:R3:W-:Y:S01]  /*1ecd0*/  @!P5 STG.E.U8 desc[UR36][R6.64+0x170], R3 ;  /* 0x000170030600d986 */ /* 0x0007e2000c101124 */
[----:B------:R-:W-:Y:S05]  /*1ece0*/  @P0 BRA `(.L_x_913) ;  /* 0x00000000000c0947 */ /* 0x000fea0003800000 */
[----:B------:R-:W3:Y:S02]  /*1ecf0*/  LDG.E.U8 R16, desc[UR36][R14.64+0x171] ;  /* 0x000171240e107981 */ /* 0x000ee4000c1e1100 */
[----:B---3--:R-:W-:-:S05]  /*1ed00*/  PRMT R3, R16, 0x8880, RZ ;  /* 0x0000888010037816 */ /* 0x008fca00000000ff */
[----:B------:R-:W-:-:S07]  /*1ed10*/  IMAD R2, R3, R18, RZ ;  /* 0x0000001203027224 */ /* 0x000fce00078e02ff */
.L_x_913:
[----:B------:R-:W-:Y:S05]  /*1ed20*/  BSYNC B1 ;  /* 0x0000000000017941 */ /* 0x000fea0003800000 */
.L_x_912:
        /* <DEDUP_REMOVED lines=11> */
.L_x_915:
[----:B------:R-:W-:Y:S05]  /*1ede0*/  BSYNC B1 ;  /* 0x0000000000017941 */ /* 0x000fea0003800000 */
.L_x_914:
[----:B---3--:R-:W-:Y:S01]  /*1edf0*/  @!P4 IMAD R3, R82, R17, R2 ;  /* 0x000000115203c224 */ /* 0x008fe200078e0202 */
[----:B------:R-:W-:Y:S04]  /*1ee00*/  BSSY B1, `(.L_x_916) ;  /* 0x0000006000017945 */ /* 0x000fe80003800000 */
[----:B------:R3:W-:Y:S01]  /*1ee10*/  @!P4 STG.E.U8 desc[UR36][R8.64+0x170], R3 ;  /* 0x000170030800c986 */ /* 0x0007e2000c101124 */
[----:B------:R-:W-:Y:S05]  /*1ee20*/  @P3 BRA `(.L_x_917) ;  /* 0x00000000000c3947 */ /* 0x000fea0003800000 */
[----:B------:R-:W3:Y:S02]  /*1ee30*/  LDG.E.U8 R16, desc[UR36][R12.64+0x171] ;  /* 0x000171240c107981 */ /* 0x000ee4000c1e1100 */
[----:B---3--:R-:W-:-:S05]  /*1ee40*/  PRMT R3, R16, 0x8880, RZ ;  /* 0x0000888010037816 */ /* 0x008fca00000000ff */
[----:B------:R-:W-:-:S07]  /*1ee50*/  IMAD R2, R3, R18, RZ ;  /* 0x0000001203027224 */ /* 0x000fce00078e02ff */
.L_x_917:
[----:B------:R-:W-:Y:S05]  /*1ee60*/  BSYNC B1 ;  /* 0x0000000000017941 */ /* 0x000fea0003800000 */
.L_x_916:
[----:B------:R-:W-:Y:S01]  /*1ee70*/  @!P3 IMAD R83, R83, R17, R2 ;  /* 0x000000115353b224 */ /* 0x000fe200078e0202 */
[----:B------:R-:W-:Y:S04]  /*1ee80*/  BSSY B1, `(.L_x_918) ;  /* 0x0000006000017945 */ /* 0x000fe80003800000 */
[----:B------:R0:W-:Y:S01]  /*1ee90*/  @!P3 STG.E.U8 desc[UR36][R8.64+0x171], R83 ;  /* 0x000171530800b986 */ /* 0x0001e2000c101124 */
[----:B------:R-:W-:Y:S05]  /*1eea0*/  @P5 BRA `(.L_x_919) ;  /* 0x00000000000c5947 */ /* 0x000fea0003800000 */
[----:B------:R-:W3:Y:S02]  /*1eeb0*/  LDG.E.U8 R16, desc[UR36][R14.64+0x178] ;  /* 0x000178240e107981 */ /* 0x000ee4000c1e1100 */
[----:B---3--:R-:W-:-:S05]  /*1eec0*/  PRMT R3, R16, 0x8880, RZ ;  /* 0x0000888010037816 */ /* 0x008fca00000000ff */
[----:B------:R-:W-:-:S07]  /*1eed0*/  IMAD R2, R3, R18, RZ ;  /* 0x0000001203027224 */ /* 0x000fce00078e02ff */
.L_x_919:
[----:B------:R-:W-:Y:S05]  /*1eee0*/  BSYNC B1 ;  /* 0x0000000000017941 */ /* 0x000fea0003800000 */
.L_x_918:
[----:B---3--:R-:W-:Y:S01]  /*1eef0*/  @!P5 IMAD R3, R84, R17, R2 ;  /* 0x000000115403d224 */ /* 0x008fe200078e0202 */
[----:B------:R-:W-:Y:S04]  /*1ef00*/  BSSY B1, `(.L_x_920) ;  /* 0x0000006000017945 */ /* 0x000fe80003800000 */
[----:B------:R3:W-:Y:S01]  /*1ef10*/  @!P5 STG.E.U8 desc[UR36][R6.64+0x178], R3 ;  /* 0x000178030600d986 */ /* 0x0007e2000c101124 */
[----:B------:R-:W-:Y:S05]  /*1ef20*/  @P0 BRA `(.L_x_921) ;  /* 0x00000000000c0947 */ /* 0x000fea0003800000 */
[----:B------:R-:W3:Y:S02]  /*1ef30*/  LDG.E.U8 R16, desc[UR36][R14.64+0x179] ;  /* 0x000179240e107981 */ /* 0x000ee4000c1e1100 */
[----:B---3--:R-:W-:-:S05]  /*1ef40*/  PRMT R3, R16, 0x8880, RZ ;  /* 0x0000888010037816 */ /* 0x008fca00000000ff */
[----:B------:R-:W-:-:S07]  /*1ef50*/  IMAD R2, R3, R18, RZ ;  /* 0x0000001203027224 */ /* 0x000fce00078e02ff */
.L_x_921:
[----:B------:R-:W-:Y:S05]  /*1ef60*/  BSYNC B1 ;  /* 0x0000000000017941 */ /* 0x000fea0003800000 */
.L_x_920:
        /* <DEDUP_REMOVED lines=11> */
.L_x_923:
[----:B------:R-:W-:Y:S05]  /*1f020*/  BSYNC B1 ;  /* 0x0000000000017941 */ /* 0x000fea0003800000 */
.L_x_922:
[----:B---3--:R-:W-:Y:S01]  /*1f030*/  @!P4 IMAD R3, R86, R17, R2 ;  /* 0x000000115603c224 */ /* 0x008fe200078e0202 */
[----:B------:R-:W-:Y:S04]  /*1f040*/  BSSY B1, `(.L_x_924) ;  /* 0x0000006000017945 */ /* 0x000fe80003800000 */
[----:B------:R3:W-:Y:S01]  /*1f050*/  @!P4 STG.E.U8 desc[UR36][R8.64+0x178], R3 ;  /* 0x000178030800c986 */ /* 0x0007e2000c101124 */
[----:B------:R-:W-:Y:S05]  /*1f060*/  @P3 BRA `(.L_x_925) ;  /* 0x00000000000c3947 */ /* 0x000fea0003800000 */
[----:B------:R-:W3:Y:S02]  /*1f070*/  LDG.E.U8 R16, desc[UR36][R12.64+0x179] ;  /* 0x000179240c107981 */ /* 0x000ee4000c1e1100 */
[----:B---3--:R-:W-:-:S05]  /*1f080*/  PRMT R3, R16, 0x8880, RZ ;  /* 0x0000888010037816 */ /* 0x008fca00000000ff */
[----:B------:R-:W-:-:S07]  /*1f090*/  IMAD R2, R3, R18, RZ ;  /* 0x0000001203027224 */ /* 0x000fce00078e02ff */
.L_x_925:
[----:B------:R-:W-:Y:S05]  /*1f0a0*/  BSYNC B1 ;  /* 0x0000000000017941 */ /* 0x000fea0003800000 */
.L_x_924:
[----:B------:R-:W-:Y:S01]  /*1f0b0*/  @!P3 IMAD R87, R87, R17, R2 ;  /* 0x000000115757b224 */ /* 0x000fe200078e0202 */
[----:B------:R-:W-:Y:S04]  /*1f0c0*/  BSSY B1, `(.L_x_926) ;  /* 0x0000006000017945 */ /* 0x000fe80003800000 */
[----:B------:R0:W-:Y:S01]  /*1f0d0*/  @!P3 STG.E.U8 desc[UR36][R8.64+0x179], R87 ;  /* 0x000179570800b986 */ /* 0x0001e2000c101124 */
[----:B------:R-:W-:Y:S05]  /*1f0e0*/  @P5 BRA `(.L_x_927) ;  /* 0x00000000000c5947 */ /* 0x000fea0003800000 */
[----:B------:R-:W3:Y:S02]  /*1f0f0*/  LDG.E.U8 R16, desc[UR36][R14.64+0x180] ;  /* 0x000180240e107981 */ /* 0x000ee4000c1e1100 */
[----:B---3--:R-:W-:-:S05]  /*1f100*/  PRMT R3, R16, 0x8880, RZ ;  /* 0x0000888010037816 */ /* 0x008fca00000000ff */
[----:B------:R-:W-:-:S07]  /*1f110*/  IMAD R2, R3, R18, RZ ;  /* 0x0000001203027224 */ /* 0x000fce00078e02ff */
.L_x_927:
[----:B------:R-:W-:Y:S05]  /*1f120*/  BSYNC B1 ;  /* 0x0000000000017941 */ /* 0x000fea0003800000 */
.L_x_926:
[----:B---3--:R-:W-:Y:S01]  /*1f130*/  @!P5 IMAD R3, R88, R17, R2 ;  /* 0x000000115803d224 */ /* 0x008fe200078e0202 */
[----:B------:R-:W-:Y:S04]  /*1f140*/  BSSY B1, `(.L_x_928) ;  /* 0x0000006000017945 */ /* 0x000fe80003800000 */
[----:B------:R3:W-:Y:S01]  /*1f150*/  @!P5 STG.E.U8 desc[UR36][R6.64+0x180], R3 ;  /* 0x000180030600d986 */ /* 0x0007e2000c101124 */
[----:B------:R-:W-:Y:S05]  /*1f160*/  @P0 BRA `(.L_x_929) ;  /* 0x00000000000c0947 */ /* 0x000fea0003800000 */
[----:B------:R-:W3:Y:S02]  /*1f170*/  LDG.E.U8 R16, desc[UR36][R14.64+0x181] ;  /* 0x000181240e107981 */ /* 0x000ee4000c1e1100 */
[----:B---3--:R-:W-:-:S05]  /*1f180*/  PRMT R3, R16, 0x8880, RZ ;  /* 0x0000888010037816 */ /* 0x008fca00000000ff */
[----:B------:R-:W-:-:S07]  /*1f190*/  IMAD R2, R3, R18, RZ ;  /* 0x0000001203027224 */ /* 0x000fce00078e02ff */
.L_x_929:
[----:B------:R-:W-:Y:S05]  /*1f1a0*/  BSYNC B1 ;  /* 0x0000000000017941 */ /* 0x000fea0003800000 */
.L_x_928:
        /* <DEDUP_REMOVED lines=11> */
.L_x_931:
[----:B------:R-:W-:Y:S05]  /*1f260*/  BSYNC B1 ;  /* 0x0000000000017941 */ /* 0x000fea0003800000 */
.L_x_930:
[----:B---3--:R-:W-:Y:S01]  /*1f270*/  @!P4 IMAD R3, R90, R17, R2 ;  /* 0x000000115a03c224 */ /* 0x008fe200078e0202 */
[----:B------:R-:W-:Y:S04]  /*1f280*/  BSSY B1, `(.L_x_932) ;  /* 0x0000006000017945 */ /* 0x000fe80003800000 */
[----:B------:R3:W-:Y:S01]  /*1f290*/  @!P4 STG.E.U8 desc[UR36][R8.64+0x180], R3 ;  /* 0x000180030800c986 */ /* 0x0007e2000c101124 */
[----:B------:R-:W-:Y:S05]  /*1f2a0*/  @P3 BRA `(.L_x_933) ;  /* 0x00000000000c3947 */ /* 0x000fea0003800000 */
[----:B------:R-:W3:Y:S02]  /*1f2b0*/  LDG.E.U8 R16, desc[UR36][R12.64+0x181] ;  /* 0x000181240c107981 */ /* 0x000ee4000c1e1100 */
[----:B---3--:R-:W-:-:S05]  /*1f2c0*/  PRMT R3, R16, 0x8880, RZ ;  /* 0x0000888010037816 */ /* 0x008fca00000000ff */
[----:B------:R-:W-:-:S07]  /*1f2d0*/  IMAD R2, R3, R18, RZ ;  /* 0x0000001203027224 */ /* 0x000fce00078e02ff */
.L_x_933:
[----:B------:R-:W-:Y:S05]  /*1f2e0*/  BSYNC B1 ;  /* 0x0000000000017941 */ /* 0x000fea0003800000 */
.L_x_932:
[----:B------:R-:W-:Y:S01]  /*1f2f0*/  @!P3 IMAD R91, R91, R17, R2 ;  /* 0x000000115b5bb224 */ /* 0x000fe200078e0202 */
[----:B------:R-:W-:Y:S04]  /*1f300*/  BSSY B1, `(.L_x_934) ;  /* 0x0000006000017945 */ /* 0x000fe80003800000 */
[----:B------:R0:W-:Y:S01]  /*1f310*/  @!P3 STG.E.U8 desc[UR36][R8.64+0x181], R91 ;  /* 0x0001815b0800b986 */ /* 0x0001e2000c101124 */
[----:B------:R-:W-:Y:S05]  /*1f320*/  @P5 BRA `(.L_x_935) ;  /* 0x00000000000c5947 */ /* 0x000fea0003800000 */
[----:B------:R-:W3:Y:S02]  /*1f330*/  LDG.E.U8 R16, desc[UR36][R14.64+0x188] ;  /* 0x000188240e107981 */ /* 0x000ee4000c1e1100 */
[----:B---3--:R-:W-:-:S05]  /*1f340*/  PRMT R3, R16, 0x8880, RZ ;  /* 0x0000888010037816 */ /* 0x008fca00000000ff */
[----:B------:R-:W-:-:S07]  /*1f350*/  IMAD R2, R3, R18, RZ ;  /* 0x0000001203027224 */ /* 0x000fce00078e02ff */
.L_x_935:
[----:B------:R-:W-:Y:S05]  /*1f360*/  BSYNC B1 ;  /* 0x0000000000017941 */ /* 0x000fea0003800000 */
.L_x_934:
[----:B---3--:R-:W-:Y:S01]  /*1f370*/  @!P5 IMAD R3, R92, R17, R2 ;  /* 0x000000115c03d224 */ /* 0x008fe200078e0202 */
[----:B------:R-:W-:Y:S04]  /*1f380*/  BSSY B1, `(.L_x_936) ;  /* 0x0000006000017945 */ /* 0x000fe80003800000 */
[----:B------:R3:W-:Y:S01]  /*1f390*/  @!P5 STG.E.U8 desc[UR36][R6.64+0x188], R3 ;  /* 0x000188030600d986 */ /* 0x0007e2000c101124 */
[----:B------:R-:W-:Y:S05]  /*1f3a0*/  @P0 BRA `(.L_x_937) ;  /* 0x00000000000c0947 */ /* 0x000fea0003800000 */
[----:B------:R-:W3:Y:S02]  /*1f3b0*/  LDG.E.U8 R16, desc[UR36][R14.64+0x189] ;  /* 0x000189240e107981 */ /* 0x000ee4000c1e1100 */
[----:B---3--:R-:W-:-:S05]  /*1f3c0*/  PRMT R3, R16, 0x8880, RZ ;  /* 0x0000888010037816 */ /* 0x008fca00000000ff */
[----:B------:R-:W-:-:S07]  /*1f3d0*/  IMAD R2, R3, R18, RZ ;  /* 0x0000001203027224 */ /* 0x000fce00078e02ff */
.L_x_937:
[----:B------:R-:W-:Y:S05]  /*1f3e0*/  BSYNC B1 ;  /* 0x0000000000017941 */ /* 0x000fea0003800000 */
.L_x_936:
        /* <DEDUP_REMOVED lines=11> */
.L_x_939:
[----:B------:R-:W-:Y:S05]  /*1f4a0*/  BSYNC B1 ;  /* 0x0000000000017941 */ /* 0x000fea0003800000 */
.L_x_938:
[----:B---3--:R-:W-:Y:S01]  /*1f4b0*/  @!P4 IMAD R3, R94, R17, R2 ;  /* 0x000000115e03c224 */ /* 0x008fe200078e0202 */
[----:B------:R-:W-:Y:S04]  /*1f4c0*/  BSSY B1, `(.L_x_940) ;  /* 0x0000006000017945 */ /* 0x000fe80003800000 */
[----:B------:R3:W-:Y:S01]  /*1f4d0*/  @!P4 STG.E.U8 desc[UR36][R8.64+0x188], R3 ;  /* 0x000188030800c986 */ /* 0x0007e2000c101124 */
[----:B------:R-:W-:Y:S05]  /*1f4e0*/  @P3 BRA `(.L_x_941) ;  /* 0x00000000000c3947 */ /* 0x000fea0003800000 */
[----:B------:R-:W3:Y:S02]  /*1f4f0*/  LDG.E.U8 R16, desc[UR36][R12.64+0x189] ;  /* 0x000189240c107981 */ /* 0x000ee4000c1e1100 */
[----:B---3--:R-:W-:-:S05]  /*1f500*/  PRMT R3, R16, 0x8880, RZ ;  /* 0x0000888010037816 */ /* 0x008fca00000000ff */
[----:B------:R-:W-:-:S07]  /*1f510*/  IMAD R2, R3, R18, RZ ;  /* 0x0000001203027224 */ /* 0x000fce00078e02ff */
.L_x_941:
[----:B------:R-:W-:Y:S05]  /*1f520*/  BSYNC B1 ;  /* 0x0000000000017941 */ /* 0x000fea0003800000 */
.L_x_940:
[----:B------:R-:W-:Y:S01]  /*1f530*/  @!P3 IMAD R95, R95, R17, R2 ;  /* 0x000000115f5fb224 */ /* 0x000fe200078e0202 */
[----:B------:R-:W-:Y:S04]  /*1f540*/  BSSY B1, `(.L_x_942) ;  /* 0x0000006000017945 */ /* 0x000fe80003800000 */
[----:B------:R0:W-:Y:S01]  /*1f550*/  @!P3 STG.E.U8 desc[UR36][R8.64+0x189], R95 ;  /* 0x0001895f0800b986 */ /* 0x0001e2000c101124 */
[----:B------:R-:W-:Y:S05]  /*1f560*/  @P5 BRA `(.L_x_943) ;  /* 0x00000000000c5947 */ /* 0x000fea0003800000 */
[----:B------:R-:W3:Y:S02]  /*1f570*/  LDG.E.U8 R16, desc[UR36][R14.64+0x190] ;  /* 0x000190240e107981 */ /* 0x000ee4000c1e1100 */
[----:B---3--:R-:W-:-:S05]  /*1f580*/  PRMT R3, R16, 0x8880, RZ ;  /* 0x0000888010037816 */ /* 0x008fca00000000ff */
[----:B------:R-:W-:-:S07]  /*1f590*/  IMAD R2, R3, R18, RZ ;  /* 0x0000001203027224 */ /* 0x000fce00078e02ff */
.L_x_943:
[----:B------:R-:W-:Y:S05]  /*1f5a0*/  BSYNC B1 ;  /* 0x0000000000017941 */ /* 0x000fea0003800000 */
.L_x_942:
[----:B---3--:R-:W-:Y:S01]  /*1f5b0*/  @!P5 IMAD R3, R96, R17, R2 ;  /* 0x000000116003d224 */ /* 0x008fe200078e0202 */
[----:B------:R-:W-:Y:S04]  /*1f5c0*/  BSSY B1, `(.L_x_944) ;  /* 0x0000006000017945 */ /* 0x000fe80003800000 */
[----:B------:R3:W-:Y:S01]  /*1f5d0*/  @!P5 STG.E.U8 desc[UR36][R6.64+0x190], R3 ;  /* 0x000190030600d986 */ /* 0x0007e2000c101124 */
[----:B------:R-:W-:Y:S05]  /*1f5e0*/  @P0 BRA `(.L_x_945) ;  /* 0x00000000000c0947 */ /* 0x000fea0003800000 */
[----:B------:R-:W3:Y:S02]  /*1f5f0*/  LDG.E.U8 R16, desc[UR36][R14.64+0x191] ;  /* 0x000191240e107981 */ /* 0x000ee4000c1e1100 */
[----:B---3--:R-:W-:-:S05]  /*1f600*/  PRMT R3, R16, 0x8880, RZ ;  /* 0x0000888010037816 */ /* 0x008fca00000000ff */
[----:B------:R-:W-:-:S07]  /*1f610*/  IMAD R2, R3, R18, RZ ;  /* 0x0000001203027224 */ /* 0x000fce00078e02ff */
.L_x_945:
[----:B------:R-:W-:Y:S05]  /*1f620*/  BSYNC B1 ;  /* 0x0000000000017941 */ /* 0x000fea0003800000 */
.L_x_944:
        /* <DEDUP_REMOVED lines=11> */
.L_x_947:
[----:B------:R-:W-:Y:S05]  /*1f6e0*/  BSYNC B1 ;  /* 0x0000000000017941 */ /* 0x000fea0003800000 */
.L_x_946:
[----:B---3--:R-:W-:Y:S01]  /*1f6f0*/  @!P4 IMAD R3, R98, R17, R2 ;  /* 0x000000116203c224 */ /* 0x008fe200078e0202 */
[----:B------:R-:W-:Y:S04]  /*1f700*/  BSSY B1, `(.L_x_948) ;  /* 0x0000006000017945 */ /* 0x000fe80003800000 */
[----:B------:R3:W-:Y:S01]  /*1f710*/  @!P4 STG.E.U8 desc[UR36][R8.64+0x190], R3 ;  /* 0x000190030800c986 */ /* 0x0007e2000c101124 */
[----:B------:R-:W-:Y:S05]  /*1f720*/  @P3 BRA `(.L_x_949) ;  /* 0x00000000000c3947 */ /* 0x000fea0003800000 */
[----:B------:R-:W3:Y:S02]  /*1f730*/  LDG.E.U8 R16, desc[UR36][R12.64+0x191] ;  /* 0x000191240c107981 */ /* 0x000ee4000c1e1100 */
[----:B---3--:R-:W-:-:S05]  /*1f740*/  PRMT R3, R16, 0x8880, RZ ;  /* 0x0000888010037816 */ /* 0x008fca00000000ff */
[----:B------:R-:W-:-:S07]  /*1f750*/  IMAD R2, R3, R18, RZ ;  /* 0x0000001203027224 */ /* 0x000fce00078e02ff */
.L_x_949:
[----:B------:R-:W-:Y:S05]  /*1f760*/  BSYNC B1 ;  /* 0x0000000000017941 */ /* 0x000fea0003800000 */
.L_x_948:
[----:B------:R-:W-:Y:S01]  /*1f770*/  @!P3 IMAD R99, R99, R17, R2 ;  /* 0x000000116363b224 */ /* 0x000fe200078e0202 */
[----:B------:R-:W-:Y:S04]  /*1f780*/  BSSY B1, `(.L_x_950) ;  /* 0x0000006000017945 */ /* 0x000fe80003800000 */
[----:B------:R0:W-:Y:S01]  /*1f790*/  @!P3 STG.E.U8 desc[UR36][R8.64+0x191], R99 ;  /* 0x000191630800b986 */ /* 0x0001e2000c101124 */
[----:B------:R-:W-:Y:S05]  /*1f7a0*/  @P5 BRA `(.L_x_951) ;  /* 0x00000000000c5947 */ /* 0x000fea0003800000 */
[----:B------:R-:W3:Y:S02]  /*1f7b0*/  LDG.E.U8 R16, desc[UR36][R14.64+0x198] ;  /* 0x000198240e107981 */ /* 0x000ee4000c1e1100 */
[----:B---3--:R-:W-:-:S05]  /*1f7c0*/  PRMT R3, R16, 0x8880, RZ ;  /* 0x0000888010037816 */ /* 0x008fca00000000ff */
[----:B------:R-:W-:-:S07]  /*1f7d0*/  IMAD R2, R3, R18, RZ ;  /* 0x0000001203027224 */ /* 0x000fce00078e02ff */
.L_x_951:
[----:B------:R-:W-:Y:S05]  /*1f7e0*/  BSYNC B1 ;  /* 0x0000000000017941 */ /* 0x000fea0003800000 */
.L_x_950:
[----:B---3--:R-:W-:Y:S01]  /*1f7f0*/  @!P5 IMAD R3, R100, R17, R2 ;  /* 0x000000116403d224 */ /* 0x008fe200078e0202 */
[----:B------:R-:W-:Y:S04]  /*1f800*/  BSSY B1, `(.L_x_952) ;  /* 0x0000006000017945 */ /* 0x000fe80003800000 */
[----:B------:R3:W-:Y:S01]  /*1f810*/  @!P5 STG.E.U8 desc[UR36][R6.64+0x198], R3 ;  /* 0x000198030600d986 */ /* 0x0007e2000c101124 */
[----:B------:R-:W-:Y:S05]  /*1f820*/  @P0 BRA `(.L_x_953) ;  /* 0x00000000000c0947 */ /* 0x000fea0003800000 */
[----:B------:R-:W3:Y:S02]  /*1f830*/  LDG.E.U8 R16, desc[UR36][R14.64+0x199] ;  /* 0x000199240e107981 */ /* 0x000ee4000c1e1100 */
[----:B---3--:R-:W-:-:S05]  /*1f840*/  PRMT R3, R16, 0x8880, RZ ;  /* 0x0000888010037816 */ /* 0x008fca00000000ff */
[----:B------:R-:W-:-:S07]  /*1f850*/  IMAD R2, R3, R18, RZ ;  /* 0x0000001203027224 */ /* 0x000fce00078e02ff */
.L_x_953:
[----:B------:R-:W-:Y:S05]  /*1f860*/  BSYNC B1 ;  /* 0x0000000000017941 */ /* 0x000fea0003800000 */
.L_x_952:
        /* <DEDUP_REMOVED lines=11> */
.L_x_955:
[----:B------:R-:W-:Y:S05]  /*1f920*/  BSYNC B1 ;  /* 0x0000000000017941 */ /* 0x000fea0003800000 */
.L_x_954:
[----:B---3--:R-:W-:Y:S01]  /*1f930*/  @!P4 IMAD R3, R102, R17, R2 ;  /* 0x000000116603c224 */ /* 0x008fe200078e0202 */
[----:B------:R-:W-:Y:S04]  /*1f940*/  BSSY B1, `(.L_x_956) ;  /* 0x0000006000017945 */ /* 0x000fe80003800000 */
[----:B------:R3:W-:Y:S01]  /*1f950*/  @!P4 STG.E.U8 desc[UR36][R8.64+0x198], R3 ;  /* 0x000198030800c986 */ /* 0x0007e2000c101124 */
[----:B------:R-:W-:Y:S05]  /*1f960*/  @P3 BRA `(.L_x_957) ;  /* 0x00000000000c3947 */ /* 0x000fea0003800000 */
[----:B------:R-:W3:Y:S02]  /*1f970*/  LDG.E.U8 R16, desc[UR36][R12.64+0x199] ;  /* 0x000199240c107981 */ /* 0x000ee4000c1e1100 */
[----:B---3--:R-:W-:-:S05]  /*1f980*/  PRMT R3, R16, 0x8880, RZ ;  /* 0x0000888010037816 */ /* 0x008fca00000000ff */
[----:B------:R-:W-:-:S07]  /*1f990*/  IMAD R2, R3, R18, RZ ;  /* 0x0000001203027224 */ /* 0x000fce00078e02ff */
.L_x_957:
[----:B------:R-:W-:Y:S05]  /*1f9a0*/  BSYNC B1 ;  /* 0x0000000000017941 */ /* 0x000fea0003800000 */
.L_x_956:
[----:B------:R-:W-:Y:S01]  /*1f9b0*/  @!P3 IMAD R103, R103, R17, R2 ;  /* 0x000000116767b224 */ /* 0x000fe200078e0202 */
[----:B------:R-:W-:Y:S04]  /*1f9c0*/  BSSY B1, `(.L_x_958) ;  /* 0x0000006000017945 */ /* 0x000fe80003800000 */
[----:B------:R0:W-:Y:S01]  /*1f9d0*/  @!P3 STG.E.U8 desc[UR36][R8.64+0x199], R103 ;  /* 0x000199670800b986 */ /* 0x0001e2000c101124 */
[----:B------:R-:W-:Y:S05]  /*1f9e0*/  @P5 BRA `(.L_x_959) ;  /* 0x00000000000c5947 */ /* 0x000fea0003800000 */
[----:B------:R-:W3:Y:S02]  /*1f9f0*/  LDG.E.U8 R16, desc[UR36][R14.64+0x1a0] ;  /* 0x0001a0240e107981 */ /* 0x000ee4000c1e1100 */
[----:B---3--:R-:W-:-:S05]  /*1fa00*/  PRMT R3, R16, 0x8880, RZ ;  /* 0x0000888010037816 */ /* 0x008fca00000000ff */
[----:B------:R-:W-:-:S07]  /*1fa10*/  IMAD R2, R3, R18, RZ ;  /* 0x0000001203027224 */ /* 0x000fce00078e02ff */
.L_x_959:
[----:B------:R-:W-:Y:S05]  /*1fa20*/  BSYNC B1 ;  /* 0x0000000000017941 */ /* 0x000fea0003800000 */
.L_x_958:
[----:B---3--:R-:W-:Y:S01]  /*1fa30*/  @!P5 IMAD R3, R104, R17, R2 ;  /* 0x000000116803d224 */ /* 0x008fe200078e0202 */
[----:B------:R-:W-:Y:S04]  /*1fa40*/  BSSY B1, `(.L_x_960) ;  /* 0x0000006000017945 */ /* 0x000fe80003800000 */
[----:B------:R3:W-:Y:S01]  /*1fa50*/  @!P5 STG.E.U8 desc[UR36][R6.64+0x1a0], R3 ;  /* 0x0001a0030600d986 */ /* 0x0007e2000c101124 */
[----:B------:R-:W-:Y:S05]  /*1fa60*/  @P0 BRA `(.L_x_961) ;  /* 0x00000000000c0947 */ /* 0x000fea0003800000 */
[----:B------:R-:W3:Y:S02]  /*1fa70*/  LDG.E.U8 R16, desc[UR36][R14.64+0x1a1] ;  /* 0x0001a1240e107981 */ /* 0x000ee4000c1e1100 */
[----:B---3--:R-:W-:-:S05]  /*1fa80*/  PRMT R3, R16, 0x8880, RZ ;  /* 0x0000888010037816 */ /* 0x008fca00000000ff */
[----:B------:R-:W-:-:S07]  /*1fa90*/  IMAD R2, R3, R18, RZ ;  /* 0x0000001203027224 */ /* 0x000fce00078e02ff */
.L_x_961:
[----:B------:R-:W-:Y:S05]  /*1faa0*/  BSYNC B1 ;  /* 0x0000000000017941 */ /* 0x000fea0003800000 */
.L_x_960:
        /* <DEDUP_REMOVED lines=11> */
.L_x_963:
[----:B------:R-:W-:Y:S05]  /*1fb60*/  BSYNC B1 ;  /* 0x0000000000017941 */ /* 0x000fea0003800000 */
.L_x_962:
[----:B---3--:R-:W-:Y:S01]  /*1fb70*/  @!P4 IMAD R3, R106, R17, R2 ;  /* 0x000000116a03c224 */ /* 0x008fe200078e0202 */
[----:B------:R-:W-:Y:S04]  /*1fb80*/  BSSY B1, `(.L_x_964) ;  /* 0x0000006000017945 */ /* 0x000fe80003800000 */
[----:B------:R3:W-:Y:S01]  /*1fb90*/  @!P4 STG.E.U8 desc[UR36][R8.64+0x1a0], R3 ;  /* 0x0001a0030800c986 */ /* 0x0007e2000c101124 */
[----:B------:R-:W-:Y:S05]  /*1fba0*/  @P3 BRA `(.L_x_965) ;  /* 0x00000000000c3947 */ /* 0x000fea0003800000 */
[----:B------:R-:W3:Y:S02]  /*1fbb0*/  LDG.E.U8 R16, desc[UR36][R12.64+0x1a1] ;  /* 0x0001a1240c107981 */ /* 0x000ee4000c1e1100 */
[----:B---3--:R-:W-:-:S05]  /*1fbc0*/  PRMT R3, R16, 0x8880, RZ ;  /* 0x0000888010037816 */ /* 0x008fca00000000ff */
[----:B------:R-:W-:-:S07]  /*1fbd0*/  IMAD R2, R3, R18, RZ ;  /* 0x0000001203027224 */ /* 0x000fce00078e02ff */
.L_x_965:
[----:B------:R-:W-:Y:S05]  /*1fbe0*/  BSYNC B1 ;  /* 0x0000000000017941 */ /* 0x000fea0003800000 */
.L_x_964:
[----:B------:R-:W-:Y:S01]  /*1fbf0*/  @!P3 IMAD R107, R107, R17, R2 ;  /* 0x000000116b6bb224 */ /* 0x000fe200078e0202 */
[----:B------:R-:W-:Y:S04]  /*1fc00*/  BSSY B1, `(.L_x_966) ;  /* 0x0000006000017945 */ /* 0x000fe80003800000 */
[----:B------:R0:W-:Y:S01]  /*1fc10*/  @!P3 STG.E.U8 desc[UR36][R8.64+0x1a1], R107 ;  /* 0x0001a16b0800b986 */ /* 0x0001e2000c101124 */
[----:B------:R-:W-:Y:S05]  /*1fc20*/  @P5 BRA `(.L_x_967) ;  /* 0x00000000000c5947 */ /* 0x000fea0003800000 */
[----:B------:R-:W3:Y:S02]  /*1fc30*/  LDG.E.U8 R16, desc[UR36][R14.64+0x1a8] ;  /* 0x0001a8240e107981 */ /* 0x000ee4000c1e1100 */
[----:B---3--:R-:W-:-:S05]  /*1fc40*/  PRMT R3, R16, 0x8880, RZ ;  /* 0x0000888010037816 */ /* 0x008fca00000000ff */
[----:B------:R-:W-:-:S07]  /*1fc50*/  IMAD R2, R3, R18, RZ ;  /* 0x0000001203027224 */ /* 0x000fce00078e02ff */
.L_x_967:
[----:B------:R-:W-:Y:S05]  /*1fc60*/  BSYNC B1 ;  /* 0x0000000000017941 */ /* 0x000fea0003800000 */
.L_x_966:
[----:B---3--:R-:W-:Y:S01]  /*1fc70*/  @!P5 IMAD R3, R108, R17, R2 ;  /* 0x000000116c03d224 */ /* 0x008fe200078e0202 */
[----:B------:R-:W-:Y:S04]  /*1fc80*/  BSSY B1, `(.L_x_968) ;  /* 0x0000006000017945 */ /* 0x000fe80003800000 */
[----:B------:R3:W-:Y:S01]  /*1fc90*/  @!P5 STG.E.U8 desc[UR36][R6.64+0x1a8], R3 ;  /* 0x0001a8030600d986 */ /* 0x0007e2000c101124 */
[----:B------:R-:W-:Y:S05]  /*1fca0*/  @P0 BRA `(.L_x_969) ;  /* 0x00000000000c0947 */ /* 0x000fea0003800000 */
[----:B------:R-:W3:Y:S02]  /*1fcb0*/  LDG.E.U8 R16, desc[UR36][R14.64+0x1a9] ;  /* 0x0001a9240e107981 */ /* 0x000ee4000c1e1100 */
[----:B---3--:R-:W-:-:S05]  /*1fcc0*/  PRMT R3, R16, 0x8880, RZ ;  /* 0x0000888010037816 */ /* 0x008fca00000000ff */
[----:B------:R-:W-:-:S07]  /*1fcd0*/  IMAD R2, R3, R18, RZ ;  /* 0x0000001203027224 */ /* 0x000fce00078e02ff */
.L_x_969:
[----:B------:R-:W-:Y:S05]  /*1fce0*/  BSYNC B1 ;  /* 0x0000000000017941 */ /* 0x000fea0003800000 */
.L_x_968:
        /* <DEDUP_REMOVED lines=11> */
.L_x_971:
[----:B------:R-:W-:Y:S05]  /*1fda0*/  BSYNC B1 ;  /* 0x0000000000017941 */ /* 0x000fea0003800000 */
.L_x_970:
[----:B---3--:R-:W-:Y:S01]  /*1fdb0*/  @!P4 IMAD R3, R110, R17, R2 ;  /* 0x000000116e03c224 */ /* 0x008fe200078e0202 */
[----:B------:R-:W-:Y:S04]  /*1fdc0*/  BSSY B1, `(.L_x_972) ;  /* 0x0000006000017945 */ /* 0x000fe80003800000 */
[----:B------:R3:W-:Y:S01]  /*1fdd0*/  @!P4 STG.E.U8 desc[UR36][R8.64+0x1a8], R3 ;  /* 0x0001a8030800c986 */ /* 0x0007e2000c101124 */
[----:B------:R-:W-:Y:S05]  /*1fde0*/  @P3 BRA `(.L_x_973) ;  /* 0x00000000000c3947 */ /* 0x000fea0003800000 */
[----:B------:R-:W3:Y:S02]  /*1fdf0*/  LDG.E.U8 R16, desc[UR36][R12.64+0x1a9] ;  /* 0x0001a9240c107981 */ /* 0x000ee4000c1e1100 */
[----:B---3--:R-:W-:-:S05]  /*1fe00*/  PRMT R3, R16, 0x8880, RZ ;  /* 0x0000888010037816 */ /* 0x008fca00000000ff */
[----:B------:R-:W-:-:S07]  /*1fe10*/  IMAD R2, R3, R18, RZ ;  /* 0x0000001203027224 */ /* 0x000fce00078e02ff */
.L_x_973:
[----:B------:R-:W-:Y:S05]  /*1fe20*/  BSYNC B1 ;  /* 0x0000000000017941 */ /* 0x000fea0003800000 */
.L_x_972:
[----:B------:R-:W-:Y:S01]  /*1fe30*/  @!P3 IMAD R111, R111, R17, R2 ;  /* 0x000000116f6fb224 */ /* 0x000fe200078e0202 */
[----:B------:R-:W-:Y:S04]  /*1fe40*/  BSSY B1, `(.L_x_974) ;  /* 0x0000006000017945 */ /* 0x000fe80003800000 */
[----:B------:R0:W-:Y:S01]  /*1fe50*/  @!P3 STG.E.U8 desc[UR36][R8.64+0x1a9], R111 ;  /* 0x0001a96f0800b986 */ /* 0x0001e2000c101124 */
[----:B------:R-:W-:Y:S05]  /*1fe60*/  @P5 BRA `(.L_x_975) ;  /* 0x00000000000c5947 */ /* 0x000fea0003800000 */
[----:B------:R-:W3:Y:S02]  /*1fe70*/  LDG.E.U8 R16, desc[UR36][R14.64+0x1b0] ;  /* 0x0001b0240e107981 */ /* 0x000ee4000c1e1100 */
[----:B---3--:R-:W-:-:S05]  /*1fe80*/  PRMT R3, R16, 0x8880, RZ ;  /* 0x0000888010037816 */ /* 0x008fca00000000ff */
[----:B------:R-:W-:-:S07]  /*1fe90*/  IMAD R2, R3, R18, RZ ;  /* 0x0000001203027224 */ /* 0x000fce00078e02ff */
.L_x_975:
[----:B------:R-:W-:Y:S05]  /*1fea0*/  BSYNC B1 ;  /* 0x0000000000017941 */ /* 0x000fea0003800000 */
.L_x_974:
[----:B---3--:R-:W-:Y:S01]  /*1feb0*/  @!P5 IMAD R3, R112, R17, R2 ;  /* 0x000000117003d224 */ /* 0x008fe200078e0202 */
[----:B------:R-:W-:Y:S04]  /*1fec0*/  BSSY B1, `(.L_x_976) ;  /* 0x0000006000017945 */ /* 0x000fe80003800000 */
[----:B------:R3:W-:Y:S01]  /*1fed0*/  @!P5 STG.E.U8 desc[UR36][R6.64+0x1b0], R3 ;  /* 0x0001b0030600d986 */ /* 0x0007e2000c101124 */
[----:B------:R-:W-:Y:S05]  /*1fee0*/  @P0 BRA `(.L_x_977) ;  /* 0x00000000000c0947 */ /* 0x000fea0003800000 */
[----:B------:R-:W3:Y:S02]  /*1fef0*/  LDG.E.U8 R16, desc[UR36][R14.64+0x1b1] ;  /* 0x0001b1240e107981 */ /* 0x000ee4000c1e1100 */
[----:B---3--:R-:W-:-:S05]  /*1ff00*/  PRMT R3, R16, 0x8880, RZ ;  /* 0x0000888010037816 */ /* 0x008fca00000000ff */
[----:B------:R-:W-:-:S07]  /*1ff10*/  IMAD R2, R3, R18, RZ ;  /* 0x0000001203027224 */ /* 0x000fce00078e02ff */
.L_x_977:
[----:B------:R-:W-:Y:S05]  /*1ff20*/  BSYNC B1 ;  /* 0x0000000000017941 */ /* 0x000fea0003800000 */
.L_x_976:
        /* <DEDUP_REMOVED lines=11> */
.L_x_979:
[----:B------:R-:W-:Y:S05]  /*1ffe0*/  BSYNC B1 ;  /* 0x0000000000017941 */ /* 0x000fea0003800000 */
.L_x_978:
[----:B---3--:R-:W-:Y:S01]  /*1fff0*/  @!P4 IMAD R3, R114, R17, R2 ;  /* 0x000000117203c224 */ /* 0x008fe200078e0202 */
[----:B------:R-:W-:Y:S04]  /*20000*/  BSSY B1, `(.L_x_980) ;  /* 0x0000006000017945 */ /* 0x000fe80003800000 */
[----:B------:R3:W-:Y:S01]  /*20010*/  @!P4 STG.E.U8 desc[UR36][R8.64+0x1b0], R3 ;  /* 0x0001b0030800c986 */ /* 0x0007e2000c101124 */
[----:B------:R-:W-:Y:S05]  /*20020*/  @P3 BRA `(.L_x_981) ;  /* 0x00000000000c3947 */ /* 0x000fea0003800000 */
[----:B------:R-:W3:Y:S02]  /*20030*/  LDG.E.U8 R16, desc[UR36][R12.64+0x1b1] ;  /* 0x0001b1240c107981 */ /* 0x000ee4000c1e1100 */
[----:B---3--:R-:W-:-:S05]  /*20040*/  PRMT R3, R16, 0x8880, RZ ;  /* 0x0000888010037816 */ /* 0x008fca00000000ff */
[----:B------:R-:W-:-:S07]  /*20050*/  IMAD R2, R3, R18, RZ ;  /* 0x0000001203027224 */ /* 0x000fce00078e02ff */
.L_x_981:
[----:B------:R-:W-:Y:S05]  /*20060*/  BSYNC B1 ;  /* 0x0000000000017941 */ /* 0x000fea0003800000 */
.L_x_980:
[----:B------:R-:W-:Y:S01]  /*20070*/  @!P3 IMAD R115, R115, R17, R2 ;  /* 0x000000117373b224 */ /* 0x000fe200078e0202 */
[----:B------:R-:W-:Y:S04]  /*20080*/  BSSY B1, `(.L_x_982) ;  /* 0x0000006000017945 */ /* 0x000fe80003800000 */
[----:B------:R0:W-:Y:S01]  /*20090*/  @!P3 STG.E.U8 desc[UR36][R8.64+0x1b1], R115 ;  /* 0x0001b1730800b986 */ /* 0x0001e2000c101124 */
[----:B------:R-:W-:Y:S05]  /*200a0*/  @P5 BRA `(.L_x_983) ;  /* 0x00000000000c5947 */ /* 0x000fea0003800000 */
[----:B------:R-:W3:Y:S02]  /*200b0*/  LDG.E.U8 R16, desc[UR36][R14.64+0x1b8] ;  /* 0x0001b8240e107981 */ /* 0x000ee4000c1e1100 */
[----:B---3--:R-:W-:-:S05]  /*200c0*/  PRMT R3, R16, 0x8880, RZ ;  /* 0x0000888010037816 */ /* 0x008fca00000000ff */
[----:B------:R-:W-:-:S07]  /*200d0*/  IMAD R2, R3, R18, RZ ;  /* 0x0000001203027224 */ /* 0x000fce00078e02ff */
.L_x_983:
[----:B------:R-:W-:Y:S05]  /*200e0*/  BSYNC B1 ;  /* 0x0000000000017941 */ /* 0x000fea0003800000 */
.L_x_982:
[----:B---3--:R-:W-:Y:S01]  /*200f0*/  @!P5 IMAD R3, R116, R17, R2 ;  /* 0x000000117403d224 */ /* 0x008fe200078e0202 */
[----:B------:R-:W-:Y:S04]  /*20100*/  BSSY B1, `(.L_x_984) ;  /* 0x0000006000017945 */ /* 0x000fe80003800000 */
[----:B------:R3:W-:Y:S01]  /*20110*/  @!P5 STG.E.U8 desc[UR36][R6.64+0x1b8], R3 ;  /* 0x0001b8030600d986 */ /* 0x0007e2000c101124 */
[----:B------:R-:W-:Y:S05]  /*20120*/  @P0 BRA `(.L_x_985) ;  /* 0x00000000000c0947 */ /* 0x000fea0003800000 */
[----:B------:R-:W3:Y:S02]  /*20130*/  LDG.E.U8 R16, desc[UR36][R14.64+0x1b9] ;  /* 0x0001b9240e107981 */ /* 0x000ee4000c1e1100 */
[----:B---3--:R-:W-:-:S05]  /*20140*/  PRMT R3, R16, 0x8880, RZ ;  /* 0x0000888010037816 */ /* 0x008fca00000000ff */
[----:B------:R-:W-:-:S07]  /*20150*/  IMAD R2, R3, R18, RZ ;  /* 0x0000001203027224 */ /* 0x000fce00078e02ff */
.L_x_985:
[----:B------:R-:W-:Y:S05]  /*20160*/  BSYNC B1 ;  /* 0x0000000000017941 */ /* 0x000fea0003800000 */
.L_x_984:
        /* <DEDUP_REMOVED lines=11> */
.L_x_987:
[----:B------:R-:W-:Y:S05]  /*20220*/  BSYNC B1 ;  /* 0x0000000000017941 */ /* 0x000fea0003800000 */
.L_x_986:
[----:B---3--:R-:W-:Y:S01]  /*20230*/  @!P4 IMAD R3, R118, R17, R2 ;  /* 0x000000117603c224 */ /* 0x008fe200078e0202 */
[----:B------:R-:W-:Y:S04]  /*20240*/  BSSY B1, `(.L_x_988) ;  /* 0x0000006000017945 */ /* 0x000fe80003800000 */
[----:B------:R3:W-:Y:S01]  /*20250*/  @!P4 STG.E.U8 desc[UR36][R8.64+0x1b8], R3 ;  /* 0x0001b8030800c986 */ /* 0x0007e2000c101124 */
[----:B------:R-:W-:Y:S05]  /*20260*/  @P3 BRA `(.L_x_989) ;  /* 0x00000000000c3947 */ /* 0x000fea0003800000 */
[----:B------:R-:W3:Y:S02]  /*20270*/  LDG.E.U8 R16, desc[UR36][R12.64+0x1b9] ;  /* 0x0001b9240c107981 */ /* 0x000ee4000c1e1100 */
[----:B---3--:R-:W-:-:S05]  /*20280*/  PRMT R3, R16, 0x8880, RZ ;  /* 0x0000888010037816 */ /* 0x008fca00000000ff */
[----:B------:R-:W-:-:S07]  /*20290*/  IMAD R2, R3, R18, RZ ;  /* 0x0000001203027224 */ /* 0x000fce00078e02ff */
.L_x_989:
[----:B------:R-:W-:Y:S05]  /*202a0*/  BSYNC B1 ;  /* 0x0000000000017941 */ /* 0x000fea0003800000 */
.L_x_988:
[----:B------:R-:W-:Y:S01]  /*202b0*/  @!P3 IMAD R119, R119, R17, R2 ;  /* 0x000000117777b224 */ /* 0x000fe200078e0202 */
[----:B------:R-:W-:Y:S04]  /*202c0*/  BSSY B1, `(.L_x_990) ;  /* 0x0000006000017945 */ /* 0x000fe80003800000 */
[----:B------:R0:W-:Y:S01]  /*202d0*/  @!P3 STG.E.U8 desc[UR36][R8.64+0x1b9], R119 ;  /* 0x0001b9770800b986 */ /* 0x0001e2000c101124 */
[----:B------:R-:W-:Y:S05]  /*202e0*/  @P5 BRA `(.L_x_991) ;  /* 0x00000000000c5947 */ /* 0x000fea0003800000 */
[----:B------:R-:W3:Y:S02]  /*202f0*/  LDG.E.U8 R16, desc[UR36][R14.64+0x1c0] ;  /* 0x0001c0240e107981 */ /* 0x000ee4000c1e1100 */
[----:B---3--:R-:W-:-:S05]  /*20300*/  PRMT R3, R16, 0x8880, RZ ;  /* 0x0000888010037816 */ /* 0x008fca00000000ff */
[----:B------:R-:W-:-:S07]  /*20310*/  IMAD R2, R3, R18, RZ ;  /* 0x0000001203027224 */ /* 0x000fce00078e02ff */
.L_x_991:
[----:B------:R-:W-:Y:S05]  /*20320*/  BSYNC B1 ;  /* 0x0000000000017941 */ /* 0x000fea0003800000 */
.L_x_990:
[----:B---3--:R-:W-:Y:S01]  /*20330*/  @!P5 IMAD R3, R120, R17, R2 ;  /* 0x000000117803d224 */ /* 0x008fe200078e0202 */
[----:B------:R-:W-:Y:S04]  /*20340*/  BSSY B1, `(.L_x_992) ;  /* 0x0000006000017945 */ /* 0x000fe80003800000 */
[----:B------:R3:W-:Y:S01]  /*20350*/  @!P5 STG.E.U8 desc[UR36][R6.64+0x1c0], R3 ;  /* 0x0001c0030600d986 */ /* 0x0007e2000c101124 */
[----:B------:R-:W-:Y:S05]  /*20360*/  @P0 BRA `(.L_x_993) ;  /* 0x00000000000c0947 */ /* 0x000fea0003800000 */
[----:B------:R-:W3:Y:S02]  /*20370*/  LDG.E.U8 R16, desc[UR36][R14.64+0x1c1] ;  /* 0x0001c1240e107981 */ /* 0x000ee4000c1e1100 */
[----:B---3--:R-:W-:-:S05]  /*20380*/  PRMT R3, R16, 0x8880, RZ ;  /* 0x0000888010037816 */ /* 0x008fca00000000ff */
[----:B------:R-:W-:-:S07]  /*20390*/  IMAD R2, R3, R18, RZ ;  /* 0x0000001203027224 */ /* 0x000fce00078e02ff */
.L_x_993:
[----:B------:R-:W-:Y:S05]  /*203a0*/  BSYNC B1 ;  /* 0x0000000000017941 */ /* 0x000fea0003800000 */
.L_x_992:
        /* <DEDUP_REMOVED lines=11> */
.L_x_995:
[----:B------:R-:W-:Y:S05]  /*20460*/  BSYNC B1 ;  /* 0x0000000000017941 */ /* 0x000fea0003800000 */
.L_x_994:
[----:B---3--:R-:W-:Y:S01]  /*20470*/  @!P4 IMAD R3, R122, R17, R2 ;  /* 0x000000117a03c224 */ /* 0x008fe200078e0202 */
[----:B------:R-:W-:Y:S04]  /*20480*/  BSSY B1, `(.L_x_996) ;  /* 0x0000006000017945 */ /* 0x000fe80003800000 */
[----:B------:R3:W-:Y:S01]  /*20490*/  @!P4 STG.E.U8 desc[UR36][R8.64+0x1c0], R3 ;  /* 0x0001c0030800c986 */ /* 0x0007e2000c101124 */
[----:B------:R-:W-:Y:S05]  /*204a0*/  @P3 BRA `(.L_x_997) ;  /* 0x00000000000c3947 */ /* 0x000fea0003800000 */
[----:B------:R-:W3:Y:S02]  /*204b0*/  LDG.E.U8 R16, desc[UR36][R12.64+0x1c1] ;  /* 0x0001c1240c107981 */ /* 0x000ee4000c1e1100 */
[----:B---3--:R-:W-:-:S05]  /*204c0*/  PRMT R3, R16, 0x8880, RZ ;  /* 0x0000888010037816 */ /* 0x008fca00000000ff */
[----:B------:R-:W-:-:S07]  /*204d0*/  IMAD R2, R3, R18, RZ ;  /* 0x0000001203027224 */ /* 0x000fce00078e02ff */
.L_x_997:
[----:B------:R-:W-:Y:S05]  /*204e0*/  BSYNC B1 ;  /* 0x0000000000017941 */ /* 0x000fea0003800000 */
.L_x_996:
[----:B------:R-:W-:Y:S01]  /*204f0*/  @!P3 IMAD R123, R123, R17, R2 ;  /* 0x000000117b7bb224 */ /* 0x000fe200078e0202 */
[----:B------:R-:W-:Y:S04]  /*20500*/  BSSY B1, `(.L_x_998) ;  /* 0x0000006000017945 */ /* 0x000fe80003800000 */
[----:B------:R0:W-:Y:S01]  /*20510*/  @!P3 STG.E.U8 desc[UR36][R8.64+0x1c1], R123 ;  /* 0x0001c17b0800b986 */ /* 0x0001e2000c101124 */
[----:B------:R-:W-:Y:S05]  /*20520*/  @P5 BRA `(.L_x_999) ;  /* 0x00000000000c5947 */ /* 0x000fea0003800000 */
[----:B------:R-:W3:Y:S02]  /*20530*/  LDG.E.U8 R16, desc[UR36][R14.64+0x1c8] ;  /* 0x0001c8240e107981 */ /* 0x000ee4000c1e1100 */
[----:B---3--:R-:W-:-:S05]  /*20540*/  PRMT R3, R16, 0x8880, RZ ;  /* 0x0000888010037816 */ /* 0x008fca00000000ff */
[----:B------:R-:W-:-:S07]  /*20550*/  IMAD R2, R3, R18, RZ ;  /* 0x0000001203027224 */ /* 0x000fce00078e02ff */
.L_x_999:
[----:B------:R-:W-:Y:S05]  /*20560*/  BSYNC B1 ;  /* 0x0000000000017941 */ /* 0x000fea0003800000 */
.L_x_998:
[----:B---3--:R-:W-:Y:S01]  /*20570*/  @!P5 IMAD R3, R124, R17, R2 ;  /* 0x000000117c03d224 */ /* 0x008fe200078e0202 */
[----:B------:R-:W-:Y:S04]  /*20580*/  BSSY B1, `(.L_x_1000) ;  /* 0x0000006000017945 */ /* 0x000fe80003800000 */
[----:B------:R3:W-:Y:S01]  /*20590*/  @!P5 STG.E.U8 desc[UR36][R6.64+0x1c8], R3 ;  /* 0x0001c8030600d986 */ /* 0x0007e2000c101124 */
[----:B------:R-:W-:Y:S05]  /*205a0*/  @P0 BRA `(.L_x_1001) ;  /* 0x00000000000c0947 */ /* 0x000fea0003800000 */
[----:B------:R-:W3:Y:S02]  /*205b0*/  LDG.E.U8 R16, desc[UR36][R14.64+0x1c9] ;  /* 0x0001c9240e107981 */ /* 0x000ee4000c1e1100 */
[----:B---3--:R-:W-:-:S05]  /*205c0*/  PRMT R3, R16, 0x8880, RZ ;  /* 0x0000888010037816 */ /* 0x008fca00000000ff */
[----:B------:R-:W-:-:S07]  /*205d0*/  IMAD R2, R3, R18, RZ ;  /* 0x0000001203027224 */ /* 0x000fce00078e02ff */
.L_x_1001:
[----:B------:R-:W-:Y:S05]  /*205e0*/  BSYNC B1 ;  /* 0x0000000000017941 */ /* 0x000fea0003800000 */
.L_x_1000:
        /* <DEDUP_REMOVED lines=11> */
.L_x_1003:
[----:B------:R-:W-:Y:S05]  /*206a0*/  BSYNC B1 ;  /* 0x0000000000017941 */ /* 0x000fea0003800000 */
.L_x_1002:
[----:B---3--:R-:W-:Y:S01]  /*206b0*/  @!P4 IMAD R3, R126, R17, R2 ;  /* 0x000000117e03c224 */ /* 0x008fe200078e0202 */
[----:B------:R-:W-:Y:S04]  /*206c0*/  BSSY B1, `(.L_x_1004) ;  /* 0x0000006000017945 */ /* 0x000fe80003800000 */
[----:B------:R3:W-:Y:S01]  /*206d0*/  @!P4 STG.E.U8 desc[UR36][R8.64+0x1c8], R3 ;  /* 0x0001c8030800c986 */ /* 0x0007e2000c101124 */
[----:B------:R-:W-:Y:S05]  /*206e0*/  @P3 BRA `(.L_x_1005) ;  /* 0x00000000000c3947 */ /* 0x000fea0003800000 */
[----:B------:R-:W3:Y:S02]  /*206f0*/  LDG.E.U8 R16, desc[UR36][R12.64+0x1c9] ;  /* 0x0001c9240c107981 */ /* 0x000ee4000c1e1100 */
[----:B---3--:R-:W-:-:S05]  /*20700*/  PRMT R3, R16, 0x8880, RZ ;  /* 0x0000888010037816 */ /* 0x008fca00000000ff */
[----:B------:R-:W-:-:S07]  /*20710*/  IMAD R2, R3, R18, RZ ;  /* 0x0000001203027224 */ /* 0x000fce00078e02ff */
.L_x_1005:
[----:B------:R-:W-:Y:S05]  /*20720*/  BSYNC B1 ;  /* 0x0000000000017941 */ /* 0x000fea0003800000 */
.L_x_1004:
[----:B------:R-:W-:Y:S01]  /*20730*/  @!P3 IMAD R127, R127, R17, R2 ;  /* 0x000000117f7fb224 */ /* 0x000fe200078e0202 */
[----:B------:R-:W-:Y:S04]  /*20740*/  BSSY B1, `(.L_x_1006) ;  /* 0x0000006000017945 */ /* 0x000fe80003800000 */
[----:B------:R0:W-:Y:S01]  /*20750*/  @!P3 STG.E.U8 desc[UR36][R8.64+0x1c9], R127 ;  /* 0x0001c97f0800b986 */ /* 0x0001e2000c101124 */
[----:B------:R-:W-:Y:S05]  /*20760*/  @P5 BRA `(.L_x_1007) ;  /* 0x00000000000c5947 */ /* 0x000fea0003800000 */
[----:B------:R-:W3:Y:S02]  /*20770*/  LDG.E.U8 R16, desc[UR36][R14.64+0x1d0] ;  /* 0x0001d0240e107981 */ /* 0x000ee4000c1e1100 */
[----:B---3--:R-:W-:-:S05]  /*20780*/  PRMT R3, R16, 0x8880, RZ ;  /* 0x0000888010037816 */ /* 0x008fca00000000ff */
[----:B------:R-:W-:-:S07]  /*20790*/  IMAD R2, R3, R18, RZ ;  /* 0x0000001203027224 */ /* 0x000fce00078e02ff */
.L_x_1007:
[----:B------:R-:W-:Y:S05]  /*207a0*/  BSYNC B1 ;  /* 0x0000000000017941 */ /* 0x000fea0003800000 */
.L_x_1006:
[----:B---3--:R-:W-:Y:S01]  /*207b0*/  @!P5 IMAD R3, R128, R17, R2 ;  /* 0x000000118003d224 */ /* 0x008fe200078e0202 */
[----:B------:R-:W-:Y:S04]  /*207c0*/  BSSY B1, `(.L_x_1008) ;  /* 0x0000006000017945 */ /* 0x000fe80003800000 */
[----:B------:R3:W-:Y:S01]  /*207d0*/  @!P5 STG.E.U8 desc[UR36][R6.64+0x1d0], R3 ;  /* 0x0001d0030600d986 */ /* 0x0007e2000c101124 */
[----:B------:R-:W-:Y:S05]  /*207e0*/  @P0 BRA `(.L_x_1009) ;  /* 0x00000000000c0947 */ /* 0x000fea0003800000 */
[----:B------:R-:W3:Y:S02]  /*207f0*/  LDG.E.U8 R16, desc[UR36][R14.64+0x1d1] ;  /* 0x0001d1240e107981 */ /* 0x000ee4000c1e1100 */
[----:B---3--:R-:W-:-:S05]  /*20800*/  PRMT R3, R16, 0x8880, RZ ;  /* 0x0000888010037816 */ /* 0x008fca00000000ff */
[----:B------:R-:W-:-:S07]  /*20810*/  IMAD R2, R3, R18, RZ ;  /* 0x0000001203027224 */ /* 0x000fce00078e02ff */
.L_x_1009:
[----:B------:R-:W-:Y:S05]  /*20820*/  BSYNC B1 ;  /* 0x0000000000017941 */ /* 0x000fea0003800000 */
.L_x_1008:
        /* <DEDUP_REMOVED lines=11> */
.L_x_1011:
[----:B------:R-:W-:Y:S05]  /*208e0*/  BSYNC B1 ;  /* 0x0000000000017941 */ /* 0x000fea0003800000 */
.L_x_1010:
[----:B---3--:R-:W-:Y:S01]  /*208f0*/  @!P4 IMAD R3, R130, R17, R2 ;  /* 0x000000118203c224 */ /* 0x008fe200078e0202 */
[----:B------:R-:W-:Y:S04]  /*20900*/  BSSY B1, `(.L_x_1012) ;  /* 0x0000006000017945 */ /* 0x000fe80003800000 */
[----:B------:R3:W-:Y:S01]  /*20910*/  @!P4 STG.E.U8 desc[UR36][R8.64+0x1d0], R3 ;  /* 0x0001d0030800c986 */ /* 0x0007e2000c101124 */
[----:B------:R-:W-:Y:S05]  /*20920*/  @P3 BRA `(.L_x_1013) ;  /* 0x00000000000c3947 */ /* 0x000fea0003800000 */
[----:B------:R-:W3:Y:S02]  /*20930*/  LDG.E.U8 R16, desc[UR36][R12.64+0x1d1] ;  /* 0x0001d1240c107981 */ /* 0x000ee4000c1e1100 */
[----:B---3--:R-:W-:-:S05]  /*20940*/  PRMT R3, R16, 0x8880, RZ ;  /* 0x0000888010037816 */ /* 0x008fca00000000ff */
[----:B------:R-:W-:-:S07]  /*20950*/  IMAD R2, R3, R18, RZ ;  /* 0x0000001203027224 */ /* 0x000fce00078e02ff */
.L_x_1013:
[----:B------:R-:W-:Y:S05]  /*20960*/  BSYNC B1 ;  /* 0x0000000000017941 */ /* 0x000fea0003800000 */
.L_x_1012:
[----:B------:R-:W-:Y:S01]  /*20970*/  @!P3 IMAD R131, R131, R17, R2 ;  /* 0x000000118383b224 */ /* 0x000fe200078e0202 */
[----:B------:R-:W-:Y:S04]  /*20980*/  BSSY B1, `(.L_x_1014) ;  /* 0x0000006000017945 */ /* 0x000fe80003800000 */
[----:B------:R0:W-:Y:S01]  /*20990*/  @!P3 STG.E.U8 desc[UR36][R8.64+0x1d1], R131 ;  /* 0x0001d1830800b986 */ /* 0x0001e2000c101124 */
[----:B------:R-:W-:Y:S05]  /*209a0*/  @P5 BRA `(.L_x_1015) ;  /* 0x00000000000c5947 */ /* 0x000fea0003800000 */
[----:B------:R-:W3:Y:S02]  /*209b0*/  LDG.E.U8 R16, desc[UR36][R14.64+0x1d8] ;  /* 0x0001d8240e107981 */ /* 0x000ee4000c1e1100 */
[----:B---3--:R-:W-:-:S05]  /*209c0*/  PRMT R3, R16, 0x8880, RZ ;  /* 0x0000888010037816 */ /* 0x008fca00000000ff */
[----:B------:R-:W-:-:S07]  /*209d0*/  IMAD R2, R3, R18, RZ ;  /* 0x0000001203027224 */ /* 0x000fce00078e02ff */
.L_x_1015:
[----:B------:R-:W-:Y:S05]  /*209e0*/  BSYNC B1 ;  /* 0x0000000000017941 */ /* 0x000fea0003800000 */
.L_x_1014:
[----:B---3--:R-:W-:Y:S01]  /*209f0*/  @!P5 IMAD R3, R132, R17, R2 ;  /* 0x000000118403d224 */ /* 0x008fe200078e0202 */
[----:B------:R-:W-:Y:S04]  /*20a00*/  BSSY B1, `(.L_x_1016) ;  /* 0x0000006000017945 */ /* 0x000fe80003800000 */
[----:B------:R3:W-:Y:S01]  /*20a10*/  @!P5 STG.E.U8 desc[UR36][R6.64+0x1d8], R3 ;  /* 0x0001d8030600d986 */ /* 0x0007e2000c101124 */
[----:B------:R-:W-:Y:S05]  /*20a20*/  @P0 BRA `(.L_x_1017) ;  /* 0x00000000000c0947 */ /* 0x000fea0003800000 */
[----:B------:R-:W3:Y:S02]  /*20a30*/  LDG.E.U8 R16, desc[UR36][R14.64+0x1d9] ;  /* 0x0001d9240e107981 */ /* 0x000ee4000c1e1100 */
[----:B---3--:R-:W-:-:S05]  /*20a40*/  PRMT R3, R16, 0x8880, RZ ;  /* 0x0000888010037816 */ /* 0x008fca00000000ff */
[----:B------:R-:W-:-:S07]  /*20a50*/  IMAD R2, R3, R18, RZ ;  /* 0x0000001203027224 */ /* 0x000fce00078e02ff */
.L_x_1017:
[----:B------:R-:W-:Y:S05]  /*20a60*/  BSYNC B1 ;  /* 0x0000000000017941 */ /* 0x000fea0003800000 */
.L_x_1016:
        /* <DEDUP_REMOVED lines=11> */
.L_x_1019:
[----:B------:R-:W-:Y:S05]  /*20b20*/  BSYNC B1 ;  /* 0x0000000000017941 */ /* 0x000fea0003800000 */
.L_x_1018:
[----:B---3--:R-:W-:Y:S01]  /*20b30*/  @!P4 IMAD R3, R134, R17, R2 ;  /* 0x000000118603c224 */ /* 0x008fe200078e0202 */
[----:B------:R-:W-:Y:S04]  /*20b40*/  BSSY B1, `(.L_x_1020) ;  /* 0x0000006000017945 */ /* 0x000fe80003800000 */
[----:B------:R3:W-:Y:S01]  /*20b50*/  @!P4 STG.E.U8 desc[UR36][R8.64+0x1d8], R3 ;  /* 0x0001d8030800c986 */ /* 0x0007e2000c101124 */
[----:B------:R-:W-:Y:S05]  /*20b60*/  @P3 BRA `(.L_x_1021) ;  /* 0x00000000000c3947 */ /* 0x000fea0003800000 */
[----:B------:R-:W3:Y:S02]  /*20b70*/  LDG.E.U8 R16, desc[UR36][R12.64+0x1d9] ;  /* 0x0001d9240c107981 */ /* 0x000ee4000c1e1100 */
[----:B---3--:R-:W-:-:S05]  /*20b80*/  PRMT R3, R16, 0x8880, RZ ;  /* 0x0000888010037816 */ /* 0x008fca00000000ff */
[----:B------:R-:W-:-:S07]  /*20b90*/  IMAD R2, R3, R18, RZ ;  /* 0x0000001203027224 */ /* 0x000fce00078e02ff */
.L_x_1021:
[----:B------:R-:W-:Y:S05]  /*20ba0*/  BSYNC B1 ;  /* 0x0000000000017941 */ /* 0x000fea0003800000 */
.L_x_1020:
[----:B------:R-:W-:Y:S01]  /*20bb0*/  @!P3 IMAD R135, R135, R17, R2 ;  /* 0x000000118787b224 */ /* 0x000fe200078e0202 */
[----:B------:R-:W-:Y:S04]  /*20bc0*/  BSSY B1, `(.L_x_1022) ;  /* 0x0000006000017945 */ /* 0x000fe80003800000 */
[----:B------:R0:W-:Y:S01]  /*20bd0*/  @!P3 STG.E.U8 desc[UR36][R8.64+0x1d9], R135 ;  /* 0x0001d9870800b986 */ /* 0x0001e2000c101124 */
[----:B------:R-:W-:Y:S05]  /*20be0*/  @P5 BRA `(.L_x_1023) ;  /* 0x00000000000c5947 */ /* 0x000fea0003800000 */
[----:B------:R-:W3:Y:S02]  /*20bf0*/  LDG.E.U8 R16, desc[UR36][R14.64+0x1e0] ;  /* 0x0001e0240e107981 */ /* 0x000ee4000c1e1100 */
[----:B---3--:R-:W-:-:S05]  /*20c00*/  PRMT R3, R16, 0x8880, RZ ;  /* 0x0000888010037816 */ /* 0x008fca00000000ff */
[----:B------:R-:W-:-:S07]  /*20c10*/  IMAD R2, R3, R18, RZ ;  /* 0x0000001203027224 */ /* 0x000fce00078e02ff */
.L_x_1023:
[----:B------:R-:W-:Y:S05]  /*20c20*/  BSYNC B1 ;  /* 0x0000000000017941 */ /* 0x000fea0003800000 */
.L_x_1022:
[----:B---3--:R-:W-:Y:S01]  /*20c30*/  @!P5 IMAD R3, R136, R17, R2 ;  /* 0x000000118803d224 */ /* 0x008fe200078e0202 */
[----:B------:R-:W-:Y:S04]  /*20c40*/  BSSY B1, `(.L_x_1024) ;  /* 0x0000006000017945 */ /* 0x000fe80003800000 */
[----:B------:R3:W-:Y:S01]  /*20c50*/  @!P5 STG.E.U8 desc[UR36][R6.64+0x1e0], R3 ;  /* 0x0001e0030600d986 */ /* 0x0007e2000c101124 */
[----:B------:R-:W-:Y:S05]  /*20c60*/  @P0 BRA `(.L_x_1025) ;  /* 0x00000000000c0947 */ /* 0x000fea0003800000 */
[----:B------:R-:W3:Y:S02]  /*20c70*/  LDG.E.U8 R16, desc[UR36][R14.64+0x1e1] ;  /* 0x0001e1240e107981 */ /* 0x000ee4000c1e1100 */
[----:B---3--:R-:W-:-:S05]  /*20c80*/  PRMT R3, R16, 0x8880, RZ ;  /* 0x0000888010037816 */ /* 0x008fca00000000ff */
[----:B------:R-:W-:-:S07]  /*20c90*/  IMAD R2, R3, R18, RZ ;  /* 0x0000001203027224 */ /* 0x000fce00078e02ff */
.L_x_1025:
[----:B------:R-:W-:Y:S05]  /*20ca0*/  BSYNC B1 ;  /* 0x0000000000017941 */ /* 0x000fea0003800000 */
.L_x_1024:
        /* <DEDUP_REMOVED lines=11> */
.L_x_1027:
[----:B------:R-:W-:Y:S05]  /*20d60*/  BSYNC B1 ;  /* 0x0000000000017941 */ /* 0x000fea0003800000 */
.L_x_1026:
[----:B---3--:R-:W-:Y:S01]  /*20d70*/  @!P4 IMAD R3, R138, R17, R2 ;  /* 0x000000118a03c224 */ /* 0x008fe200078e0202 */
[----:B------:R-:W-:Y:S04]  /*20d80*/  BSSY B1, `(.L_x_1028) ;  /* 0x0000006000017945 */ /* 0x000fe80003800000 */
[----:B------:R3:W-:Y:S01]  /*20d90*/  @!P4 STG.E.U8 desc[UR36][R8.64+0x1e0], R3 ;  /* 0x0001e0030800c986 */ /* 0x0007e2000c101124 */
[----:B------:R-:W-:Y:S05]  /*20da0*/  @P3 BRA `(.L_x_1029) ;  /* 0x00000000000c3947 */ /* 0x000fea0003800000 */
[----:B------:R-:W3:Y:S02]  /*20db0*/  LDG.E.U8 R16, desc[UR36][R12.64+0x1e1] ;  /* 0x0001e1240c107981 */ /* 0x000ee4000c1e1100 */
[----:B---3--:R-:W-:-:S05]  /*20dc0*/  PRMT R3, R16, 0x8880, RZ ;  /* 0x0000888010037816 */ /* 0x008fca00000000ff */
[----:B------:R-:W-:-:S07]  /*20dd0*/  IMAD R2, R3, R18, RZ ;  /* 0x0000001203027224 */ /* 0x000fce00078e02ff */
.L_x_1029:
[----:B------:R-:W-:Y:S05]  /*20de0*/  BSYNC B1 ;  /* 0x0000000000017941 */ /* 0x000fea0003800000 */
.L_x_1028:
[----:B------:R-:W-:Y:S01]  /*20df0*/  @!P3 IMAD R139, R139, R17, R2 ;  /* 0x000000118b8bb224 */ /* 0x000fe200078e0202 */
[----:B------:R-:W-:Y:S04]  /*20e00*/  BSSY B1, `(.L_x_1030) ;  /* 0x0000006000017945 */ /* 0x000fe80003800000 */
[----:B------:R0:W-:Y:S01]  /*20e10*/  @!P3 STG.E.U8 desc[UR36][R8.64+0x1e1], R139 ;  /* 0x0001e18b0800b986 */ /* 0x0001e2000c101124 */
[----:B------:R-:W-:Y:S05]  /*20e20*/  @P5 BRA `(.L_x_1031) ;  /* 0x00000000000c5947 */ /* 0x000fea0003800000 */
[----:B------:R-:W3:Y:S02]  /*20e30*/  LDG.E.U8 R16, desc[UR36][R14.64+0x1e8] ;  /* 0x0001e8240e107981 */ /* 0x000ee4000c1e1100 */
[----:B---3--:R-:W-:-:S05]  /*20e40*/  PRMT R3, R16, 0x8880, RZ ;  /* 0x0000888010037816 */ /* 0x008fca00000000ff */
[----:B------:R-:W-:-:S07]  /*20e50*/  IMAD R2, R3, R18, RZ ;  /* 0x0000001203027224 */ /* 0x000fce00078e02ff */
.L_x_1031:
[----:B------:R-:W-:Y:S05]  /*20e60*/  BSYNC B1 ;  /* 0x0000000000017941 */ /* 0x000fea0003800000 */
.L_x_1030:
[----:B---3--:R-:W-:Y:S01]  /*20e70*/  @!P5 IMAD R3, R140, R17, R2 ;  /* 0x000000118c03d224 */ /* 0x008fe200078e0202 */
[----:B------:R-:W-:Y:S04]  /*20e80*/  BSSY B1, `(.L_x_1032) ;  /* 0x0000006000017945 */ /* 0x000fe80003800000 */
[----:B------:R3:W-:Y:S01]  /*20e90*/  @!P5 STG.E.U8 desc[UR36][R6.64+0x1e8], R3 ;  /* 0x0001e8030600d986 */ /* 0x0007e2000c101124 */
[----:B------:R-:W-:Y:S05]  /*20ea0*/  @P0 BRA `(.L_x_1033) ;  /* 0x00000000000c0947 */ /* 0x000fea0003800000 */
[----:B------:R-:W3:Y:S02]  /*20eb0*/  LDG.E.U8 R16, desc[UR36][R14.64+0x1e9] ;  /* 0x0001e9240e107981 */ /* 0x000ee4000c1e1100 */
[----:B---3--:R-:W-:-:S05]  /*20ec0*/  PRMT R3, R16, 0x8880, RZ ;  /* 0x0000888010037816 */ /* 0x008fca00000000ff */
[----:B------:R-:W-:-:S07]  /*20ed0*/  IMAD R2, R3, R18, RZ ;  /* 0x0000001203027224 */ /* 0x000fce00078e02ff */
.L_x_1033:
[----:B------:R-:W-:Y:S05]  /*20ee0*/  BSYNC B1 ;  /* 0x0000000000017941 */ /* 0x000fea0003800000 */
.L_x_1032:
        /* <DEDUP_REMOVED lines=11> */
.L_x_1035:
[----:B------:R-:W-:Y:S05]  /*20fa0*/  BSYNC B1 ;  /* 0x0000000000017941 */ /* 0x000fea0003800000 */
.L_x_1034:
[----:B---3--:R-:W-:Y:S01]  /*20fb0*/  @!P4 IMAD R3, R142, R17, R2 ;  /* 0x000000118e03c224 */ /* 0x008fe200078e0202 */
[----:B------:R-:W-:Y:S04]  /*20fc0*/  BSSY B1, `(.L_x_1036) ;  /* 0x0000006000017945 */ /* 0x000fe80003800000 */
[----:B------:R3:W-:Y:S01]  /*20fd0*/  @!P4 STG.E.U8 desc[UR36][R8.64+0x1e8], R3 ;  /* 0x0001e8030800c986 */ /* 0x0007e2000c101124 */
[----:B------:R-:W-:Y:S05]  /*20fe0*/  @P3 BRA `(.L_x_1037) ;  /* 0x00000000000c3947 */ /* 0x000fea0003800000 */
[----:B------:R-:W3:Y:S02]  /*20ff0*/  LDG.E.U8 R16, desc[UR36][R12.64+0x1e9] ;  /* 0x0001e9240c107981 */ /* 0x000ee4000c1e1100 */
[----:B---3--:R-:W-:-:S05]  /*21000*/  PRMT R3, R16, 0x8880, RZ ;  /* 0x0000888010037816 */ /* 0x008fca00000000ff */
[----:B------:R-:W-:-:S07]  /*21010*/  IMAD R2, R3, R18, RZ ;  /* 0x0000001203027224 */ /* 0x000fce00078e02ff */
.L_x_1037:
[----:B------:R-:W-:Y:S05]  /*21020*/  BSYNC B1 ;  /* 0x0000000000017941 */ /* 0x000fea0003800000 */
.L_x_1036:
[----:B------:R-:W-:Y:S01]  /*21030*/  @!P3 IMAD R143, R143, R17, R2 ;  /* 0x000000118f8fb224 */ /* 0x000fe200078e0202 */
[----:B------:R-:W-:Y:S04]  /*21040*/  BSSY B1, `(.L_x_1038) ;  /* 0x0000006000017945 */ /* 0x000fe80003800000 */
[----:B------:R0:W-:Y:S01]  /*21050*/  @!P3 STG.E.U8 desc[UR36][R8.64+0x1e9], R143 ;  /* 0x0001e98f0800b986 */ /* 0x0001e2000c101124 */
[----:B------:R-:W-:Y:S05]  /*21060*/  @P5 BRA `(.L_x_1039) ;  /* 0x00000000000c5947 */ /* 0x000fea0003800000 */
[----:B------:R-:W3:Y:S02]  /*21070*/  LDG.E.U8 R16, desc[UR36][R14.64+0x1f0] ;  /* 0x0001f0240e107981 */ /* 0x000ee4000c1e1100 */
[----:B---3--:R-:W-:-:S05]  /*21080*/  PRMT R3, R16, 0x8880, RZ ;  /* 0x0000888010037816 */ /* 0x008fca00000000ff */
[----:B------:R-:W-:-:S07]  /*21090*/  IMAD R2, R3, R18, RZ ;  /* 0x0000001203027224 */ /* 0x000fce00078e02ff */
.L_x_1039:
[----:B------:R-:W-:Y:S05]  /*210a0*/  BSYNC B1 ;  /* 0x0000000000017941 */ /* 0x000fea0003800000 */
.L_x_1038:
[----:B---3--:R-:W-:Y:S01]  /*210b0*/  @!P5 IMAD R3, R144, R17, R2 ;  /* 0x000000119003d224 */ /* 0x008fe200078e0202 */
[----:B------:R-:W-:Y:S04]  /*210c0*/  BSSY B1, `(.L_x_1040) ;  /* 0x0000006000017945 */ /* 0x000fe80003800000 */
[----:B------:R3:W-:Y:S01]  /*210d0*/  @!P5 STG.E.U8 desc[UR36][R6.64+0x1f0], R3 ;  /* 0x0001f0030600d986 */ /* 0x0007e2000c101124 */
[----:B------:R-:W-:Y:S05]  /*210e0*/  @P0 BRA `(.L_x_1041) ;  /* 0x00000000000c0947 */ /* 0x000fea0003800000 */
[----:B------:R-:W3:Y:S02]  /*210f0*/  LDG.E.U8 R16, desc[UR36][R14.64+0x1f1] ;  /* 0x0001f1240e107981 */ /* 0x000ee4000c1e1100 */
[----:B---3--:R-:W-:-:S05]  /*21100*/  PRMT R3, R16, 0x8880, RZ ;  /* 0x0000888010037816 */ /* 0x008fca00000000ff */
[----:B------:R-:W-:-:S07]  /*21110*/  IMAD R2, R3, R18, RZ ;  /* 0x0000001203027224 */ /* 0x000fce00078e02ff */
.L_x_1041:
[----:B------:R-:W-:Y:S05]  /*21120*/  BSYNC B1 ;  /* 0x0000000000017941 */ /* 0x000fea0003800000 */
.L_x_1040:
[C---:B------:R-:W-:Y:S01]  /*21130*/  ISETP.LT.OR P4, PT, R0.reuse, 0x1f1, !P2 ;  /* 0x000001f10000780c */ /* 0x040fe20005781670 */
[----:B------:R-:W-:Y:S01]  /*21140*/  @!P0 IMAD R145, R145, R17, R2 ;  /* 0x0000001191918224 */ /* 0x000fe200078e0202 */
[----:B------:R-:W-:Y:S01]  /*21150*/  BSSY B1, `(.L_x_1042) ;  /* 0x000000a000017945 */ /* 0x000fe20003800000 */
[C---:B------:R-:W-:Y:S02]  /*21160*/  ISETP.LT.OR P3, PT, R0.reuse, 0x1f2, !P2 ;  /* 0x000001f20000780c */ /* 0x040fe40005761670 */
[C---:B------:R-:W-:Y:S01]  /*21170*/  ISETP.LT.OR P5, PT, R0.reuse, 0x1f9, !P2 ;  /* 0x000001f90000780c */ /* 0x040fe200057a1670 */
[----:B------:R0:W-:Y:S01]  /*21180*/  @!P0 STG.E.U8 desc[UR36][R6.64+0x1f1], R145 ;  /* 0x0001f19106008986 */ /* 0x0001e2000c101124 */
[C---:B------:R-:W-:Y:S02]  /*21190*/  ISETP.LT.OR P0, PT, R0.reuse, 0x1f9, !P1 ;  /* 0x000001f90000780c */ /* 0x040fe40004f01670 */
[----:B------:R-:W-:-:S04]  /*211a0*/  ISETP.LT.OR P1, PT, R0, 0x1fa, !P1 ;  /* 0x000001fa0000780c */ /* 0x000fc80004f21670 */
[----:B------:R-:W-:Y:S09]  /*211b0*/  @P4 BRA `(.L_x_1043) ;  /* 0x00000000000c4947 */ /* 0x000ff20003800000 */
[----:B------:R-:W3:Y:S02]  /*211c0*/  LDG.E.U8 R16, desc[UR36][R12.64+0x1f0] ;  /* 0x0001f0240c107981 */ /* 0x000ee4000c1e1100 */
[----:B---3--:R-:W-:-:S05]  /*211d0*/  PRMT R3, R16, 0x8880, RZ ;  /* 0x0000888010037816 */ /* 0x008fca00000000ff */
[----:B------:R-:W-:-:S07]  /*211e0*/  IMAD R2, R3, R18, RZ ;  /* 0x0000001203027224 */ /* 0x000fce00078e02ff */
.L_x_1043:
[----:B------:R-:W-:Y:S05]  /*211f0*/  BSYNC B1 ;  /* 0x0000000000017941 */ /* 0x000fea0003800000 */
.L_x_1042:
[----:B---3--:R-:W-:Y:S01]  /*21200*/  @!P4 IMAD R3, R146, R17, R2 ;  /* 0x000000119203c224 */ /* 0x008fe200078e0202 */
[----:B------:R-:W-:Y:S04]  /*21210*/  BSSY B1, `(.L_x_1044) ;  /* 0x0000006000017945 */ /* 0x000fe80003800000 */
[----:B------:R3:W-:Y:S01]  /*21220*/  @!P4 STG.E.U8 desc[UR36][R8.64+0x1f0], R3 ;  /* 0x0001f0030800c986 */ /* 0x0007e2000c101124 */
[----:B------:R-:W-:Y:S05]  /*21230*/  @P3 BRA `(.L_x_1045) ;  /* 0x00000000000c3947 */ /* 0x000fea0003800000 */
[----:B------:R-:W3:Y:S02]  /*21240*/  LDG.E.U8 R16, desc[UR36][R12.64+0x1f1] ;  /* 0x0001f1240c107981 */ /* 0x000ee4000c1e1100 */
[----:B---3--:R-:W-:-:S05]  /*21250*/  PRMT R3, R16, 0x8880, RZ ;  /* 0x0000888010037816 */ /* 0x008fca00000000ff */
[----:B------:R-:W-:-:S07]  /*21260*/  IMAD R2, R3, R18, RZ ;  /* 0x0000001203027224 */ /* 0x000fce00078e02ff */
.L_x_1045:
[----:B------:R-:W-:Y:S05]  /*21270*/  BSYNC B1 ;  /* 0x0000000000017941 */ /* 0x000fea0003800000 */
.L_x_1044:
[----:B------:R-:W-:Y:S01]  /*21280*/  @!P3 IMAD R147, R147, R17, R2 ;  /* 0x000000119393b224 */ /* 0x000fe200078e0202 */
[----:B------:R-:W-:Y:S04]  /*21290*/  BSSY B1, `(.L_x_1046) ;  /* 0x0000006000017945 */ /* 0x000fe80003800000 */
[----:B------:R0:W-:Y:S01]  /*212a0*/  @!P3 STG.E.U8 desc[UR36][R8.64+0x1f1], R147 ;  /* 0x0001f1930800b986 */ /* 0x0001e2000c101124 */
[----:B------:R-:W-:Y:S05]  /*212b0*/  @P0 BRA `(.L_x_1047) ;  /* 0x00000000000c0947 */ /* 0x000fea0003800000 */
[----:B------:R-:W3:Y:S02]  /*212c0*/  LDG.E.U8 R16, desc[UR36][R14.64+0x1f8] ;  /* 0x0001f8240e107981 */ /* 0x000ee4000c1e1100 */
[----:B---3--:R-:W-:-:S05]  /*212d0*/  PRMT R3, R16, 0x8880, RZ ;  /* 0x0000888010037816 */ /* 0x008fca00000000ff */
[----:B------:R-:W-:-:S07]  /*212e0*/  IMAD R2, R3, R18, RZ ;  /* 0x0000001203027224 */ /* 0x000fce00078e02ff */
.L_x_1047:
[----:B------:R-:W-:Y:S05]  /*212f0*/  BSYNC B1 ;  /* 0x0000000000017941 */ /* 0x000fea0003800000 */
.L_x_1046:
[----:B---3--:R-:W-:Y:S01]  /*21300*/  @!P0 IMAD R3, R148, R17, R2 ;  /* 0x0000001194038224 */ /* 0x008fe200078e0202 */
[----:B------:R-:W-:Y:S04]  /*21310*/  BSSY B1, `(.L_x_1048) ;  /* 0x0000006000017945 */ /* 0x000fe80003800000 */
[----:B------:R3:W-:Y:S01]  /*21320*/  @!P0 STG.E.U8 desc[UR36][R6.64+0x1f8], R3 ;  /* 0x0001f80306008986 */ /* 0x0007e2000c101124 */
[----:B------:R-:W-:Y:S05]  /*21330*/  @P1 BRA `(.L_x_1049) ;  /* 0x00000000000c1947 */ /* 0x000fea0003800000 */
[----:B------:R-:W3:Y:S02]  /*21340*/  LDG.E.U8 R16, desc[UR36][R14.64+0x1f9] ;  /* 0x0001f9240e107981 */ /* 0x000ee4000c1e1100 */
[----:B---3--:R-:W-:-:S05]  /*21350*/  PRMT R3, R16, 0x8880, RZ ;  /* 0x0000888010037816 */ /* 0x008fca00000000ff */
[----:B------:R-:W-:-:S07]  /*21360*/  IMAD R2, R3, R18, RZ ;  /* 0x0000001203027224 */ /* 0x000fce00078e02ff */
.L_x_1049:
[----:B------:R-:W-:Y:S05]  /*21370*/  BSYNC B1 ;  /* 0x0000000000017941 */ /* 0x000fea0003800000 */
.L_x_1048:
[----:B------:R-:W-:Y:S01]  /*21380*/  @!P1 IMAD R149, R149, R17, R2 ;  /* 0x0000001195959224 */ /* 0x000fe200078e0202 */
[----:B------:R-:W-:Y:S04]  /*21390*/  BSSY B1, `(.L_x_1050) ;  /* 0x0000006000017945 */ /* 0x000fe80003800000 */
[----:B------:R0:W-:Y:S01]  /*213a0*/  @!P1 STG.E.U8 desc[UR36][R6.64+0x1f9], R149 ;  /* 0x0001f99506009986 */ /* 0x0001e2000c101124 */
[----:B------:R-:W-:Y:S05]  /*213b0*/  @P5 BRA `(.L_x_1051) ;  /* 0x00000000000c5947 */ /* 0x000fea0003800000 */
[----:B------:R-:W3:Y:S02]  /*213c0*/  LDG.E.U8 R16, desc[UR36][R12.64+0x1f8] ;  /* 0x0001f8240c107981 */ /* 0x000ee4000c1e1100 */
[----:B---3--:R-:W-:-:S05]  /*213d0*/  PRMT R3, R16, 0x8880, RZ ;  /* 0x0000888010037816 */ /* 0x008fca00000000ff */
[----:B------:R-:W-:-:S07]  /*213e0*/  IMAD R2, R3, R18, RZ ;  /* 0x0000001203027224 */ /* 0x000fce00078e02ff */
.L_x_1051:
[----:B------:R-:W-:Y:S05]  /*213f0*/  BSYNC B1 ;  /* 0x0000000000017941 */ /* 0x000fea0003800000 */
.L_x_1050:
[----:B---3--:R-:W-:Y:S01]  /*21400*/  @!P5 IMAD R3, R150, R17, R2 ;  /* 0x000000119603d224 */ /* 0x008fe200078e0202 */
[----:B------:R-:W-:Y:S01]  /*21410*/  ISETP.LT.OR P2, PT, R0, 0x1fa, !P2 ;  /* 0x000001fa0000780c */ /* 0x000fe20005741670 */
[----:B------:R-:W-:Y:S03]  /*21420*/  BSSY B1, `(.L_x_1052) ;  /* 0x0000006000017945 */ /* 0x000fe60003800000 */
[----:B------:R3:W-:Y:S09]  /*21430*/  @!P5 STG.E.U8 desc[UR36][R8.64+0x1f8], R3 ;  /* 0x0001f8030800d986 */ /* 0x0007f2000c101124 */
[----:B------:R-:W-:Y:S05]  /*21440*/  @P2 BRA `(.L_x_1053) ;  /* 0x00000000000c2947 */ /* 0x000fea0003800000 */
[----:B------:R-:W3:Y:S02]  /*21450*/  LDG.E.U8 R16, desc[UR36][R12.64+0x1f9] ;  /* 0x0001f9240c107981 */ /* 0x000ee4000c1e1100 */
[----:B---3--:R-:W-:-:S05]  /*21460*/  PRMT R3, R16, 0x8880, RZ ;  /* 0x0000888010037816 */ /* 0x008fca00000000ff */
[----:B------:R-:W-:-:S07]  /*21470*/  IMAD R2, R3, R18, RZ ;  /* 0x0000001203027224 */ /* 0x000fce00078e02ff */
.L_x_1053:
[----:B------:R-:W-:Y:S05]  /*21480*/  BSYNC B1 ;  /* 0x0000000000017941 */ /* 0x000fea0003800000 */
.L_x_1052:
[----:B------:R-:W-:Y:S01]  /*21490*/  IMAD R151, R151, R17, R2 ;  /* 0x0000001197977224 */ /* 0x000fe200078e0202 */
[----:B------:R-:W-:Y:S06]  /*214a0*/  @P2 BRA `(.L_x_1054) ;  /* 0x0000007800182947 */ /* 0x000fec0003800000 */
[----:B------:R0:W-:Y:S01]  /*214b0*/  STG.E.U8 desc[UR36][R8.64+0x1f9], R151 ;  /* 0x0001f99708007986 */ /* 0x0001e2000c101124 */
[----:B------:R-:W-:Y:S05]  /*214c0*/  BRA `(.L_x_1054) ;  /* 0x0000007800107947 */ /* 0x000fea0003800000 */
.L_x_29:
[----:B------:R-:W2:Y:S04]  /*214d0*/  LDL.LU R2, [R1+0x400] ;  /* 0x0004000001027983 */ /* 0x000ea80000300800 */
[----:B------:R-:W3:Y:S04]  /*214e0*/  LDL.LU R3, [R1+0x408] ;  /* 0x0004080001037983 */ /* 0x000ee80000300800 */
[----:B------:R-:W4:Y:S04]  /*214f0*/  LDL.LU R235, [R1+0x498] ;  /* 0x0004980001eb7983 */ /* 0x000f280000300800 */
[----:B------:R-:W5:Y:S04]  /*21500*/  LDL.LU R234, [R1+0x49c] ;  /* 0x00049c0001ea7983 */ /* 0x000f680000300800 */
        /* <DEDUP_REMOVED lines=61> */
[----:B------:R-:W5:Y:S01]  /*218e0*/  LDL.LU R172, [R1+0x594] ;  /* 0x0005940001ac7983 */ /* 0x000f620000300800 */
[----:B------:R-:W-:-:S03]  /*218f0*/  ISETP.GE.AND P2, PT, R158, 0x1, PT ;  /* 0x000000019e00780c */ /* 0x000fc60003f46270 */
[----:B------:R-:W5:Y:S04]  /*21900*/  LDL.LU R171, [R1+0x598] ;  /* 0x0005980001ab7983 */ /* 0x000f680000300800 */
[----:B------:R-:W5:Y:S04]  /*21910*/  LDL.LU R170, [R1+0x59c] ;  /* 0x00059c0001aa7983 */ /* 0x000f680000300800 */
[----:B------:R-:W5:Y:S04]  /*21920*/  LDL.LU R169, [R1+0x5a0] ;  /* 0x0005a00001a97983 */ /* 0x000f680000300800 */
[----:B------:R-:W5:Y:S01]  /*21930*/  LDL.LU R168, [R1+0x5a4] ;  /* 0x0005a40001a87983 */ /* 0x000f620000300800 */
[----:B------:R-:W-:-:S03]  /*21940*/  ISETP.LT.OR P1, PT, R0, 0x1, !P2 ;  /* 0x000000010000780c */ /* 0x000fc60005721670 */
        /* <DEDUP_REMOVED lines=13> */
[----:B--2---:R-:W-:-:S03]  /*21a20*/  @!P1 IMAD R2, R2, R17, RZ ;  /* 0x0000001102029224 */ /* 0x004fc600078e02ff */
        /* <DEDUP_REMOVED lines=9> */
[----:B------:R-:W-:-:S02]  /*21ac0*/  ISETP.LT.OR P5, PT, R0, 0x2, !P2 ;  /* 0x000000020000780c */ /* 0x000fc400057a1670 */
[----:B------:R-:W-:Y:S01]  /*21ad0*/  ISETP.GE.AND P3, PT, R158, 0x9, PT ;  /* 0x000000099e00780c */ /* 0x000fe20003f66270 */
[----:B------:R0:W-:Y:S03]  /*21ae0*/  @!P1 STG.E.U8 desc[UR36][R4.64], R2 ;  /* 0x0000000204009986 */ /* 0x0001e6000c101124 */
[C---:B------:R-:W-:Y:S02]  /*21af0*/  ISETP.LT.OR P0, PT, R0.reuse, 0x1, !P3 ;  /* 0x000000010000780c */ /* 0x040fe40005f01670 */
[C---:B------:R-:W-:Y:S01]  /*21b00*/  ISETP.LT.OR P4, PT, R0.reuse, 0x2, !P3 ;  /* 0x000000020000780c */ /* 0x040fe20005f81670 */
[----:B0-----:R-:W3:Y:S01]  /*21b10*/  LDL.LU R2, [R1+0x404] ;  /* 0x0004040001027983 */ /* 0x001ee20000300800 */
[----:B------:R-:W-:-:S03]  /*21b20*/  ISETP.LT.OR P1, PT, R0, 0x9, !P2 ;  /* 0x000000090000780c */ /* 0x000fc60005721670 */
[----:B---3--:R-:W-:-:S05]  /*21b30*/  @!P5 IMAD R2, R2, R17, RZ ;  /* 0x000000110202d224 */ /* 0x008fca00078e02ff */
[----:B------:R0:W-:Y:S04]  /*21b40*/  @!P5 STG.E.U8 desc[UR36][R4.64+0x1], R2 ;  /* 0x000001020400d986 */ /* 0x0001e8000c101124 */
[----:B0-----:R-:W3:Y:S01]  /*21b50*/  LDL.LU R2, [R1+0x40c] ;  /* 0x00040c0001027983 */ /* 0x001ee20000300800 */
[----:B------:R-:W-:Y:S01]  /*21b60*/  @!P0 IMAD R3, R3, R17, RZ ;  /* 0x0000001103038224 */ /* 0x000fe200078e02ff */
[----:B------:R-:W-:-:S04]  /*21b70*/  ISETP.LT.OR P5, PT, R0, 0xa, !P2 ;  /* 0x0000000a0000780c */ /* 0x000fc800057a1670 */
[----:B------:R0:W-:Y:S04]  /*21b80*/  @!P0 STG.E.U8 desc[UR36][R10.64], R3 ;  /* 0x000000030a008986 */ /* 0x0001e8000c101124 */
[----:B0-----:R-:W4:Y:S01]  /*21b90*/  LDL.LU R3, [R1+0x418] ;  /* 0x0004180001037983 */ /* 0x001f220000300800 */
[----:B---3--:R-:W-:-:S05]  /*21ba0*/  @!P4 IMAD R2, R2, R17, RZ ;  /* 0x000000110202c224 */ /* 0x008fca00078e02ff */
[----:B------:R0:W-:Y:S04]  /*21bb0*/  @!P4 STG.E.U8 desc[UR36][R10.64+0x1], R2 ;  /* 0x000001020a00c986 */ /* 0x0001e8000c101124 */
[----:B0-----:R-:W3:Y:S02]  /*21bc0*/  LDL.LU R2, [R1+0x410] ;  /* 0x0004100001027983 */ /* 0x001ee40000300800 */
[----:B---3--:R-:W-:-:S05]  /*21bd0*/  @!P1 IMAD R2, R2, R17, RZ ;  /* 0x0000001102029224 */ /* 0x008fca00078e02ff */
[----:B------:R0:W-:Y:S04]  /*21be0*/  @!P1 STG.E.U8 desc[UR36][R4.64+0x8], R2 ;  /* 0x0000080204009986 */ /* 0x0001e8000c101124 */
[----:B0-----:R-:W3:Y:S01]  /*21bf0*/  LDL.LU R2, [R1+0x414] ;  /* 0x0004140001027983 */ /* 0x001ee20000300800 */
[C---:B------:R-:W-:Y:S02]  /*21c00*/  ISETP.LT.OR P0, PT, R0.reuse, 0x9, !P3 ;  /* 0x000000090000780c */ /* 0x040fe40005f01670 */
[----:B------:R-:W-:Y:S01]  /*21c10*/  ISETP.LT.OR P4, PT, R0, 0xa, !P3 ;  /* 0x0000000a0000780c */ /* 0x000fe20005f81670 */
[----:B---3--:R-:W-:-:S05]  /*21c20*/  @!P5 IMAD R2, R2, R17, RZ ;  /* 0x000000110202d224 */ /* 0x008fca00078e02ff */
[----:B------:R0:W-:Y:S04]  /*21c30*/  @!P5 STG.E.U8 desc[UR36][R4.64+0x9], R2 ;  /* 0x000009020400d986 */ /* 0x0001e8000c101124 */
[----:B0-----:R-:W3:Y:S01]  /*21c40*/  LDL.LU R2, [R1+0x41c] ;  /* 0x00041c0001027983 */ /* 0x001ee20000300800 */
[----:B----4-:R-:W-:-:S05]  /*21c50*/  @!P0 IMAD R3, R3, R17, RZ ;  /* 0x0000001103038224 */ /* 0x010fca00078e02ff */
[----:B------:R0:W-:Y:S04]  /*21c60*/  @!P0 STG.E.U8 desc[UR36][R10.64+0x8], R3 ;  /* 0x000008030a008986 */ /* 0x0001e8000c101124 */
[----:B0-----:R-:W4:Y:S01]  /*21c70*/  LDL.LU R3, [R1+0x428] ;  /* 0x0004280001037983 */ /* 0x001f220000300800 */
[----:B---3--:R-:W-:-:S05]  /*21c80*/  @!P4 IMAD R2, R2, R17, RZ ;  /* 0x000000110202c224 */ /* 0x008fca00078e02ff */
[----:B------:R0:W-:Y:S04]  /*21c90*/  @!P4 STG.E.U8 desc[UR36][R10.64+0x9], R2 ;  /* 0x000009020a00c986 */ /* 0x0001e8000c101124 */
[----:B0-----:R-:W3:Y:S01]  /*21ca0*/  LDL.LU R2, [R1+0x420] ;  /* 0x0004200001027983 */ /* 0x001ee20000300800 */
[C---:B------:R-:W-:Y:S02]  /*21cb0*/  ISETP.LT.OR P1, PT, R0.reuse, 0x11, !P2 ;  /* 0x000000110000780c */ /* 0x040fe40005721670 */
[----:B------:R-:W-:-:S11]  /*21cc0*/  ISETP.LT.OR P5, PT, R0, 0x12, !P2 ;  /* 0x000000120000780c */ /* 0x000fd600057a1670 */
        /* <DEDUP_REMOVED lines=111> */
[C---:B------:R-:W-:Y:S02]  /*223c0*/  ISETP.LT.OR P1, PT, R0.reuse, 0x49, !P2 ;  /* 0x000000490000780c */ /* 0x040fe40005721670 */
[C---:B------:R-:W-:Y:S02]  /*223d0*/  ISETP.LT.OR P4, PT, R0.reuse, 0x4a, !P3 ;  /* 0x0000004a0000780c */ /* 0x040fe40005f81670 */
[----:B------:R-:W-:-:S09]  /*223e0*/  ISETP.LT.OR P0, PT, R0, 0x49, !P3 ;  /* 0x000000490000780c */ /* 0x000fd20005f01670 */
[----:B----4-:R-:W-:-:S05]  /*223f0*/  @!P1 IMAD R3, R3, R17, RZ ;  /* 0x0000001103039224 */ /* 0x010fca00078e02ff */
[----:B------:R0:W-:Y:S01]  /*22400*/  @!P1 STG.E.U8 desc[UR36][R4.64+0x48], R3 ;  /* 0x0000480304009986 */ /* 0x0001e2000c101124 */
[----:B------:R-:W-:Y:S01]  /*22410*/  ISETP.LT.OR P1, PT, R0, 0x51, !P2 ;  /* 0x000000510000780c */ /* 0x000fe20005721670 */
[-C--:B0-----:R-:W-:Y:S02]  /*22420*/  @!P0 IMAD R3, R235, R17.reuse, RZ ;  /* 0x00000011eb038224 */ /* 0x081fe400078e02ff */
[----:B---3--:R-:W-:-:S05]  /*22430*/  @!P5 IMAD R2, R2, R17, RZ ;  /* 0x000000110202d224 */ /* 0x008fca00078e02ff */
[----:B------:R5:W-:Y:S01]  /*22440*/  @!P5 STG.E.U8 desc[UR36][R4.64+0x49], R2 ;  /* 0x000049020400d986 */ /* 0x000be2000c101124 */
[----:B------:R-:W-:Y:S01]  /*22450*/  ISETP.LT.OR P5, PT, R0, 0x52, !P2 ;  /* 0x000000520000780c */ /* 0x000fe200057a1670 */
[----:B-----5:R-:W-:-:S05]  /*22460*/  @!P4 IMAD R2, R234, R17, RZ ;  /* 0x00000011ea02c224 */ /* 0x020fca00078e02ff */
[----:B------:R0:W-:Y:S01]  /*22470*/  @!P4 STG.E.U8 desc[UR36][R10.64+0x49], R2 ;  /* 0x000049020a00c986 */ /* 0x0001e2000c101124 */
[----:B------:R-:W-:-:S03]  /*22480*/  ISETP.LT.OR P4, PT, R0, 0x52, !P3 ;  /* 0x000000520000780c */ /* 0x000fc60005f81670 */
[----:B------:R1:W-:Y:S01]  /*22490*/  @!P0 STG.E.U8 desc[UR36][R10.64+0x48], R3 ;  /* 0x000048030a008986 */ /* 0x0003e2000c101124 */
[----:B------:R-:W-:Y:S02]  /*224a0*/  ISETP.LT.OR P0, PT, R0, 0x51, !P3 ;  /* 0x000000510000780c */ /* 0x000fe40005f01670 */
[-C--:B0-----:R-:W-:Y:S02]  /*224b0*/  @!P5 IMAD R2, R232, R17.reuse, RZ ;  /* 0x00000011e802d224 */ /* 0x081fe400078e02ff */
[----:B-1----:R-:W-:-:S03]  /*224c0*/  @!P1 IMAD R3, R233, R17, RZ ;  /* 0x00000011e9039224 */ /* 0x002fc600078e02ff */
[----:B------:R0:W-:Y:S01]  /*224d0*/  @!P5 STG.E.U8 desc[UR36][R4.64+0x51], R2 ;  /* 0x000051020400d986 */ /* 0x0001e2000c101124 */
[----:B------:R-:W-:-:S03]  /*224e0*/  ISETP.LT.OR P5, PT, R0, 0x5a, !P2 ;  /* 0x0000005a0000780c */ /* 0x000fc600057a1670 */
[----:B------:R1:W-:Y:S01]  /*224f0*/  @!P1 STG.E.U8 desc[UR36][R4.64+0x50], R3 ;  /* 0x0000500304009986 */ /* 0x0003e2000c101124 */
[----:B------:R-:W-:Y:S01]  /*22500*/  ISETP.LT.OR P1, PT, R0, 0x59, !P2 ;  /* 0x000000590000780c */ /* 0x000fe20005721670 */
[----:B0-----:R-:W-:-:S05]  /*22510*/  @!P4 IMAD R2, R230, R17, RZ ;  /* 0x00000011e602c224 */ /* 0x001fca00078e02ff */
[----:B------:R0:W-:Y:S01]  /*22520*/  @!P4 STG.E.U8 desc[UR36][R10.64+0x51], R2 ;  /* 0x000051020a00c986 */ /* 0x0001e2000c101124 */
[----:B------:R-:W-:Y:S01]  /*22530*/  ISETP.LT.OR P4, PT, R0, 0x5a, !P3 ;  /* 0x0000005a0000780c */ /* 0x000fe20005f81670 */
[----:B-1----:R-:W-:-:S05]  /*22540*/  @!P0 IMAD R3, R231, R17, RZ ;  /* 0x00000011e7038224 */ /* 0x002fca00078e02ff */
[----:B------:R1:W-:Y:S01]  /*22550*/  @!P0 STG.E.U8 desc[UR36][R10.64+0x50], R3 ;  /* 0x000050030a008986 */ /* 0x0003e2000c101124 */
[----:B0-----:R-:W-:Y:S01]  /*22560*/  @!P5 IMAD R2, R228, R17, RZ ;  /* 0x00000011e402d224 */ /* 0x001fe200078e02ff */
[----:B------:R-:W-:-:S04]  /*22570*/  ISETP.LT.OR P0, PT, R0, 0x59, !P3 ;  /* 0x000000590000780c */ /* 0x000fc80005f01670 */
        /* <DEDUP_REMOVED lines=217> */
[----:B-1----:R-:W-:Y:S01]  /*23310*/  @!P1 IMAD R3, R155, R17, RZ ;  /* 0x000000119b039224 */ /* 0x002fe200078e02ff */
[----:B------:R-:W-:-:S04]  /*23320*/  ISETP.LT.OR P5, PT, R0, 0xf2, !P2 ;  /* 0x000000f20000780c */ /* 0x000fc800057a1670 */
[----:B------:R0:W-:Y:S01]  /*23330*/  @!P1 STG.E.U8 desc[UR36][R4.64+0xe8], R3 ;  /* 0x0000e80304009986 */ /* 0x0001e2000c101124 */
[----:B--2---:R-:W-:Y:S01]  /*23340*/  @!P4 IMAD R2, R152, R17, RZ ;  /* 0x000000119802c224 */ /* 0x004fe200078e02ff */
[----:B------:R-:W-:-:S04]  /*23350*/  ISETP.LT.OR P1, PT, R0, 0xf1, !P2 ;  /* 0x000000f10000780c */ /* 0x000fc80005721670 */
[----:B------:R1:W-:Y:S01]  /*23360*/  @!P4 STG.E.U8 desc[UR36][R10.64+0xe9], R2 ;  /* 0x0000e9020a00c986 */ /* 0x0003e2000c101124 */
[----:B------:R-:W-:Y:S01]  /*23370*/  ISETP.LT.OR P4, PT, R0, 0xf1, !P3 ;  /* 0x000000f10000780c */ /* 0x000fe20005f81670 */
[----:B0-----:R-:W-:-:S05]  /*23380*/  @!P0 IMAD R3, R153, R17, RZ ;  /* 0x0000001199038224 */ /* 0x001fca00078e02ff */
[----:B------:R0:W-:Y:S01]  /*23390*/  @!P0 STG.E.U8 desc[UR36][R10.64+0xe8], R3 ;  /* 0x0000e8030a008986 */ /* 0x0001e2000c101124 */
[----:B-1----:R-:W-:-:S06]  /*233a0*/  @!P5 IMAD R2, R22, R17, RZ ;  /* 0x000000111602d224 */ /* 0x002fcc00078e02ff */
[-C--:B------:R-:W-:Y:S02]  /*233b0*/  @!P4 IMAD R12, R12, R17.reuse, RZ ;  /* 0x000000110c0cc224 */ /* 0x080fe400078e02ff */
[----:B0-----:R-:W-:Y:S01]  /*233c0*/  @!P1 IMAD R3, R23, R17, RZ ;  /* 0x0000001117039224 */ /* 0x001fe200078e02ff */
[----:B------:R-:W-:Y:S04]  /*233d0*/  @!P5 STG.E.U8 desc[UR36][R4.64+0xf1], R2 ;  /* 0x0000f1020400d986 */ /* 0x000fe8000c101124 */
[----:B------:R-:W-:Y:S04]  /*233e0*/  @!P1 STG.E.U8 desc[UR36][R4.64+0xf0], R3 ;  /* 0x0000f00304009986 */ /* 0x000fe8000c101124 */
[----:B------:R0:W-:Y:S04]  /*233f0*/  @!P4 STG.E.U8 desc[UR36][R10.64+0xf0], R12 ;  /* 0x0000f00c0a00c986 */ /* 0x0001e8000c101124 */
[----:B0-----:R-:W2:Y:S04]  /*23400*/  LDL.LU R12, [R1+0x298] ;  /* 0x00029800010c7983 */ /* 0x001ea80000300800 */
        /* <DEDUP_REMOVED lines=51> */
[----:B------:R-:W-:-:S03]  /*23740*/  ISETP.LT.OR P0, PT, R0, 0xf2, !P3 ;  /* 0x000000f20000780c */ /* 0x000fc60005f01670 */
        /* <DEDUP_REMOVED lines=12> */
[----:B------:R-:W5:Y:S04]  /*23810*/  LDL.LU R174, [R1+0x390] ;  /* 0x0003900001ae7983 */ /* 0x000f680000300800 */
[----:B------:R-:W5:Y:S04]  /*23820*/  LDL.LU R173, [R1+0x394] ;  /* 0x0003940001ad7983 */ /* 0x000f680000300800 */
[----:B------:R-:W5:Y:S01]  /*23830*/  LDL.LU R172, [R1+0x398] ;  /* 0x0003980001ac7983 */ /* 0x000f620000300800 */
[----:B------:R-:W-:-:S03]  /*23840*/  @!P0 IMAD R2, R21, R17, RZ ;  /* 0x0000001115028224 */ /* 0x000fc600078e02ff */
[----:B------:R-:W5:Y:S01]  /*23850*/  LDL.LU R171, [R1+0x39c] ;  /* 0x00039c0001ab7983 */ /* 0x000f620000300800 */
[----:B------:R-:W-:-:S03]  /*23860*/  @!P1 IMAD R3, R20, R17, RZ ;  /* 0x0000001114039224 */ /* 0x000fc600078e02ff */
        /* <DEDUP_REMOVED lines=8> */
[----:B------:R0:W-:Y:S04]  /*238f0*/  @!P0 STG.E.U8 desc[UR36][R10.64+0xf1], R2 ;  /* 0x0000f1020a008986 */ /* 0x0001e8000c101124 */
[----:B------:R-:W5:Y:S04]  /*23900*/  LDL.LU R162, [R1+0x3bc] ;  /* 0x0003bc0001a27983 */ /* 0x000f680000300800 */
[----:B------:R-:W-:Y:S01]  /*23910*/  @!P1 STG.E.U8 desc[UR36][R4.64+0xf8], R3 ;  /* 0x0000f80304009986 */ /* 0x000fe2000c101124 */
[----:B------:R-:W-:-:S03]  /*23920*/  ISETP.LT.OR P1, PT, R0, 0xfa, !P3 ;  /* 0x000000fa0000780c */ /* 0x000fc60005f21670 */
[----:B------:R-:W5:Y:S01]  /*23930*/  LDL.LU R161, [R1+0x3c0] ;  /* 0x0003c00001a17983 */ /* 0x000f620000300800 */
[----:B0-----:R-:W-:-:S03]  /*23940*/  @!P5 IMAD R2, R15, R17, RZ ;  /* 0x000000110f02d224 */ /* 0x001fc600078e02ff */
        /* <DEDUP_REMOVED lines=8> */
[----:B------:R0:W-:Y:S04]  /*239d0*/  @!P5 STG.E.U8 desc[UR36][R4.64+0xf9], R2 ;  /* 0x0000f9020400d986 */ /* 0x0001e8000c101124 */
[----:B------:R-:W5:Y:S04]  /*239e0*/  LDL.LU R23, [R1+0x3e4] ;  /* 0x0003e40001177983 */ /* 0x000f680000300800 */
[----:B------:R-:W5:Y:S01]  /*239f0*/  LDL.LU R22, [R1+0x3e8] ;  /* 0x0003e80001167983 */ /* 0x000f620000300800 */
[----:B0-----:R-:W-:-:S03]  /*23a00*/  @!P4 IMAD R2, R14, R17, RZ ;  /* 0x000000110e02c224 */ /* 0x001fc600078e02ff */
[----:B------:R-:W5:Y:S01]  /*23a10*/  LDL.LU R21, [R1+0x3ec] ;  /* 0x0003ec0001157983 */ /* 0x000f620000300800 */
[----:B------:R-:W-:-:S03]  /*23a20*/  @!P1 IMAD R3, R13, R17, RZ ;  /* 0x000000110d039224 */ /* 0x000fc600078e02ff */
[----:B------:R-:W5:Y:S04]  /*23a30*/  LDL.LU R20, [R1+0x3f0] ;  /* 0x0003f00001147983 */ /* 0x000f680000300800 */
[----:B------:R-:W5:Y:S04]  /*23a40*/  LDL.LU R15, [R1+0x3f4] ;  /* 0x0003f400010f7983 */ /* 0x000f680000300800 */
[----:B------:R-:W5:Y:S04]  /*23a50*/  LDL.LU R14, [R1+0x3f8] ;  /* 0x0003f800010e7983 */ /* 0x000f680000300800 */
[----:B------:R-:W5:Y:S04]  /*23a60*/  LDL.LU R13, [R1+0x3fc] ;  /* 0x0003fc00010d7983 */ /* 0x000f680000300800 */
[----:B------:R0:W-:Y:S04]  /*23a70*/  @!P4 STG.E.U8 desc[UR36][R10.64+0xf8], R2 ;  /* 0x0000f8020a00c986 */ /* 0x0001e8000c101124 */
[----:B0-----:R-:W2:Y:S01]  /*23a80*/  LDL.LU R2, [R1+0x200] ;  /* 0x0002000001027983 */ /* 0x001ea20000300800 */
[----:B------:R-:W-:-:S04]  /*23a90*/  ISETP.GE.AND P0, PT, R158, 0x81, PT ;  /* 0x000000819e00780c */ /* 0x000fc80003f06270 */
[----:B------:R-:W-:Y:S01]  /*23aa0*/  ISETP.LT.OR P5, PT, R0, 0x1, !P0 ;  /* 0x000000010000780c */ /* 0x000fe200047a1670 */
[----:B------:R0:W-:Y:S01]  /*23ab0*/  @!P1 STG.E.U8 desc[UR36][R10.64+0xf9], R3 ;  /* 0x0000f9030a009986 */ /* 0x0001e2000c101124 */
[----:B------:R-:W-:-:S03]  /*23ac0*/  ISETP.GE.AND P1, PT, R158, 0x89, PT ;  /* 0x000000899e00780c */ /* 0x000fc60003f26270 */
[----:B0-----:R-:W3:Y:S04]  /*23ad0*/  LDL.LU R3, [R1+0x294] ;  /* 0x0002940001037983 */ /* 0x001ee80000300800 */
[----:B------:R-:W4:Y:S04]  /*23ae0*/  LDL.LU R158, [R1+0x290] ;  /* 0x00029000019e7983 */ /* 0x000f280000300800 */
[----:B--2---:R-:W-:-:S05]  /*23af0*/  @!P5 IMAD R2, R2, R17, RZ ;  /* 0x000000110202d224 */ /* 0x004fca00078e02ff */
[----:B------:R0:W-:Y:S04]  /*23b00*/  @!P5 STG.E.U8 desc[UR36][R6.64], R2 ;  /* 0x000000020600d986 */ /* 0x0001e8000c101124 */
[----:B0-----:R-:W2:Y:S01]  /*23b10*/  LDL.LU R2, [R1+0x204] ;  /* 0x0002040001027983 */ /* 0x001ea20000300800 */
[C---:B------:R-:W-:Y:S02]  /*23b20*/  ISETP.LT.OR P4, PT, R0.reuse, 0x2, !P0 ;  /* 0x000000020000780c */ /* 0x040fe40004781670 */
[----:B------:R-:W-:-:S11]  /*23b30*/  ISETP.LT.OR P5, PT, R0, 0x1, !P1 ;  /* 0x000000010000780c */ /* 0x000fd60004fa1670 */
[----:B--2---:R-:W-:-:S05]  /*23b40*/  @!P4 IMAD R2, R2, R17, RZ ;  /* 0x000000110202c224 */ /* 0x004fca00078e02ff */
[----:B------:R0:W-:Y:S04]  /*23b50*/  @!P4 STG.E.U8 desc[UR36][R6.64+0x1], R2 ;  /* 0x000001020600c986 */ /* 0x0001e8000c101124 */
[----:B0-----:R-:W2:Y:S01]  /*23b60*/  LDL.LU R2, [R1+0x208] ;  /* 0x0002080001027983 */ /* 0x001ea20000300800 */
[----:B------:R-:W-:Y:S01]  /*23b70*/  ISETP.LT.OR P4, PT, R0, 0x2, !P1 ;  /* 0x000000020000780c */ /* 0x000fe20004f81670 */
[----:B--2---:R-:W-:-:S05]  /*23b80*/  @!P5 IMAD R2, R2, R17, RZ ;  /* 0x000000110202d224 */ /* 0x004fca00078e02ff */
[----:B------:R0:W-:Y:S04]  /*23b90*/  @!P5 STG.E.U8 desc[UR36][R8.64], R2 ;  /* 0x000000020800d986 */ /* 0x0001e8000c101124 */
[----:B0-----:R-:W2:Y:S01]  /*23ba0*/  LDL.LU R2, [R1+0x20c] ;  /* 0x00020c0001027983 */ /* 0x001ea20000300800 */
[----:B------:R-:W-:Y:S02]  /*23bb0*/  ISETP.LT.OR P5, PT, R0, 0x9, !P0 ;  /* 0x000000090000780c */ /* 0x000fe400047a1670 */
        /* <DEDUP_REMOVED lines=129> */
[----:B------:R4:W-:Y:S01]  /*243d0*/  @!P4 STG.E.U8 desc[UR36][R8.64+0x41], R2 ;  /* 0x000041020800c986 */ /* 0x0009e2000c101124 */
[----:B------:R-:W-:-:S05]  /*243e0*/  ISETP.LT.OR P4, PT, R0, 0x4a, !P0 ;  /* 0x0000004a0000780c */ /* 0x000fca0004781670 */
[-C--:B----4-:R-:W-:Y:S02]  /*243f0*/  @!P5 IMAD R2, R158, R17.reuse, RZ ;  /* 0x000000119e02d224 */ /* 0x090fe400078e02ff */
[----:B------:R-:W2:Y:S04]  /*24400*/  LDL.LU R158, [R1+0x90] ;  /* 0x00009000019e7983 */ /* 0x000ea80000300800 */
[----:B------:R3:W-:Y:S01]  /*24410*/  @!P5 STG.E.U8 desc[UR36][R6.64+0x48], R2 ;  /* 0x000048020600d986 */ /* 0x0007e2000c101124 */
[C---:B------:R-:W-:Y:S01]  /*24420*/  ISETP.LT.OR P5, PT, R0.reuse, 0x49, !P1 ;  /* 0x000000490000780c */ /* 0x040fe20004fa1670 */
[----:B---3--:R-:W-:Y:S02]  /*24430*/  @!P4 IMAD R2, R3, R17, RZ ;  /* 0x000000110302c224 */ /* 0x008fe400078e02ff */
[----:B------:R-:W3:Y:S04]  /*24440*/  LDL.LU R3, [R1+0x94] ;  /* 0x0000940001037983 */ /* 0x000ee80000300800 */
[----:B------:R0:W-:Y:S01]  /*24450*/  @!P4 STG.E.U8 desc[UR36][R6.64+0x49], R2 ;  /* 0x000049020600c986 */ /* 0x0001e2000c101124 */
[----:B------:R-:W-:-:S05]  /*24460*/  ISETP.LT.OR P4, PT, R0, 0x4a, !P1 ;  /* 0x0000004a0000780c */ /* 0x000fca0004f81670 */
[----:B0-----:R-:W-:-:S05]  /*24470*/  @!P5 IMAD R2, R12, R17, RZ ;  /* 0x000000110c02d224 */ /* 0x001fca00078e02ff */
[----:B------:R0:W-:Y:S01]  /*24480*/  @!P5 STG.E.U8 desc[UR36][R8.64+0x48], R2 ;  /* 0x000048020800d986 */ /* 0x0001e2000c101124 */
[----:B------:R-:W-:Y:S02]  /*24490*/  ISETP.LT.OR P5, PT, R0, 0x51, !P0 ;  /* 0x000000510000780c */ /* 0x000fe400047a1670 */
[----:B0-----:R-:W-:-:S05]  /*244a0*/  @!P4 IMAD R2, R235, R17, RZ ;  /* 0x00000011eb02c224 */ /* 0x001fca00078e02ff */
[----:B------:R0:W-:Y:S01]  /*244b0*/  @!P4 STG.E.U8 desc[UR36][R8.64+0x49], R2 ;  /* 0x000049020800c986 */ /* 0x0001e2000c101124 */
[----:B------:R-:W-:-:S05]  /*244c0*/  ISETP.LT.OR P4, PT, R0, 0x52, !P0 ;  /* 0x000000520000780c */ /* 0x000fca0004781670 */
[----:B0-----:R-:W-:-:S05]  /*244d0*/  @!P5 IMAD R2, R234, R17, RZ ;  /* 0x00000011ea02d224 */ /* 0x001fca00078e02ff */
[----:B------:R5:W-:Y:S01]  /*244e0*/  @!P5 STG.E.U8 desc[UR36][R6.64+0x50], R2 ;  /* 0x000050020600d986 */ /* 0x000be2000c101124 */
[----:B------:R-:W-:Y:S02]  /*244f0*/  ISETP.LT.OR P5, PT, R0, 0x51, !P1 ;  /* 0x000000510000780c */ /* 0x000fe40004fa1670 */
[----:B-----5:R-:W-:-:S05]  /*24500*/  @!P4 IMAD R2, R233, R17, RZ ;  /* 0x00000011e902c224 */ /* 0x020fca00078e02ff */
        /* <DEDUP_REMOVED lines=255> */
[----:B------:R0:W-:Y:S03]  /*25500*/  @!P5 STG.E.U8 desc[UR36][R8.64+0xf8], R2 ;  /* 0x0000f8020800d986 */ /* 0x0001e6000c101124 */
[----:B0-----:R-:W-:Y:S02]  /*25510*/  @!P4 IMAD R2, R13, R17, RZ ;  /* 0x000000110d02c224 */ /* 0x001fe400078e02ff */
        /* <DEDUP_REMOVED lines=91> */
[----:B0-----:R-:W2:Y:S01]  /*25ad0*/  LDL.LU R2, [R1] ;  /* 0x0000000001027983 */ /* 0x001ea20000300800 */
[----:B------:R-:W-:-:S02]  /*25ae0*/  ISETP.LT.OR P5, PT, R0, 0x101, !P2 ;  /* 0x000001010000780c */ /* 0x000fc400057a1670 */
        /* <DEDUP_REMOVED lines=142> */
[----:B------:R0:W-:Y:S01]  /*263d0*/  @!P4 STG.E.U8 desc[UR36][R10.64+0x141], R2 ;  /* 0x000141020a00c986 */ /* 0x0001e2000c101124 */
[----:B------:R-:W-:-:S06]  /*263e0*/  ISETP.LT.OR P4, PT, R0, 0x14a, !P2 ;  /* 0x0000014a0000780c */ /* 0x000fcc0005781670 */
[----:B0-----:R-:W-:-:S05]  /*263f0*/  @!P5 IMAD R2, R158, R17, RZ ;  /* 0x000000119e02d224 */ /* 0x001fca00078e02ff */
[----:B------:R-:W-:Y:S01]  /*26400*/  @!P5 STG.E.U8 desc[UR36][R4.64+0x148], R2 ;  /* 0x000148020400d986 */ /* 0x000fe2000c101124 */
[----:B------:R-:W-:Y:S01]  /*26410*/  ISETP.LT.OR P5, PT, R0, 0x149, !P3 ;  /* 0x000001490000780c */ /* 0x000fe20005fa1670 */
[----:B---3--:R-:W-:-:S05]  /*26420*/  @!P4 IMAD R3, R3, R17, RZ ;  /* 0x000000110303c224 */ /* 0x008fca00078e02ff */
[----:B------:R0:W-:Y:S01]  /*26430*/  @!P4 STG.E.U8 desc[UR36][R4.64+0x149], R3 ;  /* 0x000149030400c986 */ /* 0x0001e2000c101124 */
[----:B------:R-:W-:-:S06]  /*26440*/  ISETP.LT.OR P4, PT, R0, 0x14a, !P3 ;  /* 0x0000014a0000780c */ /* 0x000fcc0005f81670 */
[----:B----4-:R-:W-:-:S05]  /*26450*/  @!P5 IMAD R13, R13, R17, RZ ;  /* 0x000000110d0dd224 */ /* 0x010fca00078e02ff */
[----:B------:R1:W-:Y:S01]  /*26460*/  @!P5 STG.E.U8 desc[UR36][R10.64+0x148], R13 ;  /* 0x0001480d0a00d986 */ /* 0x0003e2000c101124 */
[----:B------:R-:W-:Y:S01]  /*26470*/  ISETP.LT.OR P5, PT, R0, 0x151, !P2 ;  /* 0x000001510000780c */ /* 0x000fe200057a1670 */
[----:B-----5:R-:W-:-:S05]  /*26480*/  @!P4 IMAD R15, R15, R17, RZ ;  /* 0x000000110f0fc224 */ /* 0x020fca00078e02ff */
[----:B------:R2:W-:Y:S01]  /*26490*/  @!P4 STG.E.U8 desc[UR36][R10.64+0x149], R15 ;  /* 0x0001490f0a00c986 */ /* 0x0005e2000c101124 */
[----:B------:R-:W-:-:S06]  /*264a0*/  ISETP.LT.OR P4, PT, R0, 0x152, !P2 ;  /* 0x000001520000780c */ /* 0x000fcc0005781670 */
[----:B------:R-:W-:-:S05]  /*264b0*/  @!P5 IMAD R21, R21, R17, RZ ;  /* 0x000000111515d224 */ /* 0x000fca00078e02ff */
[----:B------:R3:W-:Y:S01]  /*264c0*/  @!P5 STG.E.U8 desc[UR36][R4.64+0x150], R21 ;  /* 0x000150150400d986 */ /* 0x0007e2000c101124 */
[----:B------:R-:W-:Y:S01]  /*264d0*/  ISETP.LT.OR P5, PT, R0, 0x151, !P3 ;  /* 0x000001510000780c */ /* 0x000fe20005fa1670 */
[----:B0-----:R-:W-:-:S05]  /*264e0*/  @!P4 IMAD R3, R12, R17, RZ ;  /* 0x000000110c03c224 */ /* 0x001fca00078e02ff */
[----:B------:R0:W-:Y:S01]  /*264f0*/  @!P4 STG.E.U8 desc[UR36][R4.64+0x151], R3 ;  /* 0x000151030400c986 */ /* 0x0001e2000c101124 */
[----:B------:R-:W-:-:S06]  /*26500*/  ISETP.LT.OR P4, PT, R0, 0x152, !P3 ;  /* 0x000001520000780c */ /* 0x000fcc0005f81670 */
[----:B-1----:R-:W-:-:S05]  /*26510*/  @!P5 IMAD R13, R235, R17, RZ ;  /* 0x00000011eb0dd224 */ /* 0x002fca00078e02ff */
[----:B------:R1:W-:Y:S01]  /*26520*/  @!P5 STG.E.U8 desc[UR36][R10.64+0x150], R13 ;  /* 0x0001500d0a00d986 */ /* 0x0003e2000c101124 */
[----:B------:R-:W-:Y:S01]  /*26530*/  ISETP.LT.OR P5, PT, R0, 0x159, !P2 ;  /* 0x000001590000780c */ /* 0x000fe200057a1670 */
[----:B--2---:R-:W-:-:S05]  /*26540*/  @!P4 IMAD R15, R234, R17, RZ ;  /* 0x00000011ea0fc224 */ /* 0x004fca00078e02ff */
[----:B------:R2:W-:Y:S01]  /*26550*/  @!P4 STG.E.U8 desc[UR36][R10.64+0x151], R15 ;  /* 0x0001510f0a00c986 */ /* 0x0005e2000c101124 */
[----:B------:R-:W-:-:S06]  /*26560*/  ISETP.LT.OR P4, PT, R0, 0x15a, !P2 ;  /* 0x0000015a0000780c */ /* 0x000fcc0005781670 */
[----:B---3--:R-:W-:-:S05]  /*26570*/  @!P5 IMAD R21, R233, R17, RZ ;  /* 0x00000011e915d224 */ /* 0x008fca00078e02ff */
        /* <DEDUP_REMOVED lines=235> */
[C---:B------:R-:W-:Y:S02]  /*27430*/  ISETP.LT.OR P5, PT, R0.reuse, 0x1f9, !P2 ;  /* 0x000001f90000780c */ /* 0x040fe400057a1670 */
[----:B------:R-:W-:Y:S01]  /*27440*/  ISETP.LT.OR P2, PT, R0, 0x1fa, !P2 ;  /* 0x000001fa0000780c */ /* 0x000fe20005741670 */
[----:B--2---:R-:W-:-:S05]  /*27450*/  @!P4 IMAD R15, R152, R17, RZ ;  /* 0x00000011980fc224 */ /* 0x004fca00078e02ff */
[----:B------:R2:W-:Y:S01]  /*27460*/  @!P4 STG.E.U8 desc[UR36][R10.64+0x1f1], R15 ;  /* 0x0001f10f0a00c986 */ /* 0x0005e2000c101124 */
[----:B------:R-:W-:-:S04]  /*27470*/  ISETP.LT.OR P4, PT, R0, 0x1f9, !P3 ;  /* 0x000001f90000780c */ /* 0x000fc80005f81670 */
[-C--:B---3--:R-:W-:Y:S02]  /*27480*/  @!P5 IMAD R21, R23, R17.reuse, RZ ;  /* 0x000000111715d224 */ /* 0x088fe400078e02ff */
[----:B------:R-:W-:Y:S01]  /*27490*/  @!P2 IMAD R23, R22, R17, RZ ;  /* 0x000000111617a224 */ /* 0x000fe200078e02ff */
[C---:B------:R-:W-:Y:S02]  /*274a0*/  ISETP.LT.OR P3, PT, R0.reuse, 0x1fa, !P3 ;  /* 0x000001fa0000780c */ /* 0x040fe40005f61670 */
[----:B------:R-:W-:Y:S01]  /*274b0*/  @!P5 STG.E.U8 desc[UR36][R4.64+0x1f8], R21 ;  /* 0x0001f8150400d986 */ /* 0x000fe2000c101124 */
[----:B------:R-:W-:-:S03]  /*274c0*/  ISETP.LT.OR P5, PT, R0, 0x101, !P0 ;  /* 0x000001010000780c */ /* 0x000fc600047a1670 */
[----:B------:R-:W-:Y:S01]  /*274d0*/  @!P2 STG.E.U8 desc[UR36][R4.64+0x1f9], R23 ;  /* 0x0001f9170400a986 */ /* 0x000fe2000c101124 */
[----:B------:R-:W-:Y:S01]  /*274e0*/  ISETP.LT.OR P2, PT, R0, 0x102, !P0 ;  /* 0x000001020000780c */ /* 0x000fe20004741670 */
[----:B0-----:R-:W-:-:S05]  /*274f0*/  @!P4 IMAD R3, R20, R17, RZ ;  /* 0x000000111403c224 */ /* 0x001fca00078e02ff */
[----:B-1----:R-:W-:-:S03]  /*27500*/  @!P3 IMAD R13, R14, R17, RZ ;  /* 0x000000110e0db224 */ /* 0x002fc600078e02ff */
[-C--:B--2---:R-:W-:Y:S01]  /*27510*/  @!P5 IMAD R15, R24, R17.reuse, RZ ;  /* 0x00000011180fd224 */ /* 0x084fe200078e02ff */
[----:B------:R0:W-:Y:S03]  /*27520*/  @!P4 STG.E.U8 desc[UR36][R10.64+0x1f8], R3 ;  /* 0x0001f8030a00c986 */ /* 0x0001e6000c101124 */
[----:B------:R-:W-:Y:S01]  /*27530*/  @!P2 IMAD R25, R25, R17, RZ ;  /* 0x000000111919a224 */ /* 0x000fe200078e02ff */
[----:B------:R-:W-:Y:S01]  /*27540*/  @!P3 STG.E.U8 desc[UR36][R10.64+0x1f9], R13 ;  /* 0x0001f90d0a00b986 */ /* 0x000fe2000c101124 */
[C---:B------:R-:W-:Y:S02]  /*27550*/  ISETP.LT.OR P4, PT, R0.reuse, 0x101, !P1 ;  /* 0x000001010000780c */ /* 0x040fe40004f81670 */
[C---:B------:R-:W-:Y:S01]  /*27560*/  ISETP.LT.OR P3, PT, R0.reuse, 0x102, !P1 ;  /* 0x000001020000780c */ /* 0x040fe20004f61670 */
[----:B------:R-:W-:Y:S01]  /*27570*/  @!P5 STG.E.U8 desc[UR36][R6.64+0x100], R15 ;  /* 0x0001000f0600d986 */ /* 0x000fe2000c101124 */
[----:B------:R-:W-:-:S03]  /*27580*/  ISETP.LT.OR P5, PT, R0, 0x109, !P0 ;  /* 0x000001090000780c */ /* 0x000fc600047a1670 */
[----:B------:R-:W-:Y:S01]  /*27590*/  @!P2 STG.E.U8 desc[UR36][R6.64+0x101], R25 ;  /* 0x000101190600a986 */ /* 0x000fe2000c101124 */
[----:B------:R-:W-:-:S05]  /*275a0*/  ISETP.LT.OR P2, PT, R0, 0x10a, !P0 ;  /* 0x0000010a0000780c */ /* 0x000fca0004741670 */
[-C--:B0-----:R-:W-:Y:S02]  /*275b0*/  @!P4 IMAD R3, R26, R17.reuse, RZ ;  /* 0x000000111a03c224 */ /* 0x081fe400078e02ff */
[-C--:B------:R-:W-:Y:S02]  /*275c0*/  @!P3 IMAD R27, R27, R17.reuse, RZ ;  /* 0x000000111b1bb224 */ /* 0x080fe400078e02ff */
[-C--:B------:R-:W-:Y:S01]  /*275d0*/  @!P5 IMAD R5, R28, R17.reuse, RZ ;  /* 0x000000111c05d224 */ /* 0x080fe200078e02ff */
[----:B------:R0:W-:Y:S03]  /*275e0*/  @!P4 STG.E.U8 desc[UR36][R8.64+0x100], R3 ;  /* 0x000100030800c986 */ /* 0x0001e6000c101124 */
[----:B------:R-:W-:Y:S01]  /*275f0*/  @!P2 IMAD R29, R29, R17, RZ ;  /* 0x000000111d1da224 */ /* 0x000fe200078e02ff */
[----:B------:R-:W-:Y:S01]  /*27600*/  @!P3 STG.E.U8 desc[UR36][R8.64+0x101], R27 ;  /* 0x0001011b0800b986 */ /* 0x000fe2000c101124 */
[----:B------:R-:W-:-:S02]  /*27610*/  ISETP.LT.OR P4, PT, R0, 0x109, !P1 ;  /* 0x000001090000780c */ /* 0x000fc40004f81670 */
        /* <DEDUP_REMOVED lines=43> */
[----:B------:R-:W-:-:S04]  /*278d0*/  @!P5 IMAD R5, R44, R17, RZ ;  /* 0x000000112c05d224 */ /* 0x000fc800078e02ff */
[----:B------:R-:W-:Y:S01]  /*278e0*/  @!P2 IMAD R45, R45, R17, RZ ;  /* 0x000000112d2da224 */ /* 0x000fe200078e02ff */
[----:B------:R0:W-:Y:S01]  /*278f0*/  @!P4 STG.E.U8 desc[UR36][R8.64+0x120], R3 ;  /* 0x000120030800c986 */ /* 0x0001e2000c101124 */
[----:B------:R-:W-:-:S03]  /*27900*/  ISETP.LT.OR P4, PT, R0, 0x129, !P1 ;  /* 0x000001290000780c */ /* 0x000fc60004f81670 */
[----:B------:R-:W-:Y:S01]  /*27910*/  @!P3 STG.E.U8 desc[UR36][R8.64+0x121], R43 ;  /* 0x0001212b0800b986 */ /* 0x000fe2000c101124 */
[----:B------:R-:W-:-:S03]  /*27920*/  ISETP.LT.OR P3, PT, R0, 0x12a, !P1 ;  /* 0x0000012a0000780c */ /* 0x000fc60004f61670 */
[----:B------:R-:W-:Y:S01]  /*27930*/  @!P2 STG.E.U8 desc[UR36][R6.64+0x129], R45 ;  /* 0x0001292d0600a986 */ /* 0x000fe2000c101124 */
[----:B------:R-:W-:-:S03]  /*27940*/  ISETP.LT.OR P2, PT, R0, 0x132, !P0 ;  /* 0x000001320000780c */ /* 0x000fc60004741670 */
[----:B------:R-:W-:Y:S01]  /*27950*/  @!P5 STG.E.U8 desc[UR36][R6.64+0x128], R5 ;  /* 0x000128050600d986 */ /* 0x000fe2000c101124 */
[----:B------:R-:W-:Y:S01]  /*27960*/  ISETP.LT.OR P5, PT, R0, 0x131, !P0 ;  /* 0x000001310000780c */ /* 0x000fe200047a1670 */
[----:B0-----:R-:W-:-:S04]  /*27970*/  @!P4 IMAD R3, R46, R17, RZ ;  /* 0x000000112e03c224 */ /* 0x001fc800078e02ff */
[----:B------:R-:W-:-:S04]  /*27980*/  @!P3 IMAD R47, R47, R17, RZ ;  /* 0x000000112f2fb224 */ /* 0x000fc800078e02ff */
[-C--:B------:R-:W-:Y:S01]  /*27990*/  @!P2 IMAD R49, R49, R17.reuse, RZ ;  /* 0x000000113131a224 */ /* 0x080fe200078e02ff */
        /* <DEDUP_REMOVED lines=259> */
[----:B------:R1:W-:Y:S01]  /*289d0*/  @!P5 STG.E.U8 desc[UR36][R6.64+0x1d8], R5 ;  /* 0x0001d8050600d986 */ /* 0x0003e2000c101124 */
        /* <DEDUP_REMOVED lines=13> */
[-C--:B-1----:R-:W-:Y:S02]  /*28ab0*/  @!P4 IMAD R5, R138, R17.reuse, RZ ;  /* 0x000000118a05c224 */ /* 0x082fe400078e02ff */
[-C--:B------:R-:W-:Y:S02]  /*28ac0*/  @!P3 IMAD R139, R139, R17.reuse, RZ ;  /* 0x000000118b8bb224 */ /* 0x080fe400078e02ff */
[-C--:B------:R-:W-:Y:S01]  /*28ad0*/  @!P2 IMAD R141, R141, R17.reuse, RZ ;  /* 0x000000118d8da224 */ /* 0x080fe200078e02ff */
[----:B------:R1:W-:Y:S03]  /*28ae0*/  @!P4 STG.E.U8 desc[UR36][R8.64+0x1e0], R5 ;  /* 0x0001e0050800c986 */ /* 0x0003e6000c101124 */
[----:B0-----:R-:W-:Y:S01]  /*28af0*/  @!P5 IMAD R3, R140, R17, RZ ;  /* 0x000000118c03d224 */ /* 0x001fe200078e02ff */
[----:B------:R-:W-:Y:S01]  /*28b00*/  @!P3 STG.E.U8 desc[UR36][R8.64+0x1e1], R139 ;  /* 0x0001e18b0800b986 */ /* 0x000fe2000c101124 */
[----:B------:R-:W-:-:S02]  /*28b10*/  ISETP.LT.OR P3, PT, R0, 0x1e9, !P1 ;  /* 0x000001e90000780c */ /* 0x000fc40004f61670 */
[C---:B------:R-:W-:Y:S01]  /*28b20*/  ISETP.LT.OR P4, PT, R0.reuse, 0x1ea, !P1 ;  /* 0x000001ea0000780c */ /* 0x040fe20004f81670 */
[----:B------:R-:W-:Y:S01]  /*28b30*/  @!P2 STG.E.U8 desc[UR36][R6.64+0x1e9], R141 ;  /* 0x0001e98d0600a986 */ /* 0x000fe2000c101124 */
[----:B------:R-:W-:-:S03]  /*28b40*/  ISETP.LT.OR P2, PT, R0, 0x1f2, !P0 ;  /* 0x000001f20000780c */ /* 0x000fc60004741670 */
[----:B------:R0:W-:Y:S01]  /*28b50*/  @!P5 STG.E.U8 desc[UR36][R6.64+0x1e8], R3 ;  /* 0x0001e8030600d986 */ /* 0x0001e2000c101124 */
[----:B------:R-:W-:-:S05]  /*28b60*/  ISETP.LT.OR P5, PT, R0, 0x1f1, !P0 ;  /* 0x000001f10000780c */ /* 0x000fca00047a1670 */
[-C--:B--2---:R-:W-:Y:S02]  /*28b70*/  @!P3 IMAD R11, R142, R17.reuse, RZ ;  /* 0x000000118e0bb224 */ /* 0x084fe400078e02ff */
[-C--:B------:R-:W-:Y:S02]  /*28b80*/  @!P4 IMAD R143, R143, R17.reuse, RZ ;  /* 0x000000118f8fc224 */ /* 0x080fe400078e02ff */
[-C--:B------:R-:W-:Y:S01]  /*28b90*/  @!P2 IMAD R145, R145, R17.reuse, RZ ;  /* 0x000000119191a224 */ /* 0x080fe200078e02ff */
[----:B------:R2:W-:Y:S03]  /*28ba0*/  @!P3 STG.E.U8 desc[UR36][R8.64+0x1e8], R11 ;  /* 0x0001e80b0800b986 */ /* 0x0005e6000c101124 */
[----:B-1----:R-:W-:Y:S01]  /*28bb0*/  @!P5 IMAD R5, R144, R17, RZ ;  /* 0x000000119005d224 */ /* 0x002fe200078e02ff */
[----:B------:R-:W-:Y:S01]  /*28bc0*/  @!P4 STG.E.U8 desc[UR36][R8.64+0x1e9], R143 ;  /* 0x0001e98f0800c986 */ /* 0x000fe2000c101124 */
[----:B------:R-:W-:-:S02]  /*28bd0*/  ISETP.LT.OR P3, PT, R0, 0x1fa, !P0 ;  /* 0x000001fa0000780c */ /* 0x000fc40004761670 */
[C---:B------:R-:W-:Y:S01]  /*28be0*/  ISETP.LT.OR P4, PT, R0.reuse, 0x1f2, !P1 ;  /* 0x000001f20000780c */ /* 0x040fe20004f81670 */
[----:B------:R-:W-:Y:S01]  /*28bf0*/  @!P2 STG.E.U8 desc[UR36][R6.64+0x1f1], R145 ;  /* 0x0001f1910600a986 */ /* 0x000fe2000c101124 */
[C---:B------:R-:W-:Y:S02]  /*28c00*/  ISETP.LT.OR P2, PT, R0.reuse, 0x1f1, !P1 ;  /* 0x000001f10000780c */ /* 0x040fe40004f41670 */
[C---:B------:R-:W-:Y:S01]  /*28c10*/  ISETP.LT.OR P0, PT, R0.reuse, 0x1f9, !P0 ;  /* 0x000001f90000780c */ /* 0x040fe20004701670 */
[----:B------:R1:W-:Y:S01]  /*28c20*/  @!P5 STG.E.U8 desc[UR36][R6.64+0x1f0], R5 ;  /* 0x0001f0050600d986 */ /* 0x0003e2000c101124 */
[C---:B------:R-:W-:Y:S02]  /*28c30*/  ISETP.LT.OR P5, PT, R0.reuse, 0x1fa, !P1 ;  /* 0x000001fa0000780c */ /* 0x040fe40004fa1670 */
[----:B------:R-:W-:-:S03]  /*28c40*/  ISETP.LT.OR P1, PT, R0, 0x1f9, !P1 ;  /* 0x000001f90000780c */ /* 0x000fc60004f21670 */
[-C--:B------:R-:W-:Y:S02]  /*28c50*/  @!P3 IMAD R149, R149, R17.reuse, RZ ;  /* 0x000000119595b224 */ /* 0x080fe400078e02ff */
[-C--:B------:R-:W-:Y:S02]  /*28c60*/  @!P4 IMAD R147, R147, R17.reuse, RZ ;  /* 0x000000119393c224 */ /* 0x080fe400078e02ff */
[-C--:B0-----:R-:W-:Y:S02]  /*28c70*/  @!P2 IMAD R3, R146, R17.reuse, RZ ;  /* 0x000000119203a224 */ /* 0x081fe400078e02ff */
[-C--:B--2---:R-:W-:Y:S02]  /*28c80*/  @!P0 IMAD R11, R148, R17.reuse, RZ ;  /* 0x00000011940b8224 */ /* 0x084fe400078e02ff */
[-C--:B------:R-:W-:Y:S02]  /*28c90*/  @!P5 IMAD R151, R151, R17.reuse, RZ ;  /* 0x000000119797d224 */ /* 0x080fe400078e02ff */
[----:B-1----:R-:W-:Y:S01]  /*28ca0*/  @!P1 IMAD R5, R150, R17, RZ ;  /* 0x0000001196059224 */ /* 0x002fe200078e02ff */
[----:B------:R0:W-:Y:S04]  /*28cb0*/  @!P2 STG.E.U8 desc[UR36][R8.64+0x1f0], R3 ;  /* 0x0001f0030800a986 */ /* 0x0001e8000c101124 */
[----:B------:R0:W-:Y:S04]  /*28cc0*/  @!P4 STG.E.U8 desc[UR36][R8.64+0x1f1], R147 ;  /* 0x0001f1930800c986 */ /* 0x0001e8000c101124 */
[----:B------:R0:W-:Y:S04]  /*28cd0*/  @!P0 STG.E.U8 desc[UR36][R6.64+0x1f8], R11 ;  /* 0x0001f80b06008986 */ /* 0x0001e8000c101124 */
[----:B------:R0:W-:Y:S04]  /*28ce0*/  @!P3 STG.E.U8 desc[UR36][R6.64+0x1f9], R149 ;  /* 0x0001f9950600b986 */ /* 0x0001e8000c101124 */
[----:B------:R0:W-:Y:S04]  /*28cf0*/  @!P5 STG.E.U8 desc[UR36][R8.64+0x1f9], R151 ;  /* 0x0001f9970800d986 */ /* 0x0001e8000c101124 */
[----:B------:R0:W-:Y:S02]  /*28d00*/  @!P1 STG.E.U8 desc[UR36][R8.64+0x1f8], R5 ;  /* 0x0001f80508009986 */ /* 0x0001e4000c101124 */
.L_x_1054:
[----:B------:R-:W-:Y:S05]  /*28d10*/  BSYNC B0 ;  /* 0x0000000000007941 */ /* 0x000fea0003800000 */
.L_x_28:
[----:B0--3--:R-:W3:Y:S04]  /*28d20*/  LDL.LU R3, [R1+0x600] ;  /* 0x0006000001037983 */ /* 0x009ee80000300800 */
[----:B------:R-:W3:Y:S01]  /*28d30*/  LDL.LU R2, [R1+0x604] ;  /* 0x0006040001027983 */ /* 0x000ee20000300800 */
[----:B------:R-:W-:Y:S01]  /*28d40*/  ULDC UR4, c[0x0][0xc] ;  /* 0x0000030000047ab9 */ /* 0x000fe20000000800 */
[----:B------:R-:W-:Y:S01]  /*28d50*/  ULDC UR5, c[0x0][0x10] ;  /* 0x0000040000057ab9 */ /* 0x000fe20000000800 */
[----:B------:R-:W3:Y:S01]  /*28d60*/  LDC R5, c[0x0][0x14] ;  /* 0x00000500ff057b82 */ /* 0x000ee20000000800 */
[----:B------:R-:W-:Y:S01]  /*28d70*/  UIMAD.WIDE.U32 UR4, UR4, UR5, URZ ;  /* 0x00000005040472a5 */ /* 0x000fe2000f8e003f */
[----:B------:R-:W-:Y:S01]  /*28d80*/  PRMT R0, RZ, 0x7610, R0 ;  /* 0x00007610ff007816 */ /* 0x000fe20000000000 */
[----:B------:R-:W-:Y:S01]  /*28d90*/  IMAD.MOV.U32 R23, RZ, RZ, -0x1 ;  /* 0xffffffffff177424 */ /* 0x000fe200078e00ff */
[----:B------:R-:W-:-:S03]  /*28da0*/  MOV R22, 0xffffffff ;  /* 0xffffffff00167802 */ /* 0x000fc60000000f00 */
[----:B---3--:R-:W-:-:S04]  /*28db0*/  IMAD.WIDE.U32 R2, R5, UR4, R2 ;  /* 0x0000000405027c25 */ /* 0x008fc8000f8e0002 */
[----:B------:R-:W-:Y:S01]  /*28dc0*/  IMAD R5, R5, UR5, RZ ;  /* 0x0000000505057c24 */ /* 0x000fe2000f8e02ff */
[----:B----4-:R-:W-:Y:S01]  /*28dd0*/  MOV R25, R2 ;  /* 0x0000000200197202 */ /* 0x010fe20000000f00 */
[----:B------:R-:W-:Y:S02]  /*28de0*/  ULDC.64 UR4, c[0x0][0x650] ;  /* 0x0001940000047ab9 */ /* 0x000fe40000000a00 */
[----:B------:R-:W-:Y:S01]  /*28df0*/  IMAD.IADD R28, R3, 0x1, R5 ;  /* 0x00000001031c7824 */ /* 0x000fe200078e0205 */
[----:B------:R-:W-:-:S04]  /*28e00*/  ISETP.GE.U32.AND P0, PT, R2, UR4, PT ;  /* 0x0000000402007c0c */ /* 0x000fc8000bf06070 */
[----:B------:R0:W-:Y:S01]  /*28e10*/  STL [R1+0x600], R28 ;  /* 0x0006001c01007387 */ /* 0x0001e20000100800 */
[----:B------:R-:W-:-:S03]  /*28e20*/  ISETP.GE.U32.AND.EX P0, PT, R28, UR5, PT, P0 ;  /* 0x000000051c007c0c */ /* 0x000fc6000bf06100 */
[----:B------:R0:W-:Y:S10]  /*28e30*/  STL [R1+0x604], R25 ;  /* 0x0006041901007387 */ /* 0x0001f40000100800 */
[----:B0-----:R-:W-:Y:S05]  /*28e40*/  @P0 BRA `(.L_x_1055) ;  /* 0x0000000400700947 */ /* 0x001fea0003800000 */
[----:B------:R-:W0:Y:S01]  /*28e50*/  S2R R14, SR_CTAID.X ;  /* 0x00000000000e7919 */ /* 0x000e220000002500 */
[----:B------:R-:W3:Y:S01]  /*28e60*/  LDC.64 R8, c[0x0][0x628] ;  /* 0x00018a00ff087b82 */ /* 0x000ee20000000a00 */
[----:B------:R-:W-:Y:S01]  /*28e70*/  ULDC UR4, c[0x0][0x150] ;  /* 0x0000540000047ab9 */ /* 0x000fe20000000800 */
[----:B------:R-:W-:Y:S01]  /*28e80*/  IMAD.MOV.U32 R6, RZ, RZ, R25 ;  /* 0x000000ffff067224 */ /* 0x000fe200078e0019 */
[----:B------:R-:W4:Y:S01]  /*28e90*/  S2R R20, SR_CTAID.Y ;  /* 0x0000000000147919 */ /* 0x000f220000002600 */
[----:B------:R-:W-:-:S04]  /*28ea0*/  MOV R7, R28 ;  /* 0x0000001c00077202 */ /* 0x000fc80000000f00 */
[----:B------:R-:W4:Y:S08]  /*28eb0*/  LDC R21, c[0x0][0x144] ;  /* 0x00005100ff157b82 */ /* 0x000f300000000800 */
[----:B-12---:R-:W1:Y:S08]  /*28ec0*/  LDC R10, c[0x0][0x630] ;  /* 0x00018c00ff0a7b82 */ /* 0x006e700000000800 */
[----:B------:R-:W2:Y:S01]  /*28ed0*/  LDC.64 R12, c[0x0][0x620] ;  /* 0x00018800ff0c7b82 */ /* 0x000ea20000000a00 */
[----:B---3--:R-:W-:-:S04]  /*28ee0*/  ISETP.NE.U32.AND P0, PT, R8, RZ, PT ;  /* 0x000000ff0800720c */ /* 0x008fc80003f05070 */
[----:B------:R-:W-:Y:S02]  /*28ef0*/  ISETP.NE.AND.EX P0, PT, R9, RZ, PT, P0 ;  /* 0x000000ff0900720c */ /* 0x000fe40003f05300 */
[----:B0-----:R-:W-:-:S05]  /*28f00*/  I2FP.F32.U32 R0, R14 ;  /* 0x0000000e00007245 */ /* 0x001fca0000201000 */
[----:B------:R-:W-:-:S04]  /*28f10*/  FMUL R0, R0, UR4 ;  /* 0x0000000400007c20 */ /* 0x000fc80008400000 */
[----:B------:R0:W3:Y:S02]  /*28f20*/  F2I.U32.TRUNC.NTZ R15, R0 ;  /* 0x00000000000f7305 */ /* 0x0000e4000020f000 */
[----:B-1--4-:R-:W-:Y:S05]  /*28f30*/  @!P0 BRA `(.L_x_1056) ;  /* 0x0000000000288947 */ /* 0x012fea0003800000 */
[----:B0-----:R-:W0:Y:S02]  /*28f40*/  LDC R0, c[0x0][0x634] ;  /* 0x00018d00ff007b82 */ /* 0x001e240000000800 */
        /* <DEDUP_REMOVED lines=9> */
.L_x_1056:
[-CC-:B------:R-:W-:Y:S01]  /*28fe0*/  SHF.R.U64 R22, R6, R10.reuse, R7.reuse ;  /* 0x0000000a06167219 */ /* 0x180fe20000001207 */
[----:B------:R-:W1:Y:S01]  /*28ff0*/  LDC.64 R26, c[0x0][0x640] ;  /* 0x00019000ff1a7b82 */ /* 0x000e620000000a00 */
[----:B0-----:R-:W-:Y:S01]  /*29000*/  SHF.R.U32.HI R0, RZ, R10, R7 ;  /* 0x0000000aff007219 */ /* 0x001fe20000011607 */
[----:B---3--:R-:W-:Y:S01]  /*29010*/  IMAD.MOV R15, RZ, RZ, -R15 ;  /* 0x000000ffff0f7224 */ /* 0x008fe200078e0a0f */
[----:B------:R-:W-:Y:S01]  /*29020*/  IADD3 R5, P0, RZ, -R22, RZ ;  /* 0x80000016ff057210 */ /* 0x000fe20007f1e0ff */
[----:B------:R-:W-:Y:S01]  /*29030*/  ULDC UR4, c[0x0][0x154] ;  /* 0x0000550000047ab9 */ /* 0x000fe20000000800 */
[----:B------:R-:W-:Y:S01]  /*29040*/  MOV R2, R25 ;  /* 0x0000001900027202 */ /* 0x000fe20000000f00 */
[----:B------:R-:W-:Y:S01]  /*29050*/  IMAD R15, R21, R15, R14 ;  /* 0x0000000f150f7224 */ /* 0x000fe200078e020e */
[----:B------:R-:W-:Y:S01]  /*29060*/  IADD3.X R3, RZ, ~R0, RZ, P0, !PT ;  /* 0x80000000ff037210 */ /* 0x000fe200007fe4ff */
[----:B------:R-:W0:Y:S01]  /*29070*/  LDC R4, c[0x0][0x618] ;  /* 0x00018600ff047b82 */ /* 0x000e220000000800 */
[----:B------:R-:W-:-:S03]  /*29080*/  MOV R7, 0x1 ;  /* 0x0000000100077802 */ /* 0x000fc60000000f00 */
[-C--:B--2---:R-:W-:Y:S02]  /*29090*/  IMAD R0, R3, R12.reuse, RZ ;  /* 0x0000000c03007224 */ /* 0x084fe400078e02ff */
[----:B------:R-:W-:Y:S02]  /*290a0*/  IMAD.MOV.U32 R3, RZ, RZ, R28 ;  /* 0x000000ffff037224 */ /* 0x000fe400078e001c */
[----:B------:R-:W2:Y:S01]  /*290b0*/  LDC R6, c[0x0][0x608] ;  /* 0x00018200ff067b82 */ /* 0x000ea20000000800 */
[----:B------:R-:W-:-:S04]  /*290c0*/  IMAD.WIDE.U32 R2, R5, R12, R2 ;  /* 0x0000000c05027225 */ /* 0x000fc800078e0002 */
[----:B------:R-:W-:Y:S01]  /*290d0*/  IMAD R5, R5, R13, R0 ;  /* 0x0000000d05057224 */ /* 0x000fe200078e0200 */
[----:B------:R-:W-:Y:S02]  /*290e0*/  I2FP.F32.U32 R0, R20 ;  /* 0x0000001400007245 */ /* 0x000fe40000201000 */
[----:B------:R-:W3:Y:S01]  /*290f0*/  LDC R24, c[0x0][0x658] ;  /* 0x00019600ff187b82 */ /* 0x000ee20000000800 */
[----:B-1----:R-:W-:Y:S02]  /*29100*/  ISETP.NE.U32.AND P0, PT, R26, RZ, PT ;  /* 0x000000ff1a00720c */ /* 0x002fe40003f05070 */
[----:B------:R-:W-:Y:S01]  /*29110*/  IADD3 R3, R3, R5, RZ ;  /* 0x0000000503037210 */ /* 0x000fe20007ffe0ff */
[----:B------:R-:W-:Y:S01]  /*29120*/  FMUL R0, R0, UR4 ;  /* 0x0000000400007c20 */ /* 0x000fe20008400000 */
[----:B------:R-:W-:Y:S01]  /*29130*/  ISETP.NE.AND.EX P0, PT, R27, RZ, PT, P0 ;  /* 0x000000ff1b00720c */ /* 0x000fe20003f05300 */
[----:B------:R-:W-:Y:S02]  /*29140*/  IMAD.MOV.U32 R5, RZ, RZ, -0x1 ;  /* 0xffffffffff057424 */ /* 0x000fe400078e00ff */
[----:B------:R-:W1:Y:S01]  /*29150*/  LDC R13, c[0x0][0x148] ;  /* 0x00005200ff0d7b82 */ /* 0x000e620000000800 */
[-CC-:B0-----:R-:W-:Y:S01]  /*29160*/  SHF.R.U64 R10, R2, R4.reuse, R3.reuse ;  /* 0x00000004020a7219 */ /* 0x181fe20000001203 */
[----:B------:R0:W4:Y:S01]  /*29170*/  F2I.U32.TRUNC.NTZ R12, R0 ;  /* 0x00000000000c7305 */ /* 0x000122000020f000 */
[----:B------:R-:W-:-:S05]  /*29180*/  SHF.R.U32.HI R3, RZ, R4, R3 ;  /* 0x00000004ff037219 */ /* 0x000fca0000011603 */
[----:B------:R-:W0:Y:S01]  /*29190*/  LDC R14, c[0x0][0x600] ;  /* 0x00018000ff0e7b82 */ /* 0x000e220000000800 */
[-CC-:B--2---:R-:W-:Y:S02]  /*291a0*/  SHF.R.U64 R8, R10, R6.reuse, R3.reuse ;  /* 0x000000060a087219 */ /* 0x184fe40000001203 */
[----:B------:R-:W-:-:S05]  /*291b0*/  SHF.R.U32.HI R3, RZ, R6, R3 ;  /* 0x00000006ff037219 */ /* 0x000fca0000011603 */
[----:B------:R-:W2:Y:S01]  /*291c0*/  LDC R23, c[0x0][0x648] ;  /* 0x00019200ff177b82 */ /* 0x000ea20000000800 */
[-CC-:B---3--:R-:W-:Y:S02]  /*291d0*/  SHF.R.U64 R11, R8, R24.reuse, R3.reuse ;  /* 0x00000018080b7219 */ /* 0x188fe40000001203 */
[-C--:B------:R-:W-:Y:S02]  /*291e0*/  SHF.L.U32 R5, R5, R24.reuse, RZ ;  /* 0x0000001805057219 */ /* 0x080fe400000006ff */
[-C--:B------:R-:W-:Y:S01]  /*291f0*/  SHF.R.U32.HI R3, RZ, R24.reuse, R3 ;  /* 0x00000018ff037219 */ /* 0x080fe20000011603 */
[----:B------:R-:W-:Y:S01]  /*29200*/  IMAD.MOV.U32 R2, RZ, RZ, R11 ;  /* 0x000000ffff027224 */ /* 0x000fe200078e000b */
[----:B------:R-:W-:Y:S01]  /*29210*/  SHF.L.U32 R166, R7, R24, RZ ;  /* 0x0000001807a67219 */ /* 0x000fe200000006ff */
[----:B------:R-:W3:Y:S01]  /*29220*/  LDC R25, c[0x0][0x638] ;  /* 0x00018e00ff197b82 */ /* 0x000ee20000000800 */
[----:B------:R-:W-:-:S07]  /*29230*/  LOP3.LUT R21, RZ, R5, RZ, 0x33, !PT ;  /* 0x00000005ff157212 */ /* 0x000fce00078e33ff */
[----:B------:R-:W0:Y:S01]  /*29240*/  LDC R28, c[0x0][0x610] ;  /* 0x00018400ff1c7b82 */ /* 0x000e220000000800 */
[----:B----4-:R-:W-:Y:S05]  /*29250*/  @!P0 BRA `(.L_x_1057) ;  /* 0x0000000000288947 */ /* 0x010fea0003800000 */
[----:B0-----:R-:W0:Y:S02]  /*29260*/  LDC R0, c[0x0][0x64c] ;  /* 0x00019300ff007b82 */ /* 0x001e240000000800 */
[----:B0-----:R-:W-:-:S04]  /*29270*/  IADD3 R7, P0, R11, R0, RZ ;  /* 0x000000000b077210 */ /* 0x001fc80007f1e0ff */
[----:B------:R-:W-:-:S05]  /*29280*/  IADD3.X R9, RZ, R3, RZ, P0, !PT ;  /* 0x00000003ff097210 */ /* 0x000fca00007fe4ff */
[----:B------:R-:W-:-:S04]  /*29290*/  IMAD.WIDE.U32 R2, R9, R26, RZ ;  /* 0x0000001a09027225 */ /* 0x000fc800078e00ff */
[----:B------:R-:W-:-:S04]  /*292a0*/  IMAD.WIDE.U32 R4, P0, R7, R27, R2 ;  /* 0x0000001b07047225 */ /* 0x000fc80007800002 */
[----:B------:R-:W-:Y:S01]  /*292b0*/  IMAD.WIDE.U32 R2, R7, R26, RZ ;  /* 0x0000001a07027225 */ /* 0x000fe200078e00ff */
[----:B------:R-:W-:-:S03]  /*292c0*/  MOV R6, R5 ;  /* 0x0000000500067202 */ /* 0x000fc60000000f00 */
[----:B------:R-:W-:Y:S01]  /*292d0*/  IMAD.X R7, RZ, RZ, RZ, P0 ;  /* 0x000000ffff077224 */ /* 0x000fe200000e06ff */
[----:B------:R-:W-:-:S05]  /*292e0*/  IADD3 RZ, P0, R3, R4, RZ ;  /* 0x0000000403ff7210 */ /* 0x000fca0007f1e0ff */
[----:B------:R-:W-:-:S08]  /*292f0*/  IMAD.WIDE.U32.X R2, R9, R27, R6, P0 ;  /* 0x0000001b09027225 */ /* 0x000fd000000e0406 */
.L_x_1057:
[----:B------:R-:W4:Y:S01]  /*29300*/  LDC R4, c[0x0][0x65c] ;  /* 0x00019700ff047b82 */ /* 0x000f220000000800 */
[----:B0-2---:R-:W-:Y:S01]  /*29310*/  SHF.R.U64 R0, R2, R23, R3 ;  /* 0x0000001702007219 */ /* 0x005fe20000001203 */
[----:B------:R-:W-:Y:S01]  /*29320*/  IMAD.MOV R12, RZ, RZ, -R12 ;  /* 0x000000ffff0c7224 */ /* 0x000fe200078e0a0c */
[----:B------:R-:W-:Y:S02]  /*29330*/  LOP3.LUT R3, R8, R21, RZ, 0xc0, !PT ;  /* 0x0000001508037212 */ /* 0x000fe400078ec0ff */
[----:B------:R-:W-:Y:S01]  /*29340*/  IADD3 R5, R14, -0x1, RZ ;  /* 0xffffffff0e057810 */ /* 0x000fe20007ffe0ff */
[----:B------:R-:W-:Y:S02]  /*29350*/  IMAD.MOV R2, RZ, RZ, -R0 ;  /* 0x000000ffff027224 */ /* 0x000fe400078e0a00 */
[----:B------:R-:W-:Y:S01]  /*29360*/  IMAD R166, R166, R0, R3 ;  /* 0x00000000a6a67224 */ /* 0x000fe200078e0203 */
[----:B------:R-:W-:Y:S01]  /*29370*/  LOP3.LUT R3, R10, R5, RZ, 0xc0, !PT ;  /* 0x000000050a037212 */ /* 0x000fe200078ec0ff */
[----:B---3--:R-:W-:Y:S01]  /*29380*/  IMAD R0, R2, R25, R11 ;  /* 0x0000001902007224 */ /* 0x008fe200078e020b */
[----:B------:R-:W-:-:S03]  /*29390*/  MOV R2, 0x1 ;  /* 0x0000000100027802 */ /* 0x000fc60000000f00 */
[----:B------:R-:W-:Y:S01]  /*293a0*/  IMAD R3, R0, R14, R3 ;  /* 0x0000000e00037224 */ /* 0x000fe200078e0203 */
[----:B------:R-:W-:Y:S02]  /*293b0*/  PRMT R0, R2, 0x7610, R0 ;  /* 0x0000761002007816 */ /* 0x000fe40000000000 */
[----:B----4-:R-:W-:-:S13]  /*293c0*/  ISETP.NE.AND P0, PT, R4, 0x1, PT ;  /* 0x000000010400780c */ /* 0x010fda0003f05270 */
[----:B-1----:R-:W-:-:S04]  /*293d0*/  @P0 IMAD R15, R13, R12, R20 ;  /* 0x0000000c0d0f0224 */ /* 0x002fc800078e0214 */
[----:B------:R-:W-:-:S05]  /*293e0*/  IMAD R166, R166, R28, R15 ;  /* 0x0000001ca6a67224 */ /* 0x000fca00078e020f */
[----:B------:R-:W-:Y:S02]  /*293f0*/  SEL R23, R3, R166, !P0 ;  /* 0x000000a603177207 */ /* 0x000fe40004000000 */
[----:B------:R-:W-:-:S07]  /*29400*/  SEL R166, R166, R3, !P0 ;  /* 0x00000003a6a67207 */ /* 0x000fce0004000000 */
.L_x_1055:
[----:B------:R-:W-:Y:S01]  /*29410*/  LOP3.LUT P0, RZ, R0, 0xff, RZ, 0xc0, !PT ;  /* 0x000000ff00ff7812 */ /* 0x000fe2000780c0ff */
[----:B------:R-:W-:-:S12]  /*29420*/  IMAD.MOV.U32 R152, RZ, RZ, R166 ;  /* 0x000000ffff987224 */ /* 0x000fd800078e00a6 */
[----:B------:R-:W-:Y:S05]  /*29430*/  @P0 BRA `(.L_x_1058) ;  /* 0xfffffd7800d00947 */ /* 0x000fea000383ffff */
[----:B------:R-:W-:Y:S05]  /*29440*/  EXIT ;  /* 0x000000000000794d */ /* 0x000fea0003800000 */
.L_x_3:
[----:B------:R-:W2:Y:S01]  /*29450*/  LDL R20, [R1+0x604] ;  /* 0x0006040001147983 */ /* 0x000ea20000100800 */
[----:B0-----:R-:W-:-:S03]  /*29460*/  ULDC.64 UR4, c[0x0][0x650] ;  /* 0x0001940000047ab9 */ /* 0x001fc60000000a00 */
[----:B------:R-:W3:Y:S01]  /*29470*/  LDL R21, [R1+0x600] ;  /* 0x0006000001157983 */ /* 0x000ee20000100800 */
[----:B------:R-:W-:Y:S01]  /*29480*/  PRMT R7, RZ, 0x7610, R7 ;  /* 0x00007610ff077816 */ /* 0x000fe20000000007 */
[----:B------:R-:W-:Y:S01]  /*29490*/  IMAD.MOV.U32 R3, RZ, RZ, -0x1 ;  /* 0xffffffffff037424 */ /* 0x000fe200078e00ff */
[----:B------:R-:W-:Y:S02]  /*294a0*/  MOV R2, 0xffffffff ;  /* 0xffffffff00027802 */ /* 0x000fe40000000f00 */
[----:B------:R-:W-:Y:S02]  /*294b0*/  MOV R10, 0xffffffff ;  /* 0xffffffff000a7802 */ /* 0x000fe40000000f00 */
[----:B--2---:R-:W-:-:S04]  /*294c0*/  ISETP.GE.U32.AND P0, PT, R20, UR4, PT ;  /* 0x0000000414007c0c */ /* 0x004fc8000bf06070 */
[----:B---3--:R-:W-:-:S13]  /*294d0*/  ISETP.GE.U32.AND.EX P0, PT, R21, UR5, PT, P0 ;  /* 0x0000000515007c0c */ /* 0x008fda000bf06100 */
[----:B------:R-:W-:Y:S05]  /*294e0*/  @P0 BRA `(.L_x_1059) ;  /* 0x0000000400680947 */ /* 0x000fea0003800000 */
[----:B------:R-:W0:Y:S01]  /*294f0*/  LDC.64 R12, c[0x0][0x628] ;  /* 0x00018a00ff0c7b82 */ /* 0x000e220000000a00 */
[----:B------:R-:W-:Y:S01]  /*29500*/  IMAD.MOV.U32 R10, RZ, RZ, R20 ;  /* 0x000000ffff0a7224 */ /* 0x000fe200078e0014 */
[----:B------:R-:W-:-:S06]  /*29510*/  MOV R11, R21 ;  /* 0x00000015000b7202 */ /* 0x000fcc0000000f00 */
        /* <DEDUP_REMOVED lines=15> */
.L_x_1060:
[--C-:B------:R-:W-:Y:S01]  /*29610*/  SHF.R.U64 R12, R10, R14, R11.reuse ;  /* 0x0000000e0a0c7219 */ /* 0x100fe2000000120b */
[----:B------:R-:W0:Y:S01]  /*29620*/  LDC R18, c[0x0][0x618] ;  /* 0x00018600ff127b82 */ /* 0x000e220000000800 */
[----:B------:R-:W-:Y:S01]  /*29630*/  I2FP.F32.U32 R8, R4 ;  /* 0x0000000400087245 */ /* 0x000fe20000201000 */
[----:B------:R-:W-:Y:S01]  /*29640*/  ULDC UR4, c[0x0][0x150] ;  /* 0x0000540000047ab9 */ /* 0x000fe20000000800 */
[----:B------:R-:W-:Y:S02]  /*29650*/  SHF.R.U32.HI R2, RZ, R14, R11 ;  /* 0x0000000eff027219 */ /* 0x000fe4000001160b */
[----:B------:R-:W-:Y:S01]  /*29660*/  IADD3 R5, P0, RZ, -R12, RZ ;  /* 0x8000000cff057210 */ /* 0x000fe20007f1e0ff */
[----:B------:R-:W-:Y:S01]  /*29670*/  FMUL R9, R8, UR4 ;  /* 0x0000000408097c20 */ /* 0x000fe20008400000 */
[----:B------:R-:W-:Y:S01]  /*29680*/  MOV R3, R21 ;  /* 0x0000001500037202 */ /* 0x000fe20000000f00 */
[----:B------:R-:W1:Y:S01]  /*29690*/  LDC.64 R22, c[0x0][0x640] ;  /* 0x00019000ff167b82 */ /* 0x000e620000000a00 */
[----:B------:R-:W-:Y:S01]  /*296a0*/  IADD3.X R7, RZ, ~R2, RZ, P0, !PT ;  /* 0x80000002ff077210 */ /* 0x000fe200007fe4ff */
[----:B------:R-:W-:Y:S01]  /*296b0*/  IMAD.MOV.U32 R2, RZ, RZ, R20 ;  /* 0x000000ffff027224 */ /* 0x000fe200078e0014 */
[----:B------:R-:W-:Y:S01]  /*296c0*/  ULDC UR4, c[0x0][0x154] ;  /* 0x0000550000047ab9 */ /* 0x000fe20000000800 */
[----:B------:R-:W2:Y:S02]  /*296d0*/  F2I.U32.TRUNC.NTZ R9, R9 ;  /* 0x0000000900097305 */ /* 0x000ea4000020f000 */
[----:B------:R-:W-:-:S02]  /*296e0*/  IMAD R8, R7, R16, RZ ;  /* 0x0000001007087224 */ /* 0x000fc400078e02ff */
[----:B------:R-:W3:Y:S01]  /*296f0*/  LDC R11, c[0x0][0x144] ;  /* 0x00005100ff0b7b82 */ /* 0x000ee20000000800 */
[----:B------:R-:W-:-:S04]  /*29700*/  IMAD.WIDE.U32 R2, R5, R16, R2 ;  /* 0x0000001005027225 */ /* 0x000fc800078e0002 */
[----:B------:R-:W-:Y:S02]  /*29710*/  IMAD R5, R5, R17, R8 ;  /* 0x0000001105057224 */ /* 0x000fe400078e0208 */
[----:B------:R-:W-:Y:S01]  /*29720*/  IMAD.MOV.U32 R8, RZ, RZ, -0x1 ;  /* 0xffffffffff087424 */ /* 0x000fe200078e00ff */
[----:B------:R-:W4:Y:S01]  /*29730*/  LDC R14, c[0x0][0x608] ;  /* 0x00018200ff0e7b82 */ /* 0x000f220000000800 */
[----:B------:R-:W-:Y:S01]  /*29740*/  IMAD.IADD R3, R3, 0x1, R5 ;  /* 0x0000000103037824 */ /* 0x000fe200078e0205 */
[----:B------:R-:W-:-:S04]  /*29750*/  I2FP.F32.U32 R5, R6 ;  /* 0x0000000600057245 */ /* 0x000fc80000201000 */
[-CC-:B0-----:R-:W-:Y:S01]  /*29760*/  SHF.R.U64 R10, R2, R18.reuse, R3.reuse ;  /* 0x00000012020a7219 */ /* 0x181fe20000001203 */
[----:B------:R-:W-:Y:S01]  /*29770*/  FMUL R5, R5, UR4 ;  /* 0x0000000405057c20 */ /* 0x000fe20008400000 */
[----:B------:R-:W0:Y:S01]  /*29780*/  LDC R7, c[0x0][0x658] ;  /* 0x00019600ff077b82 */ /* 0x000e220000000800 */
[----:B--2---:R-:W-:Y:S02]  /*29790*/  IADD3 R2, -R9, RZ, RZ ;  /* 0x000000ff09027210 */ /* 0x004fe40007ffe1ff */
[----:B-1----:R-:W-:Y:S02]  /*297a0*/  ISETP.NE.U32.AND P0, PT, R22, RZ, PT ;  /* 0x000000ff1600720c */ /* 0x002fe40003f05070 */
[----:B------:R-:W-:Y:S02]  /*297b0*/  SHF.R.U32.HI R3, RZ, R18, R3 ;  /* 0x00000012ff037219 */ /* 0x000fe40000011603 */
[----:B------:R-:W-:Y:S01]  /*297c0*/  ISETP.NE.AND.EX P0, PT, R23, RZ, PT, P0 ;  /* 0x000000ff1700720c */ /* 0x000fe20003f05300 */
[----:B------:R-:W1:Y:S01]  /*297d0*/  LDC R17, c[0x0][0x148] ;  /* 0x00005200ff117b82 */ /* 0x000e620000000800 */
[----:B---3--:R-:W-:Y:S01]  /*297e0*/  IMAD R21, R11, R2, R4 ;  /* 0x000000020b157224 */ /* 0x008fe200078e0204 */
[----:B------:R-:W-:-:S06]  /*297f0*/  MOV R4, 0x1 ;  /* 0x0000000100047802 */ /* 0x000fcc0000000f00 */
[----:B------:R-:W2:Y:S01]  /*29800*/  LDC R16, c[0x0][0x600] ;  /* 0x00018000ff107b82 */ /* 0x000ea20000000800 */
[-CC-:B----4-:R-:W-:Y:S02]  /*29810*/  SHF.R.U64 R13, R10, R14.reuse, R3.reuse ;  /* 0x0000000e0a0d7219 */ /* 0x190fe40000001203 */
[----:B------:R-:W-:Y:S02]  /*29820*/  SHF.R.U32.HI R2, RZ, R14, R3 ;  /* 0x0000000eff027219 */ /* 0x000fe40000011603 */
[----:B------:R3:W4:Y:S03]  /*29830*/  F2I.U32.TRUNC.NTZ R14, R5 ;  /* 0x00000005000e7305 */ /* 0x000726000020f000 */
[----:B------:R-:W1:Y:S01]  /*29840*/  LDC R20, c[0x0][0x648] ;  /* 0x00019200ff147b82 */ /* 0x000e620000000800 */
[-C--:B0-----:R-:W-:Y:S02]  /*29850*/  SHF.R.U64 R15, R13, R7.reuse, R2 ;  /* 0x000000070d0f7219 */ /* 0x081fe40000001202 */
[----:B------:R-:W-:-:S02]  /*29860*/  SHF.L.U32 R8, R8, R7, RZ ;  /* 0x0000000708087219 */ /* 0x000fc400000006ff */
[-C--:B------:R-:W-:Y:S01]  /*29870*/  SHF.R.U32.HI R3, RZ, R7.reuse, R2 ;  /* 0x00000007ff037219 */ /* 0x080fe20000011602 */
[----:B------:R-:W-:Y:S01]  /*29880*/  IMAD.MOV.U32 R2, RZ, RZ, R15 ;  /* 0x000000ffff027224 */ /* 0x000fe200078e000f */
[----:B------:R-:W-:Y:S01]  /*29890*/  SHF.L.U32 R18, R4, R7, RZ ;  /* 0x0000000704127219 */ /* 0x000fe200000006ff */
[----:B------:R-:W0:Y:S01]  /*298a0*/  LDC R24, c[0x0][0x638] ;  /* 0x00018e00ff187b82 */ /* 0x000e220000000800 */
[----:B------:R-:W-:-:S07]  /*298b0*/  LOP3.LUT R26, RZ, R8, RZ, 0x33, !PT ;  /* 0x00000008ff1a7212 */ /* 0x000fce00078e33ff */
[----:B------:R-:W0:Y:S01]  /*298c0*/  LDC R25, c[0x0][0x610] ;  /* 0x00018400ff197b82 */ /* 0x000e220000000800 */
[----:B---34-:R-:W-:Y:S05]  /*298d0*/  @!P0 BRA `(.L_x_1061) ;  /* 0x0000000000288947 */ /* 0x018fea0003800000 */
[----:B------:R-:W3:Y:S02]  /*298e0*/  LDC R2, c[0x0][0x64c] ;  /* 0x00019300ff027b82 */ /* 0x000ee40000000800 */
[----:B---3--:R-:W-:-:S04]  /*298f0*/  IADD3 R7, P0, R15, R2, RZ ;  /* 0x000000020f077210 */ /* 0x008fc80007f1e0ff */
        /* <DEDUP_REMOVED lines=8> */
.L_x_1061:
[----:B------:R-:W3:Y:S01]  /*29980*/  LDC R4, c[0x0][0x65c] ;  /* 0x00019700ff047b82 */ /* 0x000ee20000000800 */
[----:B-1----:R-:W-:Y:S01]  /*29990*/  SHF.R.U64 R3, R2, R20, R3 ;  /* 0x0000001402037219 */ /* 0x002fe20000001203 */
[----:B------:R-:W-:Y:S01]  /*299a0*/  IMAD.MOV R14, RZ, RZ, -R14 ;  /* 0x000000ffff0e7224 */ /* 0x000fe200078e0a0e */
[----:B------:R-:W-:Y:S02]  /*299b0*/  LOP3.LUT R2, R13, R26, RZ, 0xc0, !PT ;  /* 0x0000001a0d027212 */ /* 0x000fe400078ec0ff */
[----:B--2---:R-:W-:Y:S02]  /*299c0*/  IADD3 R5, R16, -0x1, RZ ;  /* 0xffffffff10057810 */ /* 0x004fe40007ffe0ff */
[----:B------:R-:W-:Y:S01]  /*299d0*/  MOV R7, 0x1 ;  /* 0x0000000100077802 */ /* 0x000fe20000000f00 */
[----:B------:R-:W-:Y:S01]  /*299e0*/  IMAD R2, R18, R3, R2 ;  /* 0x0000000312027224 */ /* 0x000fe200078e0202 */
[----:B------:R-:W-:Y:S02]  /*299f0*/  LOP3.LUT R10, R10, R5, RZ, 0xc0, !PT ;  /* 0x000000050a0a7212 */ /* 0x000fe400078ec0ff */
[----:B---3--:R-:W-:Y:S01]  /*29a00*/  ISETP.NE.AND P0, PT, R4, 0x1, PT ;  /* 0x000000010400780c */ /* 0x008fe20003f05270 */
[----:B------:R-:W-:-:S04]  /*29a10*/  IMAD.MOV R4, RZ, RZ, -R3 ;  /* 0x000000ffff047224 */ /* 0x000fc800078e0a03 */
[----:B0-----:R-:W-:-:S04]  /*29a20*/  IMAD R3, R4, R24, R15 ;  /* 0x0000001804037224 */ /* 0x001fc800078e020f */
[----:B------:R-:W-:Y:S02]  /*29a30*/  IMAD R5, R3, R16, R10 ;  /* 0x0000001003057224 */ /* 0x000fe400078e020a */
[----:B------:R-:W-:Y:S02]  /*29a40*/  IMAD.MOV.U32 R10, RZ, RZ, R12 ;  /* 0x000000ffff0a7224 */ /* 0x000fe400078e000c */
[----:B------:R-:W-:-:S04]  /*29a50*/  @P0 IMAD R21, R17, R14, R6 ;  /* 0x0000000e11150224 */ /* 0x000fc800078e0206 */
[----:B------:R-:W-:-:S05]  /*29a60*/  IMAD R2, R2, R25, R21 ;  /* 0x0000001902027224 */ /* 0x000fca00078e0215 */
[----:B------:R-:W-:Y:S02]  /*29a70*/  SEL R3, R5, R2, !P0 ;  /* 0x0000000205037207 */ /* 0x000fe40004000000 */
[----:B------:R-:W-:-:S07]  /*29a80*/  SEL R2, R2, R5, !P0 ;  /* 0x0000000502027207 */ /* 0x000fce0004000000 */
.L_x_1059:
[----:B------:R-:W-:-:S08]  /*29a90*/  NOP ;  /* 0x0000000000007918 */ /* 0x000fd00000000000 */
[----:B------:R-:W0:-:S00]  /*29aa0*/  USETMAXREG.DEALLOC.CTAPOOL 0x18 ;  /* 0x00000018000079c8 */ /* 0x000e0000080e0500 */
[----:B0-----:R-:W-:-:S13]  /*29ab0*/  ISETP.NE.AND P0, PT, R0, RZ, PT ;  /* 0x000000ff0000720c */ /* 0x001fda0003f05270 */
[----:B------:R-:W-:Y:S05]  /*29ac0*/  @P0 EXIT ;  /* 0x000000000000094d */ /* 0x000fea0003800000 */
[----:B------:R-:W-:Y:S01]  /*29ad0*/  LOP3.LUT P0, RZ, R7, 0xff, RZ, 0xc0, !PT ;  /* 0x000000ff07ff7812 */ /* 0x000fe2000780c0ff */
[----:B------:R-:W-:Y:S01]  /*29ae0*/  IMAD.MOV.U32 R6, RZ, RZ, RZ ;  /* 0x000000ffff067224 */ /* 0x000fe200078e00ff */
[----:B------:R-:W-:-:S11]  /*29af0*/  MOV R0, 0x1 ;  /* 0x0000000100007802 */ /* 0x000fd60000000f00 */
[----:B------:R-:W-:Y:S05]  /*29b00*/  @!P0 BRA `(.L_x_1062) ;  /* 0x0000000c00548947 */ /* 0x000fea0003800000 */
[----:B------:R-:W0:Y:S01]  /*29b10*/  LDC R0, c[0x0][0x28c] ;  /* 0x0000a300ff007b82 */ /* 0x000e220000000800 */
[----:B------:R-:W1:Y:S01]  /*29b20*/  S2R R4, SR_TID.X ;  /* 0x0000000000047919 */ /* 0x000e620000002100 */
[----:B------:R-:W-:Y:S01]  /*29b30*/  ULDC UR5, c[0x0][0x600] ;  /* 0x0001800000057ab9 */ /* 0x000fe20000000800 */
[----:B------:R-:W-:Y:S01]  /*29b40*/  ULDC UR4, c[0x0][0xc] ;  /* 0x0000030000047ab9 */ /* 0x000fe20000000800 */
[----:B------:R-:W-:Y:S01]  /*29b50*/  UIADD3 UR16, UR5, -0x1, URZ ;  /* 0xffffffff05107890 */ /* 0x000fe2000fffe03f */
[----:B------:R-:W-:Y:S01]  /*29b60*/  BSSY B0, `(.L_x_1062) ;  /* 0x00000cf000007945 */ /* 0x000fe20003800000 */
[----:B------:R-:W-:Y:S01]  /*29b70*/  ULDC UR6, c[0x0][0x658] ;  /* 0x0001960000067ab9 */ /* 0x000fe20000000800 */
[----:B------:R-:W-:Y:S01]  /*29b80*/  ULDC UR5, c[0x0][0x10] ;  /* 0x0000040000057ab9 */ /* 0x000fe20000000800 */
[----:B------:R-:W-:Y:S01]  /*29b90*/  UMOV UR7, 0xffffffff ;  /* 0xffffffff00077882 */ /* 0x000fe20000000000 */
[----:B------:R-:W-:Y:S01]  /*29ba0*/  UMOV UR8, 0x1 ;  /* 0x0000000100087882 */ /* 0x000fe20000000000 */
[----:B------:R-:W-:Y:S01]  /*29bb0*/  UIMAD.WIDE.U32 UR4, UR4, UR5, URZ ;  /* 0x00000005040472a5 */ /* 0x000fe2000f8e003f */
[----:B------:R-:W-:Y:S01]  /*29bc0*/  IMAD.MOV.U32 R11, RZ, RZ, 0x1 ;  /* 0x00000001ff0b7424 */ /* 0x000fe200078e00ff */
[----:B------:R-:W-:Y:S01]  /*29bd0*/  USHF.L.U32 UR7, UR7, UR6, URZ ;  /* 0x0000000607077299 */ /* 0x000fe2000800063f */
[----:B------:R-:W-:Y:S01]  /*29be0*/  LOP3.LUT R8, R19, 0x2, RZ, 0xfc, !PT ;  /* 0x0000000213087812 */ /* 0x000fe200078efcff */
[----:B------:R-:W-:Y:S01]  /*29bf0*/  USHF.L.U32 UR18, UR8, UR6, URZ ;  /* 0x0000000608127299 */ /* 0x000fe2000800063f */
[----:B------:R-:W-:Y:S01]  /*29c00*/  IMAD.MOV.U32 R6, RZ, RZ, RZ ;  /* 0x000000ffff067224 */ /* 0x000fe200078e00ff */
[----:B------:R-:W-:Y:S01]  /*29c10*/  ULOP3.LUT UR17, URZ, UR7, URZ, 0x33, !UPT ;  /* 0x000000073f117292 */ /* 0x000fe2000f8e333f */
[----:B------:R-:W-:Y:S01]  /*29c20*/  ULDC UR6, c[0x0][0x14] ;  /* 0x0000050000067ab9 */ /* 0x000fe20000000800 */
[----:B------:R-:W-:Y:S01]  /*29c30*/  ULDC.64 UR22, c[0x0][0x198] ;  /* 0x0000660000167ab9 */ /* 0x000fe20000000a00 */
[----:B------:R-:W-:-:S02]  /*29c40*/  UIMAD.WIDE.U32 UR20, UR4, UR6, URZ ;  /* 0x00000006041472a5 */ /* 0x000fc4000f8e003f */
[----:B------:R-:W-:Y:S01]  /*29c50*/  UIMAD UR13, UR5, UR6, URZ ;  /* 0x00000006050d72a4 */ /* 0x000fe2000f8e023f */
[----:B0-----:R-:W-:-:S03]  /*29c60*/  IADD3 R0, R0, 0x3f, RZ ;  /* 0x0000003f00007810 */ /* 0x001fc60007ffe0ff */
[----:B------:R-:W-:Y:S01]  /*29c70*/  UIADD3 UR13, UR21, UR13, URZ ;  /* 0x0000000d150d7290 */ /* 0x000fe2000fffe03f */
[----:B------:R-:W-:-:S04]  /*29c80*/  SHF.R.S32.HI R5, RZ, 0x1f, R0 ;  /* 0x0000001fff057819 */ /* 0x000fc80000011400 */
[----:B------:R-:W-:Y:S02]  /*29c90*/  LEA.HI R5, R5, R0, RZ, 0x6 ;  /* 0x0000000005057211 */ /* 0x000fe400078f30ff */
[C---:B-1----:R-:W-:Y:S02]  /*29ca0*/  LOP3.LUT P2, RZ, R4.reuse, 0x7f, RZ, 0xc0, !PT ;  /* 0x0000007f04ff7812 */ /* 0x042fe4000784c0ff */
[----:B------:R-:W-:Y:S02]  /*29cb0*/  LOP3.LUT P0, RZ, R4, 0x1f, RZ, 0xc0, !PT ;  /* 0x0000001f04ff7812 */ /* 0x000fe4000780c0ff */
[----:B------:R-:W-:Y:S02]  /*29cc0*/  SHF.R.S32.HI R7, RZ, 0x6, R5 ;  /* 0x00000006ff077819 */ /* 0x000fe40000011405 */
[----:B------:R-:W-:Y:S02]  /*29cd0*/  PLOP3.LUT P0, PT, P0, P2, PT, 0x8a, 0x0 ;  /* 0x000000000000781c */ /* 0x000fe40000705172 */
[----:B------:R-:W-:-:S02]  /*29ce0*/  MOV R0, 0x1 ;  /* 0x0000000100007802 */ /* 0x000fc40000000f00 */
[----:B------:R-:W-:-:S09]  /*29cf0*/  IADD3 R16, R7, 0x1, RZ ;  /* 0x0000000107107810 */ /* 0x000fd20007ffe0ff */
.L_x_1074:
[----:B------:R-:W-:-:S03]  /*29d00*/  UMOV UR4, 0xffffffff ;  /* 0xffffffff00047882 */ /* 0x000fc60000000000 */
[----:B------:R-:W-:Y:S05]  /*29d10*/  BRA.DIV UR4, `(.L_x_1063) ;  /* 0x0000000e04b87947 */ /* 0x000fea000b800000 */
[----:B------:R-:W-:-:S13]  /*29d20*/  ELECT P6, URZ, PT ;  /* 0x00000000003f782f */ /* 0x000fda00038c0000 */
.L_x_1085:
[----:B------:R-:W0:Y:S01]  /*29d30*/  LDC R4, c[0x0][0x28c] ;  /* 0x0000a300ff047b82 */ /* 0x000e220000000800 */
[----:B------:R-:W-:Y:S01]  /*29d40*/  BSSY B1, `(.L_x_1064) ;  /* 0x0000037000017945 */ /* 0x000fe20003800000 */
[----:B0-----:R-:W-:-:S13]  /*29d50*/  ISETP.LT.OR P6, PT, R4, 0x1, !P6 ;  /* 0x000000010400780c */ /* 0x001fda00077c1670 */
[----:B------:R-:W-:Y:S05]  /*29d60*/  @P6 BRA `(.L_x_1065) ;  /* 0x0000000000d06947 */ /* 0x000fea0003800000 */
[----:B------:R-:W-:Y:S01]  /*29d70*/  IMAD.SHL.U32 R3, R3, 0x200, RZ ;  /* 0x0000020003037824 */ /* 0x000fe200078e00ff */
[----:B------:R-:W-:Y:S01]  /*29d80*/  SHF.L.U32 R2, R2, 0x8, RZ ;  /* 0x0000000802027819 */ /* 0x000fe200000006ff */
[----:B------:R-:W-:Y:S01]  /*29d90*/  IMAD.MOV.U32 R14, RZ, RZ, RZ ;  /* 0x000000ffff0e7224 */ /* 0x000fe200078e00ff */
[----:B------:R-:W-:Y:S01]  /*29da0*/  MOV R4, R16 ;  /* 0x0000001000047202 */ /* 0x000fe20000000f00 */
[----:B------:R-:W-:Y:S01]  /*29db0*/  IMAD.MOV.U32 R5, RZ, RZ, R0 ;  /* 0x000000ffff057224 */ /* 0x000fe200078e0000 */
[----:B------:R-:W-:-:S07]  /*29dc0*/  MOV R9, R6 ;  /* 0x0000000600097202 */ /* 0x000fce0000000f00 */
.L_x_1069:
[----:B------:R-:W0:Y:S01]  /*29dd0*/  S2R R13, SR_CgaCtaId ;  /* 0x00000000000d7919 */ /* 0x000e220000008800 */
[----:B------:R-:W-:Y:S02]  /*29de0*/  MOV R12, 0x400 ;  /* 0x00000400000c7802 */ /* 0x000fe40000000f00 */
[----:B------:R-:W-:Y:S02]  /*29df0*/  SHF.L.U32 R18, R5, 0x1f, RZ ;  /* 0x0000001f05127819 */ /* 0x000fe400000006ff */
[----:B0-----:R-:W-:-:S05]  /*29e00*/  LEA R12, R13, R12, 0x18 ;  /* 0x0000000c0d0c7211 */ /* 0x001fca00078ec0ff */
[----:B------:R-:W-:-:S04]  /*29e10*/  IMAD R13, R9, 0x8, R12 ;  /* 0x00000008090d7824 */ /* 0x000fc800078e020c */
[----:B------:R-:W0:Y:S02]  /*29e20*/  SYNCS.PHASECHK.TRANS64.TRYWAIT P1, [R13+URZ+0x20], R18 ;  /* 0x000020120d0075a7 */ /* 0x000e24000802017f */
[----:B0-----:R-:W-:Y:S05]  /*29e30*/  @!P1 BRA `(.L_x_1066) ;  /* 0x0000000c00909947 */ /* 0x001fea0003800000 */
.L_x_1086:
[----:B0-----:R-:W0:Y:S01]  /*29e40*/  @!P2 LDC R18, c[0x0][0x500] ;  /* 0x00014000ff12ab82 */ /* 0x001e220000000800 */
[----:B------:R-:W-:-:S04]  /*29e50*/  PRMT R15, R8, 0x9910, RZ ;  /* 0x00009910080f7816 */ /* 0x000fc800000000ff */
[----:B------:R-:W-:Y:S01]  /*29e60*/  ISETP.NE.AND P1, PT, R15, 0x2, PT ;  /* 0x000000020f00780c */ /* 0x000fe20003f25270 */
[----:B0-----:R0:W-:-:S12]  /*29e70*/  @!P2 SYNCS.ARRIVE.TRANS64 RZ, [R13+URZ], R18 ;  /* 0x000000120dffa9a7 */ /* 0x0011d8000800003f */
[----:B------:R-:W-:Y:S05]  /*29e80*/  @P1 BRA `(.L_x_1067) ;  /* 0x0000000000041947 */ /* 0x000fea0003800000 */
[----:B------:R-:W-:Y:S01]  /*29e90*/  BPT.TRAP 0x1 ;  /* 0x000000040000795c */ /* 0x000fe20000300000 */
.L_x_1067:
[----:B------:R-:W-:Y:S05]  /*29ea0*/  @P0 BRA `(.L_x_1068) ;  /* 0x0000000000040947 */ /* 0x000fea0003800000 */
[----:B------:R-:W-:Y:S01]  /*29eb0*/  BPT.TRAP 0x1 ;  /* 0x000000040000795c */ /* 0x000fe20000300000 */
.L_x_1068:
[----:B------:R-:W-:Y:S01]  /*29ec0*/  R2UR UR9, R13 ;  /* 0x000000000d0972ca */ /* 0x000fe200000e0000 */
[----:B------:R-:W-:Y:S01]  /*29ed0*/  VIADD R4, R4, 0xffffffff ;  /* 0xffffffff04047836 */ /* 0x000fe20000000000 */
[C---:B0-----:R-:W-:Y:S01]  /*29ee0*/  LEA R13, R9.reuse, R12, 0xe ;  /* 0x0000000c090d7211 */ /* 0x041fe200078e70ff */
[----:B------:R-:W-:Y:S01]  /*29ef0*/  IMAD R12, R9, 0x8000, R12 ;  /* 0x00008000090c7824 */ /* 0x000fe200078e020c */
[----:B------:R-:W-:Y:S01]  /*29f00*/  UIADD3 UR4, UP0, UR22, 0xf0, URZ ;  /* 0x000000f016047890 */ /* 0x000fe2000ff1e03f */
[----:B------:R-:W-:Y:S01]  /*29f10*/  R2UR UR11, R2 ;  /* 0x00000000020b72ca */ /* 0x000fe200000e0000 */
[----:B------:R-:W-:Y:S01]  /*29f20*/  UIADD3 UR24, UP1, UR22, 0x1f0, URZ ;  /* 0x000001f016187890 */ /* 0x000fe2000ff3e03f */
[----:B------:R-:W-:Y:S01]  /*29f30*/  R2UR UR5, R13 ;  /* 0x000000000d0572ca */ /* 0x000fe200000e0000 */
[----:B------:R-:W-:Y:S01]  /*29f40*/  UMOV UR6, 0x0 ;  /* 0x0000000000067882 */ /* 0x000fe20000000000 */
[----:B------:R-:W-:Y:S01]  /*29f50*/  R2UR UR8, R12 ;  /* 0x000000000c0872ca */ /* 0x000fe200000e0000 */
[----:B------:R-:W-:Y:S01]  /*29f60*/  UIADD3.X UR25, URZ, UR23, URZ, UP1, !UPT ;  /* 0x000000173f197290 */ /* 0x000fe20008ffe43f */
[----:B------:R-:W-:Y:S01]  /*29f70*/  R2UR UR10, R14 ;  /* 0x000000000e0a72ca */ /* 0x000fe200000e0000 */
[----:B------:R-:W-:Y:S01]  /*29f80*/  UMOV UR7, 0x10000000 ;  /* 0x1000000000077882 */ /* 0x000fe20000000000 */
[----:B------:R-:W-:-:S02]  /*29f90*/  R2UR UR12, R10 ;  /* 0x000000000a0c72ca */ /* 0x000fc400000e0000 */
[----:B------:R-:W-:Y:S02]  /*29fa0*/  R2UR UR19, R3 ;  /* 0x00000000031372ca */ /* 0x000fe400000e0000 */
[----:B------:R-:W-:Y:S02]  /*29fb0*/  ISETP.GT.AND P3, PT, R4, 0x1, PT ;  /* 0x000000010400780c */ /* 0x000fe40003f64270 */
[----:B------:R-:W-:Y:S01]  /*29fc0*/  IADD3 R9, R9, 0x1, RZ ;  /* 0x0000000109097810 */ /* 0x000fe20007ffe0ff */
[----:B------:R-:W-:Y:S01]  /*29fd0*/  UIADD3 UR14, UR5, 0x100, URZ ;  /* 0x00000100050e7890 */ /* 0x000fe2000fffe03f */
[----:B------:R-:W-:Y:S01]  /*29fe0*/  IADD3 R14, R14, 0x40, RZ ;  /* 0x000000400e0e7810 */ /* 0x000fe20007ffe0ff */
[----:B------:R-:W-:Y:S01]  /*29ff0*/  UIADD3.X UR5, URZ, UR23, URZ, UP0, !UPT ;  /* 0x000000173f057290 */ /* 0x000fe200087fe43f */
[----:B------:R-:W-:Y:S01]  /*2a000*/  ISETP.NE.AND P1, PT, R9, 0x4, PT ;  /* 0x000000040900780c */ /* 0x000fe20003f25270 */
[----:B------:R-:W-:-:S03]  /*2a010*/  UIADD3 UR15, UR8, 0x10100, URZ ;  /* 0x00010100080f7890 */ /* 0x000fc6000fffe03f */
[----:B------:R-:W-:Y:S01]  /*2a020*/  UMOV UR8, UR14 ;  /* 0x0000000e00087c82 */ /* 0x000fe20008000000 */
[----:B------:R-:W-:Y:S02]  /*2a030*/  SEL R12, RZ, 0x1, P1 ;  /* 0x00000001ff0c7807 */ /* 0x000fe40000800000 */
[----:B------:R-:W-:Y:S01]  /*2a040*/  SEL R9, R9, RZ, P1 ;  /* 0x000000ff09097207 */ /* 0x000fe20000800000 */
[----:B------:R0:W-:Y:S01]  /*2a050*/  UTMALDG.3D [UR8], [UR4], desc[UR6] ;  /* 0x00000608040075b4 */ /* 0x0001e20008011000 */
[----:B------:R-:W-:Y:S01]  /*2a060*/  LOP3.LUT R5, R5, R12, RZ, 0x3c, !PT ;  /* 0x0000000c05057212 */ /* 0x000fe200078e3cff */
[----:B0-----:R-:W-:Y:S01]  /*2a070*/  UMOV UR8, UR15 ;  /* 0x0000000f00087c82 */ /* 0x001fe20008000000 */
[----:B------:R-:W-:Y:S02]  /*2a080*/  UMOV UR11, UR19 ;  /* 0x00000013000b7c82 */ /* 0x000fe40008000000 */
[----:B------:R0:W-:Y:S02]  /*2a090*/  UTMALDG.3D [UR8], [UR24], desc[UR6] ;  /* 0x00000608180075b4 */ /* 0x0001e40008011000 */
[----:B0-----:R-:W-:Y:S05]  /*2a0a0*/  @P3 BRA `(.L_x_1069) ;  /* 0xfffffffc00483947 */ /* 0x001fea000383ffff */
.L_x_1065:
[----:B------:R-:W-:Y:S05]  /*2a0b0*/  BSYNC B1 ;  /* 0x0000000000017941 */ /* 0x000fea0003800000 */
.L_x_1064:
[----:B------:R-:W2:Y:S01]  /*2a0c0*/  LDL.LU R15, [R1+0x600] ;  /* 0x00060000010f7983 */ /* 0x000ea20000300800 */
[----:B------:R-:W-:Y:S01]  /*2a0d0*/  LOP3.LUT P4, RZ, R11, 0xff, RZ, 0xc0, !PT ;  /* 0x000000ff0bff7812 */ /* 0x000fe2000788c0ff */
[----:B------:R-:W-:Y:S01]  /*2a0e0*/  IMAD.IADD R6, R7, 0x1, R6 ;  /* 0x0000000107067824 */ /* 0x000fe200078e0206 */
[----:B------:R-:W-:Y:S01]  /*2a0f0*/  ULDC.64 UR4, c[0x0][0x650] ;  /* 0x0001940000047ab9 */ /* 0x000fe20000000a00 */
[----:B------:R-:W3:Y:S01]  /*2a100*/  LDL.LU R12, [R1+0x604] ;  /* 0x00060400010c7983 */ /* 0x000ee20000300800 */
[----:B------:R-:W-:Y:S01]  /*2a110*/  BSSY B1, `(.L_x_1070) ;  /* 0x0000071000017945 */ /* 0x000fe20003800000 */
[----:B------:R-:W-:Y:S02]  /*2a120*/  MOV R10, 0xffffffff ;  /* 0xffffffff000a7802 */ /* 0x000fe40000000f00 */
[----:B------:R-:W-:Y:S02]  /*2a130*/  SHF.R.U32.HI R2, RZ, 0x2, R6 ;  /* 0x00000002ff027819 */ /* 0x000fe40000011606 */
[----:B------:R-:W-:-:S02]  /*2a140*/  ISETP.GT.U32.AND P1, PT, R6, 0x3, PT ;  /* 0x000000030600780c */ /* 0x000fc40003f24070 */
[----:B------:R-:W-:Y:S02]  /*2a150*/  LOP3.LUT R2, R2, 0x1, RZ, 0xc0, !PT ;  /* 0x0000000102027812 */ /* 0x000fe400078ec0ff */
[----:B------:R-:W0:Y:S01]  /*2a160*/  @P4 S2R R3, SR_CgaCtaId ;  /* 0x0000000000034919 */ /* 0x000e220000008800 */
[C---:B------:R-:W-:Y:S02]  /*2a170*/  ISETP.LT.U32.AND P1, PT, R7.reuse, 0x4, P1 ;  /* 0x000000040700780c */ /* 0x040fe40000f21070 */
[----:B------:R-:W-:Y:S02]  /*2a180*/  ISETP.NE.U32.AND P3, PT, R2, 0x1, PT ;  /* 0x000000010200780c */ /* 0x000fe40003f65070 */
[----:B------:R-:W-:Y:S02]  /*2a190*/  @P4 MOV R2, 0x400 ;  /* 0x0000040000024802 */ /* 0x000fe40000000f00 */
[----:B------:R-:W-:Y:S02]  /*2a1a0*/  ISETP.GT.U32.AND P3, PT, R7, 0x3, !P3 ;  /* 0x000000030700780c */ /* 0x000fe40005f64070 */
[----:B------:R-:W-:-:S02]  /*2a1b0*/  LOP3.LUT R6, R6, 0x3, RZ, 0xc0, !PT ;  /* 0x0000000306067812 */ /* 0x000fc400078ec0ff */
[----:B------:R-:W-:Y:S02]  /*2a1c0*/  PRMT R4, RZ, 0x7610, R4 ;  /* 0x00007610ff047816 */ /* 0x000fe40000000004 */
[----:B------:R-:W-:Y:S02]  /*2a1d0*/  PRMT R11, RZ, 0x7610, R11 ;  /* 0x00007610ff0b7816 */ /* 0x000fe4000000000b */
[----:B0-----:R-:W-:Y:S02]  /*2a1e0*/  @P4 LEA R2, R3, R2, 0x18 ;  /* 0x0000000203024211 */ /* 0x001fe400078ec0ff */
[----:B------:R-:W-:Y:S02]  /*2a1f0*/  SEL R3, RZ, 0x1, !P1 ;  /* 0x00000001ff037807 */ /* 0x000fe40004800000 */
[----:B------:R0:W-:Y:S02]  /*2a200*/  @P4 SYNCS.ARRIVE.TRANS64.A1T0 RZ, [R2+URZ+0x58], RZ ;  /* 0x000058ff02ff49a7 */ /* 0x0001e4000810003f */
[----:B0-----:R-:W-:-:S04]  /*2a210*/  SEL R2, RZ, 0x1, !P3 ;  /* 0x00000001ff027807 */ /* 0x001fc80005800000 */
[----:B------:R-:W-:Y:S01]  /*2a220*/  LOP3.LUT R0, R2, R0, R3, 0x96, !PT ;  /* 0x0000000002007212 */ /* 0x000fe200078e9603 */
[----:B------:R-:W-:Y:S01]  /*2a230*/  IMAD.MOV.U32 R3, RZ, RZ, -0x1 ;  /* 0xffffffffff037424 */ /* 0x000fe200078e00ff */
[----:B------:R-:W-:Y:S02]  /*2a240*/  MOV R2, 0xffffffff ;  /* 0xffffffff00027802 */ /* 0x000fe40000000f00 */
[----:B---3--:R-:W-:-:S04]  /*2a250*/  IADD3 R12, P1, R12, UR20, RZ ;  /* 0x000000140c0c7c10 */ /* 0x008fc8000ff3e0ff */
[----:B--2---:R-:W-:Y:S01]  /*2a260*/  IADD3.X R15, R15, UR13, RZ, P1, !PT ;  /* 0x0000000d0f0f7c10 */ /* 0x004fe20008ffe4ff */
[----:B------:R0:W-:Y:S01]  /*2a270*/  STL [R1+0x604], R12 ;  /* 0x0006040c01007387 */ /* 0x0001e20000100800 */
[----:B------:R-:W-:-:S03]  /*2a280*/  ISETP.GE.U32.AND P1, PT, R12, UR4, PT ;  /* 0x000000040c007c0c */ /* 0x000fc6000bf26070 */
[----:B------:R0:W-:Y:S01]  /*2a290*/  STL [R1+0x600], R15 ;  /* 0x0006000f01007387 */ /* 0x0001e20000100800 */
[----:B------:R-:W-:-:S13]  /*2a2a0*/  ISETP.GE.U32.AND.EX P1, PT, R15, UR5, PT, P1 ;  /* 0x000000050f007c0c */ /* 0x000fda000bf26110 */
[----:B0-----:R-:W-:Y:S05]  /*2a2b0*/  @P1 BRA `(.L_x_1071) ;  /* 0x0000000400581947 */ /* 0x001fea0003800000 */
[----:B------:R-:W0:Y:S01]  /*2a2c0*/  S2R R9, SR_CTAID.X ;  /* 0x0000000000097919 */ /* 0x000e220000002500 */
[----:B------:R-:W1:Y:S01]  /*2a2d0*/  LDC R17, c[0x0][0x65c] ;  /* 0x00019700ff117b82 */ /* 0x000e620000000800 */
[----:B------:R-:W-:Y:S01]  /*2a2e0*/  ULDC UR4, c[0x0][0x150] ;  /* 0x0000540000047ab9 */ /* 0x000fe20000000800 */
[----:B------:R-:W-:Y:S01]  /*2a2f0*/  ULDC UR7, c[0x0][0x630] ;  /* 0x00018c0000077ab9 */ /* 0x000fe20000000800 */
[----:B------:R-:W2:Y:S05]  /*2a300*/  S2R R2, SR_CTAID.Y ;  /* 0x0000000000027919 */ /* 0x000eaa0000002600 */
[----:B------:R-:W3:Y:S08]  /*2a310*/  LDC R4, c[0x0][0x144] ;  /* 0x00005100ff047b82 */ /* 0x000ef00000000800 */
[----:B------:R-:W4:Y:S01]  /*2a320*/  LDC R13, c[0x0][0x148] ;  /* 0x00005200ff0d7b82 */ /* 0x000f220000000800 */
[----:B-1----:R-:W-:-:S02]  /*2a330*/  ISETP.NE.AND P5, PT, R17, 0x1, PT ;  /* 0x000000011100780c */ /* 0x002fc40003fa5270 */
[----:B0-----:R-:W-:Y:S02]  /*2a340*/  I2FP.F32.U32 R3, R9 ;  /* 0x0000000900037245 */ /* 0x001fe40000201000 */
[----:B--2---:R-:W-:-:S03]  /*2a350*/  I2FP.F32.U32 R5, R2 ;  /* 0x0000000200057245 */ /* 0x004fc60000201000 */
[----:B------:R-:W-:Y:S01]  /*2a360*/  FMUL R3, R3, UR4 ;  /* 0x0000000403037c20 */ /* 0x000fe20008400000 */
[----:B------:R-:W-:Y:S02]  /*2a370*/  ULDC UR4, c[0x0][0x154] ;  /* 0x0000550000047ab9 */ /* 0x000fe40000000800 */
[----:B------:R-:W-:Y:S01]  /*2a380*/  FMUL R10, R5, UR4 ;  /* 0x00000004050a7c20 */ /* 0x000fe20008400000 */
[----:B------:R-:W-:Y:S02]  /*2a390*/  ULDC.64 UR4, c[0x0][0x628] ;  /* 0x00018a0000047ab9 */ /* 0x000fe40000000a00 */
[----:B------:R-:W0:Y:S01]  /*2a3a0*/  F2I.U32.TRUNC.NTZ R3, R3 ;  /* 0x0000000300037305 */ /* 0x000e22000020f000 */
[----:B------:R-:W-:-:S04]  /*2a3b0*/  ISETP.NE.U32.AND P1, PT, RZ, UR4, PT ;  /* 0x00000004ff007c0c */ /* 0x000fc8000bf25070 */
[----:B------:R-:W-:-:S03]  /*2a3c0*/  ISETP.NE.AND.EX P1, PT, RZ, UR5, PT, P1 ;  /* 0x00000005ff007c0c */ /* 0x000fc6000bf25310 */
[----:B------:R-:W1:Y:S01]  /*2a3d0*/  F2I.U32.TRUNC.NTZ R10, R10 ;  /* 0x0000000a000a7305 */ /* 0x000e62000020f000 */
[----:B0-----:R-:W-:Y:S01]  /*2a3e0*/  IMAD.MOV R5, RZ, RZ, -R3 ;  /* 0x000000ffff057224 */ /* 0x001fe200078e0a03 */
[----:B------:R-:W-:-:S03]  /*2a3f0*/  MOV R3, R15 ;  /* 0x0000000f00037202 */ /* 0x000fc60000000f00 */
[----:B---3--:R-:W-:Y:S01]  /*2a400*/  IMAD R9, R4, R5, R9 ;  /* 0x0000000504097224 */ /* 0x008fe200078e0209 */
[----:B-1----:R-:W-:-:S05]  /*2a410*/  IADD3 R4, -R10, RZ, RZ ;  /* 0x000000ff0a047210 */ /* 0x002fca0007ffe1ff */
[----:B----4-:R-:W-:Y:S02]  /*2a420*/  @P5 IMAD R9, R13, R4, R2 ;  /* 0x000000040d095224 */ /* 0x010fe400078e0202 */
[----:B------:R-:W-:Y:S01]  /*2a430*/  IMAD.MOV.U32 R2, RZ, RZ, R12 ;  /* 0x000000ffff027224 */ /* 0x000fe200078e000c */
[----:B------:R-:W-:Y:S06]  /*2a440*/  @!P1 BRA `(.L_x_1072) ;  /* 0x0000000000289947 */ /* 0x000fec0003800000 */
[----:B------:R-:W-:Y:S02]  /*2a450*/  ULDC UR6, c[0x0][0x634] ;  /* 0x00018d0000067ab9 */ /* 0x000fe40000000800 */
[----:B------:R-:W-:-:S05]  /*2a460*/  IADD3 R3, P1, R12, UR6, RZ ;  /* 0x000000060c037c10 */ /* 0x000fca000ff3e0ff */
[----:B------:R-:W-:-:S04]  /*2a470*/  IMAD.X R13, RZ, RZ, R15, P1 ;  /* 0x000000ffff0d7224 */ /* 0x000fc800008e060f */
[----:B------:R-:W-:-:S04]  /*2a480*/  IMAD.WIDE.U32 R4, R13, UR4, RZ ;  /* 0x000000040d047c25 */ /* 0x000fc8000f8e00ff */
[----:B------:R-:W-:-:S04]  /*2a490*/  IMAD.WIDE.U32 R4, P1, R3, UR5, R4 ;  /* 0x0000000503047c25 */ /* 0x000fc8000f820004 */
[----:B------:R-:W-:-:S04]  /*2a4a0*/  IMAD.WIDE.U32 R2, R3, UR4, RZ ;  /* 0x0000000403027c25 */ /* 0x000fc8000f8e00ff */
[----:B------:R-:W-:Y:S01]  /*2a4b0*/  IMAD.MOV.U32 R2, RZ, RZ, R5 ;  /* 0x000000ffff027224 */ /* 0x000fe200078e0005 */
[----:B------:R-:W-:Y:S02]  /*2a4c0*/  IADD3 RZ, P3, R3, R4, RZ ;  /* 0x0000000403ff7210 */ /* 0x000fe40007f7e0ff */
[----:B------:R-:W-:-:S03]  /*2a4d0*/  IADD3.X R3, RZ, RZ, RZ, P1, !PT ;  /* 0x000000ffff037210 */ /* 0x000fc60000ffe4ff */
[----:B------:R-:W-:-:S08]  /*2a4e0*/  IMAD.WIDE.U32.X R2, R13, UR5, R2, P3 ;  /* 0x000000050d027c25 */ /* 0x000fd000098e0402 */
.L_x_1072:
[--C-:B------:R-:W-:Y:S01]  /*2a4f0*/  SHF.R.U64 R10, R2, UR7, R3.reuse ;  /* 0x00000007020a7c19 */ /* 0x100fe20008001203 */
[----:B------:R-:W-:Y:S01]  /*2a500*/  ULDC.64 UR4, c[0x0][0x620] ;  /* 0x0001880000047ab9 */ /* 0x000fe20000000a00 */
[----:B------:R-:W-:Y:S01]  /*2a510*/  SHF.R.U32.HI R2, RZ, UR7, R3 ;  /* 0x00000007ff027c19 */ /* 0x000fe20008011603 */
[----:B------:R-:W-:Y:S01]  /*2a520*/  ULDC.64 UR6, c[0x0][0x640] ;  /* 0x0001900000067ab9 */ /* 0x000fe20000000a00 */
[----:B------:R-:W-:Y:S02]  /*2a530*/  IADD3 R13, P1, RZ, -R10, RZ ;  /* 0x8000000aff0d7210 */ /* 0x000fe40007f3e0ff */
[----:B------:R-:W-:Y:S02]  /*2a540*/  MOV R3, R15 ;  /* 0x0000000f00037202 */ /* 0x000fe40000000f00 */
[----:B------:R-:W-:Y:S02]  /*2a550*/  IADD3.X R2, RZ, ~R2, RZ, P1, !PT ;  /* 0x80000002ff027210 */ /* 0x000fe40000ffe4ff */
[----:B------:R-:W-:-:S03]  /*2a560*/  ISETP.NE.U32.AND P1, PT, RZ, UR6, PT ;  /* 0x00000006ff007c0c */ /* 0x000fc6000bf25070 */
[----:B------:R-:W-:Y:S01]  /*2a570*/  IMAD R2, R2, UR4, RZ ;  /* 0x0000000402027c24 */ /* 0x000fe2000f8e02ff */
[----:B------:R-:W-:-:S03]  /*2a580*/  ISETP.NE.AND.EX P1, PT, RZ, UR7, PT, P1 ;  /* 0x00000007ff007c0c */ /* 0x000fc6000bf25310 */
[----:B------:R-:W-:Y:S02]  /*2a590*/  IMAD R5, R13, UR5, R2 ;  /* 0x000000050d057c24 */ /* 0x000fe4000f8e0202 */
[----:B------:R-:W-:-:S04]  /*2a5a0*/  IMAD.MOV.U32 R2, RZ, RZ, R12 ;  /* 0x000000ffff027224 */ /* 0x000fc800078e000c */
[----:B------:R-:W-:Y:S01]  /*2a5b0*/  IMAD.WIDE.U32 R2, R13, UR4, R2 ;  /* 0x000000040d027c25 */ /* 0x000fe2000f8e0002 */
[----:B------:R-:W-:-:S03]  /*2a5c0*/  ULDC UR4, c[0x0][0x618] ;  /* 0x0001860000047ab9 */ /* 0x000fc60000000800 */
[----:B------:R-:W-:-:S05]  /*2a5d0*/  IMAD.IADD R3, R3, 0x1, R5 ;  /* 0x0000000103037824 */ /* 0x000fca00078e0205 */
[--C-:B------:R-:W-:Y:S02]  /*2a5e0*/  SHF.R.U64 R12, R2, UR4, R3.reuse ;  /* 0x00000004020c7c19 */ /* 0x100fe40008001203 */
[----:B------:R-:W-:Y:S01]  /*2a5f0*/  SHF.R.U32.HI R3, RZ, UR4, R3 ;  /* 0x00000004ff037c19 */ /* 0x000fe20008011603 */
[----:B------:R-:W-:-:S03]  /*2a600*/  ULDC UR4, c[0x0][0x608] ;  /* 0x0001820000047ab9 */ /* 0x000fc60000000800 */
[--C-:B------:R-:W-:Y:S02]  /*2a610*/  SHF.R.U32.HI R2, RZ, UR4, R3.reuse ;  /* 0x00000004ff027c19 */ /* 0x100fe40008011603 */
[----:B------:R-:W-:Y:S01]  /*2a620*/  SHF.R.U64 R13, R12, UR4, R3 ;  /* 0x000000040c0d7c19 */ /* 0x000fe20008001203 */
[----:B------:R-:W-:Y:S02]  /*2a630*/  ULDC UR4, c[0x0][0x658] ;  /* 0x0001960000047ab9 */ /* 0x000fe40000000800 */
[--C-:B------:R-:W-:Y:S02]  /*2a640*/  SHF.R.U32.HI R15, RZ, UR4, R2.reuse ;  /* 0x00000004ff0f7c19 */ /* 0x100fe40008011602 */
[----:B------:R-:W-:-:S03]  /*2a650*/  SHF.R.U64 R14, R13, UR4, R2 ;  /* 0x000000040d0e7c19 */ /* 0x000fc60008001202 */
[----:B------:R-:W-:Y:S01]  /*2a660*/  IMAD.MOV.U32 R3, RZ, RZ, R15 ;  /* 0x000000ffff037224 */ /* 0x000fe200078e000f */
[----:B------:R-:W-:Y:S01]  /*2a670*/  MOV R2, R14 ;  /* 0x0000000e00027202 */ /* 0x000fe20000000f00 */
[----:B------:R-:W-:Y:S06]  /*2a680*/  @!P1 BRA `(.L_x_1073) ;  /* 0x0000000000289947 */ /* 0x000fec0003800000 */
[----:B------:R-:W-:Y:S02]  /*2a690*/  ULDC UR4, c[0x0][0x64c] ;  /* 0x0001930000047ab9 */ /* 0x000fe40000000800 */
[----:B------:R-:W-:-:S04]  /*2a6a0*/  IADD3 R3, P1, R14, UR4, RZ ;  /* 0x000000040e037c10 */ /* 0x000fc8000ff3e0ff */
[----:B------:R-:W-:-:S05]  /*2a6b0*/  IADD3.X R15, RZ, R15, RZ, P1, !PT ;  /* 0x0000000fff0f7210 */ /* 0x000fca0000ffe4ff */
[----:B------:R-:W-:-:S04]  /*2a6c0*/  IMAD.WIDE.U32 R4, R15, UR6, RZ ;  /* 0x000000060f047c25 */ /* 0x000fc8000f8e00ff */
[----:B------:R-:W-:-:S04]  /*2a6d0*/  IMAD.WIDE.U32 R4, P1, R3, UR7, R4 ;  /* 0x0000000703047c25 */ /* 0x000fc8000f820004 */
[----:B------:R-:W-:Y:S01]  /*2a6e0*/  IMAD.WIDE.U32 R2, R3, UR6, RZ ;  /* 0x0000000603027c25 */ /* 0x000fe2000f8e00ff */
[----:B------:R-:W-:-:S04]  /*2a6f0*/  MOV R2, R5 ;  /* 0x0000000500027202 */ /* 0x000fc80000000f00 */
[----:B------:R-:W-:Y:S01]  /*2a700*/  IADD3 RZ, P3, R3, R4, RZ ;  /* 0x0000000403ff7210 */ /* 0x000fe20007f7e0ff */
[----:B------:R-:W-:-:S04]  /*2a710*/  IMAD.X R3, RZ, RZ, RZ, P1 ;  /* 0x000000ffff037224 */ /* 0x000fc800008e06ff */
[----:B------:R-:W-:-:S08]  /*2a720*/  IMAD.WIDE.U32.X R2, R15, UR7, R2, P3 ;  /* 0x000000070f027c25 */ /* 0x000fd000098e0402 */
.L_x_1073:
[----:B------:R-:W-:Y:S01]  /*2a730*/  ULDC UR4, c[0x0][0x648] ;  /* 0x0001920000047ab9 */ /* 0x000fe20000000800 */
[----:B------:R-:W-:Y:S02]  /*2a740*/  LOP3.LUT R13, R13, UR17, RZ, 0xc0, !PT ;  /* 0x000000110d0d7c12 */ /* 0x000fe4000f8ec0ff */
[----:B------:R-:W-:Y:S01]  /*2a750*/  SHF.R.U64 R2, R2, UR4, R3 ;  /* 0x0000000402027c19 */ /* 0x000fe20008001203 */
[----:B------:R-:W-:-:S04]  /*2a760*/  ULDC UR4, c[0x0][0x638] ;  /* 0x00018e0000047ab9 */ /* 0x000fc80000000800 */
[----:B------:R-:W-:Y:S02]  /*2a770*/  IMAD.MOV R3, RZ, RZ, -R2 ;  /* 0x000000ffff037224 */ /* 0x000fe400078e0a02 */
[----:B------:R-:W-:Y:S02]  /*2a780*/  IMAD R4, R2, UR18, R13 ;  /* 0x0000001202047c24 */ /* 0x000fe4000f8e020d */
[----:B------:R-:W-:Y:S01]  /*2a790*/  IMAD R14, R3, UR4, R14 ;  /* 0x00000004030e7c24 */ /* 0x000fe2000f8e020e */
[----:B------:R-:W-:Y:S01]  /*2a7a0*/  ULDC UR4, c[0x0][0x610] ;  /* 0x0001840000047ab9 */ /* 0x000fe20000000800 */
[----:B------:R-:W-:Y:S01]  /*2a7b0*/  LOP3.LUT R3, R12, UR16, RZ, 0xc0, !PT ;  /* 0x000000100c037c12 */ /* 0x000fe2000f8ec0ff */
[----:B------:R-:W-:Y:S01]  /*2a7c0*/  IMAD R9, R4, UR4, R9 ;  /* 0x0000000404097c24 */ /* 0x000fe2000f8e0209 */
[----:B------:R-:W-:Y:S01]  /*2a7d0*/  ULDC UR4, c[0x0][0x600] ;  /* 0x0001800000047ab9 */ /* 0x000fe20000000800 */
[----:B------:R-:W-:Y:S02]  /*2a7e0*/  MOV R4, 0x1 ;  /* 0x0000000100047802 */ /* 0x000fe40000000f00 */
[----:B------:R-:W-:-:S05]  /*2a7f0*/  IMAD R14, R14, UR4, R3 ;  /* 0x000000040e0e7c24 */ /* 0x000fca000f8e0203 */
[----:B------:R-:W-:Y:S02]  /*2a800*/  SEL R3, R14, R9, !P5 ;  /* 0x000000090e037207 */ /* 0x000fe40006800000 */
[----:B------:R-:W-:-:S07]  /*2a810*/  SEL R2, R9, R14, !P5 ;  /* 0x0000000e09027207 */ /* 0x000fce0006800000 */
.L_x_1071:
[----:B------:R-:W-:Y:S05]  /*2a820*/  BSYNC B1 ;  /* 0x0000000000017941 */ /* 0x000fea0003800000 */
.L_x_1070:
[----:B------:R-:W-:-:S13]  /*2a830*/  LOP3.LUT P1, RZ, R4, 0xff, RZ, 0xc0, !PT ;  /* 0x000000ff04ff7812 */ /* 0x000fda000782c0ff */
[----:B------:R-:W-:Y:S05]  /*2a840*/  @P1 BRA `(.L_x_1074) ;  /* 0xfffffff4002c1947 */ /* 0x000fea000383ffff */
[----:B------:R-:W-:Y:S05]  /*2a850*/  BSYNC B0 ;  /* 0x0000000000007941 */ /* 0x000fea0003800000 */
.L_x_1062:
[----:B------:R-:W-:-:S03]  /*2a860*/  UMOV UR4, 0xffffffff ;  /* 0xffffffff00047882 */ /* 0x000fc60000000000 */
[----:B------:R-:W-:Y:S05]  /*2a870*/  BRA.DIV UR4, `(.L_x_1075) ;  /* 0x0000000604147947 */ /* 0x000fea000b800000 */
[----:B------:R-:W-:-:S13]  /*2a880*/  ELECT P6, URZ, PT ;  /* 0x00000000003f782f */ /* 0x000fda00038c0000 */
.L_x_1089:
[----:B------:R-:W-:Y:S04]  /*2a890*/  BSSY B0, `(.L_x_1076) ;  /* 0x000002b000007945 */ /* 0x000fe80003800000 */
[----:B------:R-:W-:Y:S05]  /*2a8a0*/  @!P6 BRA `(.L_x_1077) ;  /* 0x0000000000a4e947 */ /* 0x000fea0003800000 */
[----:B------:R-:W-:-:S04]  /*2a8b0*/  LOP3.LUT R19, R19, 0x2, RZ, 0xfc, !PT ;  /* 0x0000000213137812 */ /* 0x000fc800078efcff */
[----:B------:R-:W-:-:S13]  /*2a8c0*/  ISETP.NE.AND P0, PT, R19, 0x3, PT ;  /* 0x000000031300780c */ /* 0x000fda0003f05270 */
[----:B------:R-:W-:Y:S05]  /*2a8d0*/  @!P0 BRA `(.L_x_1078) ;  /* 0x0000000000048947 */ /* 0x000fea0003800000 */
[----:B------:R-:W-:Y:S01]  /*2a8e0*/  BPT.TRAP 0x1 ;  /* 0x000000040000795c */ /* 0x000fe20000300000 */
.L_x_1078:
[----:B------:R-:W0:Y:S01]  /*2a8f0*/  S2R R3, SR_CgaCtaId ;  /* 0x0000000000037919 */ /* 0x000e220000008800 */
[----:B------:R-:W-:-:S04]  /*2a900*/  MOV R2, 0x400 ;  /* 0x0000040000027802 */ /* 0x000fc80000000f00 */
[----:B0-----:R-:W-:Y:S02]  /*2a910*/  LEA R3, R3, R2, 0x18 ;  /* 0x0000000203037211 */ /* 0x001fe400078ec0ff */
[----:B------:R-:W-:-:S03]  /*2a920*/  SHF.L.U32 R2, R0, 0x1f, RZ ;  /* 0x0000001f00027819 */ /* 0x000fc600000006ff */
[----:B------:R-:W-:-:S05]  /*2a930*/  VIADD R3, R3, 0x20 ;  /* 0x0000002003037836 */ /* 0x000fca0000000000 */
[----:B------:R-:W-:-:S04]  /*2a940*/  LEA R5, R6, R3, 0x3 ;  /* 0x0000000306057211 */ /* 0x000fc800078e18ff */
[----:B------:R-:W0:Y:S02]  /*2a950*/  SYNCS.PHASECHK.TRANS64.TRYWAIT P0, [R5+URZ], R2 ;  /* 0x00000002050075a7 */ /* 0x000e24000800017f */
[----:B0-----:R-:W-:Y:S05]  /*2a960*/  @!P0 BRA `(.L_x_1079) ;  /* 0x0000000000f88947 */ /* 0x001fea0003800000 */
.L_x_1090:
[----:B------:R-:W-:-:S05]  /*2a970*/  VIADD R6, R6, 0x1 ;  /* 0x0000000106067836 */ /* 0x000fca0000000000 */
[----:B------:R-:W-:-:S04]  /*2a980*/  ISETP.NE.AND P0, PT, R6, 0x4, PT ;  /* 0x000000040600780c */ /* 0x000fc80003f05270 */
[----:B0-----:R-:W-:Y:S02]  /*2a990*/  SEL R5, RZ, 0x1, P0 ;  /* 0x00000001ff057807 */ /* 0x001fe40000000000 */
[----:B------:R-:W-:Y:S02]  /*2a9a0*/  SEL R6, R6, RZ, P0 ;  /* 0x000000ff06067207 */ /* 0x000fe40000000000 */
[----:B------:R-:W-:Y:S02]  /*2a9b0*/  LOP3.LUT R5, R0, R5, RZ, 0x3c, !PT ;  /* 0x0000000500057212 */ /* 0x000fe400078e3cff */
[----:B------:R-:W-:Y:S02]  /*2a9c0*/  LEA R7, R6, R3, 0x3 ;  /* 0x0000000306077211 */ /* 0x000fe400078e18ff */
[----:B------:R-:W-:-:S04]  /*2a9d0*/  SHF.L.U32 R0, R5, 0x1f, RZ ;  /* 0x0000001f05007819 */ /* 0x000fc800000006ff */
[----:B------:R-:W0:Y:S02]  /*2a9e0*/  SYNCS.PHASECHK.TRANS64.TRYWAIT P0, [R7+URZ], R0 ;  /* 0x00000000070075a7 */ /* 0x000e24000800017f */
[----:B0-----:R-:W-:Y:S05]  /*2a9f0*/  @!P0 BRA `(.L_x_1080) ;  /* 0x0000000000e88947 */ /* 0x001fea0003800000 */
.L_x_1091:
[----:B0-----:R-:W-:-:S05]  /*2aa00*/  VIADD R0, R6, 0x1 ;  /* 0x0000000106007836 */ /* 0x001fca0000000000 */
[----:B------:R-:W-:-:S04]  /*2aa10*/  ISETP.NE.AND P0, PT, R0, 0x4, PT ;  /* 0x000000040000780c */ /* 0x000fc80003f05270 */
[----:B------:R-:W-:Y:S02]  /*2aa20*/  SEL R2, RZ, 0x1, P0 ;  /* 0x00000001ff027807 */ /* 0x000fe40000000000 */
[----:B------:R-:W-:Y:S02]  /*2aa30*/  SEL R4, R0, RZ, P0 ;  /* 0x000000ff00047207 */ /* 0x000fe40000000000 */
[----:B------:R-:W-:Y:S02]  /*2aa40*/  LOP3.LUT R5, R5, R2, RZ, 0x3c, !PT ;  /* 0x0000000205057212 */ /* 0x000fe400078e3cff */
[----:B------:R-:W-:Y:S02]  /*2aa50*/  LEA R7, R4, R3, 0x3 ;  /* 0x0000000304077211 */ /* 0x000fe400078e18ff */
[----:B------:R-:W-:-:S04]  /*2aa60*/  SHF.L.U32 R0, R5, 0x1f, RZ ;  /* 0x0000001f05007819 */ /* 0x000fc800000006ff */
[----:B------:R-:W0:Y:S02]  /*2aa70*/  SYNCS.PHASECHK.TRANS64.TRYWAIT P0, [R7+URZ], R0 ;  /* 0x00000000070075a7 */ /* 0x000e24000800017f */
[----:B0-----:R-:W-:Y:S05]  /*2aa80*/  @!P0 BRA `(.L_x_1081) ;  /* 0x0000000000d88947 */ /* 0x001fea0003800000 */
.L_x_1092:
[----:B0-----:R-:W-:-:S05]  /*2aa90*/  VIADD R0, R4, 0x1 ;  /* 0x0000000104007836 */ /* 0x001fca0000000000 */
[----:B------:R-:W-:-:S04]  /*2aaa0*/  ISETP.NE.AND P0, PT, R0, 0x4, PT ;  /* 0x000000040000780c */ /* 0x000fc80003f05270 */
[----:B------:R-:W-:Y:S02]  /*2aab0*/  SEL R2, RZ, 0x1, P0 ;  /* 0x00000001ff027807 */ /* 0x000fe40000000000 */
[----:B------:R-:W-:Y:S02]  /*2aac0*/  SEL R0, R0, RZ, P0 ;  /* 0x000000ff00007207 */ /* 0x000fe40000000000 */
[----:B------:R-:W-:Y:S02]  /*2aad0*/  LOP3.LUT R2, R5, R2, RZ, 0x3c, !PT ;  /* 0x0000000205027212 */ /* 0x000fe400078e3cff */
[----:B------:R-:W-:Y:S02]  /*2aae0*/  LEA R3, R0, R3, 0x3 ;  /* 0x0000000300037211 */ /* 0x000fe400078e18ff */
[----:B------:R-:W-:-:S07]  /*2aaf0*/  SHF.L.U32 R0, R2, 0x1f, RZ ;  /* 0x0000001f02007819 */ /* 0x000fce00000006ff */
.L_x_1082:
[----:B0-----:R0:W1:Y:S02]  /*2ab00*/  SYNCS.PHASECHK.TRANS64.TRYWAIT P0, [R3+URZ], R0 ;  /* 0x00000000030075a7 */ /* 0x001064000800017f */
[----:B-1----:R-:W-:Y:S05]  /*2ab10*/  @!P0 NANOSLEEP.SYNCS 0x989680 ;  /* 0x009896800000895d */ /* 0x002fea0003900000 */
[----:B------:R-:W1:Y:S02]  /*2ab20*/  @!P0 SYNCS.PHASECHK.TRANS64 P0, [R3+URZ], R0 ;  /* 0x00000000030085a7 */ /* 0x000e64000800007f */
[----:B-1----:R-:W-:Y:S05]  /*2ab30*/  @!P0 BRA `(.L_x_1082) ;  /* 0xfffffffc00f08947 */ /* 0x002fea000383ffff */
.L_x_1077:
[----:B------:R-:W-:Y:S05]  /*2ab40*/  BSYNC B0 ;  /* 0x0000000000007941 */ /* 0x000fea0003800000 */
.L_x_1076:
[----:B------:R-:W-:Y:S05]  /*2ab50*/  EXIT ;  /* 0x000000000000794d */ /* 0x000fea0003800000 */
.L_x_17:
[----:B-1----:R1:W2:Y:S02]  /*2ab60*/  SYNCS.PHASECHK.TRANS64.TRYWAIT P1, [R3+URZ], R2 ;  /* 0x00000002030075a7 */ /* 0x0022a4000802017f */
[----:B--2---:R-:W-:Y:S05]  /*2ab70*/  @!P1 NANOSLEEP.SYNCS 0x989680 ;  /* 0x009896800000995d */ /* 0x004fea0003900000 */
[----:B------:R-:W2:Y:S02]  /*2ab80*/  @!P1 SYNCS.PHASECHK.TRANS64 P1, [R3+URZ], R2 ;  /* 0x00000002030095a7 */ /* 0x000ea4000802007f */
[----:B--2---:R-:W-:Y:S05]  /*2ab90*/  @!P1 BRA `(.L_x_17) ;  /* 0xfffffffc00f09947 */ /* 0x004fea000383ffff */
[----:B------:R-:W-:Y:S05]  /*2aba0*/  BRA `(.L_x_16) ;  /* 0xfffffd6400c87947 */ /* 0x000fea000383ffff */
.L_x_22:
[----:B--2---:R2:W3:Y:S02]  /*2abb0*/  SYNCS.PHASECHK.TRANS64.TRYWAIT P1, [R5+URZ], R6 ;  /* 0x00000006050075a7 */ /* 0x0044e4000802017f */
[----:B---3--:R-:W-:Y:S05]  /*2abc0*/  @!P1 NANOSLEEP.SYNCS 0x989680 ;  /* 0x009896800000995d */ /* 0x008fea0003900000 */
[----:B------:R-:W3:Y:S02]  /*2abd0*/  @!P1 SYNCS.PHASECHK.TRANS64 P1, [R5+URZ], R6 ;  /* 0x00000006050095a7 */ /* 0x000ee4000802007f */
[----:B---3--:R-:W-:Y:S05]  /*2abe0*/  @!P1 BRA `(.L_x_22) ;  /* 0xfffffffc00f09947 */ /* 0x008fea000383ffff */
[----:B------:R-:W-:Y:S05]  /*2abf0*/  BRA `(.L_x_21) ;  /* 0xfffffdb800a07947 */ /* 0x000fea000383ffff */
.L_x_1063:
[----:B------:R-:W-:Y:S01]  /*2ac00*/  BSSY B1, `(.L_x_1083) ;  /* 0x0000006000017945 */ /* 0x000fe20003800000 */
[----:B------:R-:W-:-:S07]  /*2ac10*/  IMAD.MOV.U32 R15, RZ, RZ, -0x1 ;  /* 0xffffffffff0f7424 */ /* 0x000fce00078e00ff */
[----:B------:R-:W-:Y:S05]  /*2ac20*/  WARPSYNC.COLLECTIVE R15, `(.L_x_1084) ;  /* 0x000000000f0c7348 */ /* 0x000fea0003c00000 */
[----:B------:R-:W-:Y:S02]  /*2ac30*/  ELECT P6, UR62, PT ;  /* 0x00000000003e782f */ /* 0x000fe400038c0000 */
[----:B------:R-:W-:Y:S01]  /*2ac40*/  MOV R14, UR62 ;  /* 0x0000003e000e7c02 */ /* 0x000fe20008000f00 */
[----:B------:R-:W-:Y:S10]  /*2ac50*/  ENDCOLLECTIVE ;  /* 0x000000000000791b */ /* 0x000ff40003800000 */
.L_x_1084:
[----:B------:R-:W-:Y:S05]  /*2ac60*/  BSYNC B1 ;  /* 0x0000000000017941 */ /* 0x000fea0003800000 */
.L_x_1083:
[----:B------:R-:W-:Y:S05]  /*2ac70*/  BRA `(.L_x_1085) ;  /* 0xfffffff0002c7947 */ /* 0x000fea000383ffff */
.L_x_1066:
[----:B0-----:R0:W1:Y:S02]  /*2ac80*/  SYNCS.PHASECHK.TRANS64.TRYWAIT P1, [R13+URZ+0x20], R18 ;  /* 0x000020120d0075a7 */ /* 0x001064000802017f */
[----:B-1----:R-:W-:Y:S05]  /*2ac90*/  @!P1 NANOSLEEP.SYNCS 0x989680 ;  /* 0x009896800000995d */ /* 0x002fea0003900000 */
[----:B------:R-:W1:Y:S02]  /*2aca0*/  @!P1 SYNCS.PHASECHK.TRANS64 P1, [R13+URZ+0x20], R18 ;  /* 0x000020120d0095a7 */ /* 0x000e64000802007f */
[----:B-1----:R-:W-:Y:S05]  /*2acb0*/  @!P1 BRA `(.L_x_1066) ;  /* 0xfffffffc00f09947 */ /* 0x002fea000383ffff */
[----:B------:R-:W-:Y:S05]  /*2acc0*/  BRA `(.L_x_1086) ;  /* 0xfffffff0005c7947 */ /* 0x000fea000383ffff */
.L_x_1075:
[----:B------:R-:W-:Y:S01]  /*2acd0*/  BSSY B0, `(.L_x_1087) ;  /* 0x0000006000007945 */ /* 0x000fe20003800000 */
[----:B------:R-:W-:-:S07]  /*2ace0*/  MOV R15, 0xffffffff ;  /* 0xffffffff000f7802 */ /* 0x000fce0000000f00 */
[----:B------:R-:W-:Y:S05]  /*2acf0*/  WARPSYNC.COLLECTIVE R15, `(.L_x_1088) ;  /* 0x000000000f0c7348 */ /* 0x000fea0003c00000 */
[----:B------:R-:W-:Y:S02]  /*2ad00*/  ELECT P6, UR62, PT ;  /* 0x00000000003e782f */ /* 0x000fe400038c0000 */
[----:B------:R-:W-:Y:S01]  /*2ad10*/  MOV R14, UR62 ;  /* 0x0000003e000e7c02 */ /* 0x000fe20008000f00 */
[----:B------:R-:W-:Y:S10]  /*2ad20*/  ENDCOLLECTIVE ;  /* 0x000000000000791b */ /* 0x000ff40003800000 */
.L_x_1088:
[----:B------:R-:W-:Y:S05]  /*2ad30*/  BSYNC B0 ;  /* 0x0000000000007941 */ /* 0x000fea0003800000 */
.L_x_1087:
[----:B------:R-:W-:Y:S05]  /*2ad40*/  BRA `(.L_x_1089) ;  /* 0xfffffff800d07947 */ /* 0x000fea000383ffff */
.L_x_1079:
[----:B0-----:R0:W1:Y:S02]  /*2ad50*/  SYNCS.PHASECHK.TRANS64.TRYWAIT P0, [R5+URZ], R2 ;  /* 0x00000002050075a7 */ /* 0x001064000800017f */
[----:B-1----:R-:W-:Y:S05]  /*2ad60*/  @!P0 NANOSLEEP.SYNCS 0x989680 ;  /* 0x009896800000895d */ /* 0x002fea0003900000 */
[----:B------:R-:W1:Y:S02]  /*2ad70*/  @!P0 SYNCS.PHASECHK.TRANS64 P0, [R5+URZ], R2 ;  /* 0x00000002050085a7 */ /* 0x000e64000800007f */
[----:B-1----:R-:W-:Y:S05]  /*2ad80*/  @!P0 BRA `(.L_x_1079) ;  /* 0xfffffffc00f08947 */ /* 0x002fea000383ffff */
[----:B------:R-:W-:Y:S05]  /*2ad90*/  BRA `(.L_x_1090) ;  /* 0xfffffff800f47947 */ /* 0x000fea000383ffff */
.L_x_1080:
[----:B0-----:R0:W1:Y:S02]  /*2ada0*/  SYNCS.PHASECHK.TRANS64.TRYWAIT P0, [R7+URZ], R0 ;  /* 0x00000000070075a7 */ /* 0x001064000800017f */
[----:B-1----:R-:W-:Y:S05]  /*2adb0*/  @!P0 NANOSLEEP.SYNCS 0x989680 ;  /* 0x009896800000895d */ /* 0x002fea0003900000 */
[----:B------:R-:W1:Y:S02]  /*2adc0*/  @!P0 SYNCS.PHASECHK.TRANS64 P0, [R7+URZ], R0 ;  /* 0x00000000070085a7 */ /* 0x000e64000800007f */
[----:B-1----:R-:W-:Y:S05]  /*2add0*/  @!P0 BRA `(.L_x_1080) ;  /* 0xfffffffc00f08947 */ /* 0x002fea000383ffff */
[----:B------:R-:W-:Y:S05]  /*2ade0*/  BRA `(.L_x_1091) ;  /* 0xfffffffc00047947 */ /* 0x000fea000383ffff */
.L_x_1081:
[----:B0-----:R0:W1:Y:S02]  /*2adf0*/  SYNCS.PHASECHK.TRANS64.TRYWAIT P0, [R7+URZ], R0 ;  /* 0x00000000070075a7 */ /* 0x001064000800017f */
[----:B-1----:R-:W-:Y:S05]  /*2ae00*/  @!P0 NANOSLEEP.SYNCS 0x989680 ;  /* 0x009896800000895d */ /* 0x002fea0003900000 */
[----:B------:R-:W1:Y:S02]  /*2ae10*/  @!P0 SYNCS.PHASECHK.TRANS64 P0, [R7+URZ], R0 ;  /* 0x00000000070085a7 */ /* 0x000e64000800007f */
[----:B-1----:R-:W-:Y:S05]  /*2ae20*/  @!P0 BRA `(.L_x_1081) ;  /* 0xfffffffc00f08947 */ /* 0x002fea000383ffff */
[----:B------:R-:W-:Y:S05]  /*2ae30*/  BRA `(.L_x_1092) ;  /* 0xfffffffc00147947 */ /* 0x000fea000383ffff */
.L_x_1093:
[----:B------:R-:W-:-:S00]  /*2ae40*/  BRA `(.L_x_1093) ;  /* 0xfffffffc00fc7947 */ /* 0x000fc0000383ffff */
[----:B------:R-:W-:-:S00]  /*2ae50*/  NOP ;  /* 0x0000000000007918 */ /* 0x000fc00000000000 */
        /* <DEDUP_REMOVED lines=10> */
.L_x_1094:


//--------------------- .nv.global.init           --------------------------
	.section	.nv.global.init,"aw",@progbits
.nv.global.init:
	.type		$str$22,@object
	.size		$str$22,($str$23 - $str$22)
$str$22:
        /*0000*/ 	.byte	0x6b, 0x5f, 0x74, 0x69, 0x6c, 0x65, 0x5f, 0x63, 0x6f, 0x75, 0x6e, 0x74, 0x20, 0x3e, 0x3d, 0x20
        /*0010*/ 	.byte	0x31, 0x00
	.type		$str$23,@object
	.size		$str$23,(__unnamed_1 - $str$23)
$str$23:
        /*0012*/ 	.byte	0x2f, 0x74, 0x6d, 0x70, 0x2f, 0x63, 0x75, 0x74, 0x6c, 0x61, 0x73, 0x73, 0x5f, 0x73, 0x77, 0x65
        /*0022*/ 	.byte	0x65, 0x70, 0x5f, 0x73, 0x72, 0x63, 0x2f, 0x69, 0x6e, 0x63, 0x6c, 0x75, 0x64, 0x65, 0x2f, 0x63
        /*0032*/ 	.byte	0x75, 0x74, 0x6c, 0x61, 0x73, 0x73, 0x2f, 0x67, 0x65, 0x6d, 0x6d, 0x2f, 0x63, 0x6f, 0x6c, 0x6c
        /*0042*/ 	.byte	0x65, 0x63, 0x74, 0x69, 0x76, 0x65, 0x2f, 0x73, 0x6d, 0x39, 0x30, 0x5f, 0x6d, 0x6d, 0x61, 0x5f
        /*0052*/ 	.byte	0x74, 0x6d, 0x61, 0x5f, 0x67, 0x6d, 0x6d, 0x61, 0x5f, 0x73, 0x73, 0x5f, 0x77, 0x61, 0x72, 0x70
        /*0062*/ 	.byte	0x73, 0x70, 0x65, 0x63, 0x69, 0x61, 0x6c, 0x69, 0x7a, 0x65, 0x64, 0x2e, 0x68, 0x70, 0x70, 0x00
	.type		__unnamed_1,@object
	.size		__unnamed_1,(.L_0 - __unnamed_1)
__unnamed_1:
        /* <DEDUP_REMOVED lines=173> */
        /*0b42*/ 	.byte	0x74, 0x79, 0x5d, 0x00
.L_0:


//--------------------- .nv.shared._ZN7cutlass13device_kernelINS_4gemm6kernel13GemmUniversalIN4cute5tupleIJiiiiEEENS1_10collective13CollectiveMmaINS1_34MainloopSm90TmaGmmaWarpSpecializedILi4ENS5_IJNS4_1CILi1EEESB_SB_EEENS1_35KernelTmaWarpSpecializedCooperativeEEENS5_IJNSA_ILi256EEENSA_ILi512EEENSA_ILi64EEEEEEaNS5_IJlSB_lEEEaSJ_NS4_8TiledMMAINS4_8MMA_AtomIJNS4_4SM904GMMA27MMA_64x256x32_S32S8S8_SS_TNEEEENS4_6LayoutINS5_IJNSA_ILi2EEESB_SB_EEENS5_IJSB_NSA_ILi0EEEST_EEEEENS5_IJNS4_10UnderscoreESW_SW_EEEEENS4_13SM90_TMA_LOADENS4_14ComposedLayoutINS4_7SwizzleILi2ELi4ELi3EEENS4_18smem_ptr_flag_bitsILi8EEENSQ_INS5_IJNSA_ILi8EEESH_EEENS5_IJSH_SB_EEEEEEEvNS4_8identityESZ_S19_vS1A_EENS_8epilogue10collective6detail29Sm90TmaWarpSpecializedAdapterINS1D_15DefaultEpilogueIaSJ_SJ_NS1C_6thread17LinearCombinationIaLi1EiiLNS1H_9ScaleType4KindE0ELNS_15FloatRoundStyleE2EaEENS1_15EpilogueDefaultEEEEEvvEEEEvNT_6ParamsE --------------------------
	.section	.nv.shared._ZN7cutlass13device_kernelINS_4gemm6kernel13GemmUniversalIN4cute5tupleIJiiiiEEENS1_10collective13CollectiveMmaINS1_34MainloopSm90TmaGmmaWarpSpecializedILi4ENS5_IJNS4_1CILi1EEESB_SB_EEENS1_35KernelTmaWarpSpecializedCooperativeEEENS5_IJNSA_ILi256EEENSA_ILi512EEENSA_ILi64EEEEEEaNS5_IJlSB_lEEEaSJ_NS4_8TiledMMAINS4_8MMA_AtomIJNS4_4SM904GMMA27MMA_64x256x32_S32S8S8_SS_TNEEEENS4_6LayoutINS5_IJNSA_ILi2EEESB_SB_EEENS5_IJSB_NSA_ILi0EEEST_EEEEENS5_IJNS4_10UnderscoreESW_SW_EEEEENS4_13SM90_TMA_LOADENS4_14ComposedLayoutINS4_7SwizzleILi2ELi4ELi3EEENS4_18smem_ptr_flag_bitsILi8EEENSQ_INS5_IJNSA_ILi8EEESH_EEENS5_IJSH_SB_EEEEEEEvNS4_8identityESZ_S19_vS1A_EENS_8epilogue10collective6detail29Sm90TmaWarpSpecializedAdapterINS1D_15DefaultEpilogueIaSJ_SJ_NS1C_6thread17LinearCombinationIaLi1EiiLNS1H_9ScaleType4KindE0ELNS_15FloatRoundStyleE2EaEENS1_15EpilogueDefaultEEEEEvvEEEEvNT_6ParamsE,"aw",@nobits
	.sectionflags	@""
	.align	16
	.zero		1024


//--------------------- .nv.shared.reserved.0     --------------------------
	.section	.nv.shared.reserved.0,"aw",@nobits
	.weak		__nv_reservedSMEM_offset_0_alias
	.size		__nv_reservedSMEM_offset_0_alias, 0, 0
	.other		__nv_reservedSMEM_offset_0_alias,@"STO_CUDA_RESERVED_SHARED STV_DEFAULT"
__nv_reservedSMEM_offset_0_alias:
	.zero		0


//--------------------- .nv.global                --------------------------
	.section	.nv.global,"aw",@nobits
.nv.global:
	.type		_ZN39_INTERNAL_8a2a954d_4_k_cu_dd9a8108_71554cute1_E,@object
	.size		_ZN39_INTERNAL_8a2a954d_4_k_cu_dd9a8108_71554cute1_E,(_ZN39_INTERNAL_8a2a954d_4_k_cu_dd9a8108_71554cuda3std3__45__cpo6cbeginE - _ZN39_INTERNAL_8a2a954d_4_k_cu_dd9a8108_71554cute1_E)
_ZN39_INTERNAL_8a2a954d_4_k_cu_dd9a8108_71554cute1_E:
	.zero		1
	.type		_ZN39_INTERNAL_8a2a954d_4_k_cu_dd9a8108_71554cuda3std3__45__cpo6cbeginE,@object
	.size		_ZN39_INTERNAL_8a2a954d_4_k_cu_dd9a8108_71554cuda3std3__45__cpo6cbeginE,(_ZN39_INTERNAL_8a2a954d_4_k_cu_dd9a8108_71554cuda3std3__48in_placeE - _ZN39_INTERNAL_8a2a954d_4_k_cu_dd9a8108_71554cuda3std3__45__cpo6cbeginE)
_ZN39_INTERNAL_8a2a954d_4_k_cu_dd9a8108_71554cuda3std3__45__cpo6cbeginE:
	.zero		1
	.type		_ZN39_INTERNAL_8a2a954d_4_k_cu_dd9a8108_71554cuda3std3__48in_placeE,@object
	.size		_ZN39_INTERNAL_8a2a954d_4_k_cu_dd9a8108_71554cuda3std3__48in_placeE,(_ZN39_INTERNAL_8a2a954d_4_k_cu_dd9a8108_71554cuda3std6ranges3__45__cpo9iter_moveE - _ZN39_INTERNAL_8a2a954d_4_k_cu_dd9a8108_71554cuda3std3__48in_placeE)
_ZN39_INTERNAL_8a2a954d_4_k_cu_dd9a8108_71554cuda3std3__48in_placeE:
	.zero		1
	.type		_ZN39_INTERNAL_8a2a954d_4_k_cu_dd9a8108_71554cuda3std6ranges3__45__cpo9iter_moveE,@object
	.size		_ZN39_INTERNAL_8a2a954d_4_k_cu_dd9a8108_71554cuda3std6ranges3__45__cpo9iter_moveE,(_ZN39_INTERNAL_8a2a954d_4_k_cu_dd9a8108_71554cuda3std3__45__cpo5beginE - _ZN39_INTERNAL_8a2a954d_4_k_cu_dd9a8108_71554cuda3std6ranges3__45__cpo9iter_moveE)
_ZN39_INTERNAL_8a2a954d_4_k_cu_dd9a8108_71554cuda3std6ranges3__45__cpo9iter_moveE:
	.zero		1
	.type		_ZN39_INTERNAL_8a2a954d_4_k_cu_dd9a8108_71554cuda3std3__45__cpo5beginE,@object
	.size		_ZN39_INTERNAL_8a2a954d_4_k_cu_dd9a8108_71554cuda3std3__45__cpo5beginE,(_ZN39_INTERNAL_8a2a954d_4_k_cu_dd9a8108_71554cuda3std3__441_GLOBAL__N__8a2a954d_4_k_cu_dd9a8108_71556ignoreE - _ZN39_INTERNAL_8a2a954d_4_k_cu_dd9a8108_71554cuda3std3__45__cpo5beginE)
_ZN39_INTERNAL_8a2a954d_4_k_cu_dd9a8108_71554cuda3std3__45__cpo5beginE:
	.zero		1
	.type		_ZN39_INTERNAL_8a2a954d_4_k_cu_dd9a8108_71554cuda3std3__441_GLOBAL__N__8a2a954d_4_k_cu_dd9a8108_71556ignoreE,@object
	.size		_ZN39_INTERNAL_8a2a954d_4_k_cu_dd9a8108_71554cuda3std3__441_GLOBAL__N__8a2a954d_4_k_cu_dd9a8108_71556ignoreE,(_ZN39_INTERNAL_8a2a954d_4_k_cu_dd9a8108_71554cute7productE - _ZN39_INTERNAL_8a2a954d_4_k_cu_dd9a8108_71554cuda3std3__441_GLOBAL__N__8a2a954d_4_k_cu_dd9a8108_71556ignoreE)
_ZN39_INTERNAL_8a2a954d_4_k_cu_dd9a8108_71554cuda3std3__441_GLOBAL__N__8a2a954d_4_k_cu_dd9a8108_71556ignoreE:
	.zero		1
	.type		_ZN39_INTERNAL_8a2a954d_4_k_cu_dd9a8108_71554cute7productE,@object
	.size		_ZN39_INTERNAL_8a2a954d_4_k_cu_dd9a8108_71554cute7productE,(_ZN39_INTERNAL_8a2a954d_4_k_cu_dd9a8108_71554cuda3std3__45__cpo3endE - _ZN39_INTERNAL_8a2a954d_4_k_cu_dd9a8108_71554cute7productE)
_ZN39_INTERNAL_8a2a954d_4_k_cu_dd9a8108_71554cute7productE:
	.zero		1
	.type		_ZN39_INTERNAL_8a2a954d_4_k_cu_dd9a8108_71554cuda3std3__45__cpo3endE,@object
	.size		_ZN39_INTERNAL_8a2a954d_4_k_cu_dd9a8108_71554cuda3std3__45__cpo3endE,(_ZN39_INTERNAL_8a2a954d_4_k_cu_dd9a8108_71554cuda3std3__419piecewise_constructE - _ZN39_INTERNAL_8a2a954d_4_k_cu_dd9a8108_71554cuda3std3__45__cpo3endE)
_ZN39_INTERNAL_8a2a954d_4_k_cu_dd9a8108_71554cuda3std3__45__cpo3endE:
	.zero		1
	.type		_ZN39_INTERNAL_8a2a954d_4_k_cu_dd9a8108_71554cuda3std3__419piecewise_constructE,@object
	.size		_ZN39_INTERNAL_8a2a954d_4_k_cu_dd9a8108_71554cuda3std3__419piecewise_constructE,(_ZN39_INTERNAL_8a2a954d_4_k_cu_dd9a8108_71554cuda3std3__45__cpo4cendE - _ZN39_INTERNAL_8a2a954d_4_k_cu_dd9a8108_71554cuda3std3__419piecewise_constructE)
_ZN39_INTERNAL_8a2a954d_4_k_cu_dd9a8108_71554cuda3std3__419piecewise_constructE:
	.zero		1
	.type		_ZN39_INTERNAL_8a2a954d_4_k_cu_dd9a8108_71554cuda3std3__45__cpo4cendE,@object
	.size		_ZN39_INTERNAL_8a2a954d_4_k_cu_dd9a8108_71554cuda3std3__45__cpo4cendE,(_ZN39_INTERNAL_8a2a954d_4_k_cu_dd9a8108_71554cuda3std6ranges3__45__cpo4swapE - _ZN39_INTERNAL_8a2a954d_4_k_cu_dd9a8108_71554cuda3std3__45__cpo4cendE)
_ZN39_INTERNAL_8a2a954d_4_k_cu_dd9a8108_71554cuda3std3__45__cpo4cendE:
	.zero		1
	.type		_ZN39_INTERNAL_8a2a954d_4_k_cu_dd9a8108_71554cuda3std6ranges3__45__cpo4swapE,@object
	.size		_ZN39_INTERNAL_8a2a954d_4_k_cu_dd9a8108_71554cuda3std6ranges3__45__cpo4swapE,(.L_8 - _ZN39_INTERNAL_8a2a954d_4_k_cu_dd9a8108_71554cuda3std6ranges3__45__cpo4swapE)
_ZN39_INTERNAL_8a2a954d_4_k_cu_dd9a8108_71554cuda3std6ranges3__45__cpo4swapE:
	.zero		1
.L_8:


//--------------------- .nv.constant0._ZN7cutlass13device_kernelINS_4gemm6kernel13GemmUniversalIN4cute5tupleIJiiiiEEENS1_10collective13CollectiveMmaINS1_34MainloopSm90TmaGmmaWarpSpecializedILi4ENS5_IJNS4_1CILi1EEESB_SB_EEENS1_35KernelTmaWarpSpecializedCooperativeEEENS5_IJNSA_ILi256EEENSA_ILi512EEENSA_ILi64EEEEEEaNS5_IJlSB_lEEEaSJ_NS4_8TiledMMAINS4_8MMA_AtomIJNS4_4SM904GMMA27MMA_64x256x32_S32S8S8_SS_TNEEEENS4_6LayoutINS5_IJNSA_ILi2EEESB_SB_EEENS5_IJSB_NSA_ILi0EEEST_EEEEENS5_IJNS4_10UnderscoreESW_SW_EEEEENS4_13SM90_TMA_LOADENS4_14ComposedLayoutINS4_7SwizzleILi2ELi4ELi3EEENS4_18smem_ptr_flag_bitsILi8EEENSQ_INS5_IJNSA_ILi8EEESH_EEENS5_IJSH_SB_EEEEEEEvNS4_8identityESZ_S19_vS1A_EENS_8epilogue10collective6detail29Sm90TmaWarpSpecializedAdapterINS1D_15DefaultEpilogueIaSJ_SJ_NS1C_6thread17LinearCombinationIaLi1EiiLNS1H_9ScaleType4KindE0ELNS_15FloatRoundStyleE2EaEENS1_15EpilogueDefaultEEEEEvvEEEEvNT_6ParamsE --------------------------
	.section	.nv.constant0._ZN7cutlass13device_kernelINS_4gemm6kernel13GemmUniversalIN4cute5tupleIJiiiiEEENS1_10collective13CollectiveMmaINS1_34MainloopSm90TmaGmmaWarpSpecializedILi4ENS5_IJNS4_1CILi1EEESB_SB_EEENS1_35KernelTmaWarpSpecializedCooperativeEEENS5_IJNSA_ILi256EEENSA_ILi512EEENSA_ILi64EEEEEEaNS5_IJlSB_lEEEaSJ_NS4_8TiledMMAINS4_8MMA_AtomIJNS4_4SM904GMMA27MMA_64x256x32_S32S8S8_SS_TNEEEENS4_6LayoutINS5_IJNSA_ILi2EEESB_SB_EEENS5_IJSB_NSA_ILi0EEEST_EEEEENS5_IJNS4_10UnderscoreESW_SW_EEEEENS4_13SM90_TMA_LOADENS4_14ComposedLayoutINS4_7SwizzleILi2ELi4ELi3EEENS4_18smem_ptr_flag_bitsILi8EEENSQ_INS5_IJNSA_ILi8EEESH_EEENS5_IJSH_SB_EEEEEEEvNS4_8identityESZ_S19_vS1A_EENS_8epilogue10collective6detail29Sm90TmaWarpSpecializedAdapterINS1D_15DefaultEpilogueIaSJ_SJ_NS1C_6thread17LinearCombinationIaLi1EiiLNS1H_9ScaleType4KindE0ELNS_15FloatRoundStyleE2EaEENS1_15EpilogueDefaultEEEEEvvEEEEvNT_6ParamsE,"a",@progbits
	.sectionflags	@""
	.align	4
.nv.constant0._ZN7cutlass13device_kernelINS_4gemm6kernel13GemmUniversalIN4cute5tupleIJiiiiEEENS1_10collective13CollectiveMmaINS1_34MainloopSm90TmaGmmaWarpSpecializedILi4ENS5_IJNS4_1CILi1EEESB_SB_EEENS1_35KernelTmaWarpSpecializedCooperativeEEENS5_IJNSA_ILi256EEENSA_ILi512EEENSA_ILi64EEEEEEaNS5_IJlSB_lEEEaSJ_NS4_8TiledMMAINS4_8MMA_AtomIJNS4_4SM904GMMA27MMA_64x256x32_S32S8S8_SS_TNEEEENS4_6LayoutINS5_IJNSA_ILi2EEESB_SB_EEENS5_IJSB_NSA_ILi0EEEST_EEEEENS5_IJNS4_10UnderscoreESW_SW_EEEEENS4_13SM90_TMA_LOADENS4_14ComposedLayoutINS4_7SwizzleILi2ELi4ELi3EEENS4_18smem_ptr_flag_bitsILi8EEENSQ_INS5_IJNSA_ILi8EEESH_EEENS5_IJSH_SB_EEEEEEEvNS4_8identityESZ_S19_vS1A_EENS_8epilogue10collective6detail29Sm90TmaWarpSpecializedAdapterINS1D_15DefaultEpilogueIaSJ_SJ_NS1C_6thread17LinearCombinationIaLi1EiiLNS1H_9ScaleType4KindE0ELNS_15FloatRoundStyleE2EaEENS1_15EpilogueDefaultEEEEEvvEEEEvNT_6ParamsE:
	.zero		1664


//--------------------- SYMBOLS --------------------------

	.type		.nv.reservedSmem.offset0,@object
	.size		.nv.reservedSmem.offset0,0x4
	.type		__assertfail,@function
